def matmul_kernel(
    a_ptr,
    b_ptr,
    c_ptr,
    M,
    N,
    K,
    stride_am,
    stride_ak,
    stride_bk,
    stride_bn,
    stride_cm,
    stride_cn,
    BLOCK_M: tl.constexpr,
    BLOCK_N: tl.constexpr,
    BLOCK_K: tl.constexpr,
    GROUP_M: tl.constexpr,
):
    pid = tl.program_id(axis=0)
    num_pid_m = tl.cdiv(M, BLOCK_M)
    num_pid_n = tl.cdiv(N, BLOCK_N)
    num_pid_in_group = GROUP_M * num_pid_n
    group_id = pid // num_pid_in_group
    first_pid_m = group_id * GROUP_M
    group_size_m = min(num_pid_m - first_pid_m, GROUP_M)
    pid_m = first_pid_m + ((pid % num_pid_in_group) % group_size_m)
    pid_n = (pid % num_pid_in_group) // group_size_m

    offs_am = (pid_m * BLOCK_M + tl.arange(0, BLOCK_M)) % M
    offs_bn = (pid_n * BLOCK_N + tl.arange(0, BLOCK_N)) % N
    offs_k = tl.arange(0, BLOCK_K)
    a_ptrs = a_ptr + offs_am[:, None] * stride_am + offs_k[None, :] * stride_ak
    b_ptrs = b_ptr + offs_k[:, None] * stride_bk + offs_bn[None, :] * stride_bn

    acc = tl.zeros((BLOCK_M, BLOCK_N), dtype=tl.float32)
    for kk in range(0, tl.cdiv(K, BLOCK_K)):
        a = tl.load(a_ptrs, mask=offs_k[None, :] < K - kk * BLOCK_K, other=0.0)
        b = tl.load(b_ptrs, mask=offs_k[:, None] < K - kk * BLOCK_K, other=0.0)
        acc = tl.dot(a, b, acc)
        a_ptrs += BLOCK_K * stride_ak
        b_ptrs += BLOCK_K * stride_bk

    c = acc.to(c_ptr.dtype.element_ty)
    offs_cm = pid_m * BLOCK_M + tl.arange(0, BLOCK_M)
    offs_cn = pid_n * BLOCK_N + tl.arange(0, BLOCK_N)
    c_ptrs = c_ptr + offs_cm[:, None] * stride_cm + offs_cn[None, :] * stride_cn
    mask = (offs_cm[:, None] < M) & (offs_cn[None, :] < N)
    tl.store(c_ptrs, c, mask=mask)

# config = {"BLOCK_K": 64, "BLOCK_M": 256, "BLOCK_N": 64, "GROUP_M": 8, "arch": "sm_100", "dtype": "fp8e4m3", "num_ctas": 1, "num_stages": 3, "num_warps": 1}
# arch = sm_100


// ===== COMPILED SASS (sm_100a) =====

	.target	sm_100a

	.elftype	@"ET_EXEC"


//--------------------- .note.nv.tkinfo           --------------------------
	.section	.note.nv.tkinfo,"",@"SHT_NOTE"
	.sectionflags	@"SHF_NOTE_NV_TKINFO"
	.tkinfo
        /*0018*/ 	.word	0x00000081
        /*0030*/ 	.string	""
        /*0030*/ 	.string	"ptxas-blackwell"
        /*0030*/ 	.string	"Cuda compilation tools, release 12.9, V12.9.86"
        /*0030*/ 	.string	"Build cuda_12.9.r12.9/compiler.36037853_0"
        /*0030*/ 	.string	"-v  -suppress-debug-info  -lineinfo  -arch sm_100a "



//--------------------- .note.nv.cuver            --------------------------
	.section	.note.nv.cuver,"",@"SHT_NOTE"
	.sectionflags	@"SHF_NOTE_NV_CUVER"
        /*0018*/ 	.short	0x0001
        /*001a*/ 	.short	0x0064
        /*001c*/ 	.short	0x0001
        /*001e*/ 	.short	0x0000
        /*0020*/ 	.short	0x0001
        /*0022*/ 	.short	0x0000


//--------------------- .nv.info                  --------------------------
	.section	.nv.info,"",@"SHT_CUDA_INFO"
	.align	4


	//----- nvinfo : EIATTR_REGCOUNT
	.align		4
        /*0000*/ 	.byte	0x04, 0x2f
        /*0002*/ 	.short	(.L_1 - .L_0)
	.align		4
.L_0:
        /*0004*/ 	.word	index@(matmul_kernel)
        /*0008*/ 	.word	0x00000040


	//----- nvinfo : EIATTR_FRAME_SIZE
	.align		4
.L_1:
        /*000c*/ 	.byte	0x04, 0x11
        /*000e*/ 	.short	(.L_3 - .L_2)
	.align		4
.L_2:
        /*0010*/ 	.word	index@(matmul_kernel)
        /*0014*/ 	.word	0x00003bb0


	//----- nvinfo : EIATTR_MIN_STACK_SIZE
	.align		4
.L_3:
        /*0018*/ 	.byte	0x04, 0x12
        /*001a*/ 	.short	(.L_5 - .L_4)
	.align		4
.L_4:
        /*001c*/ 	.word	index@(matmul_kernel)
        /*0020*/ 	.word	0x00003bb0
.L_5:


//--------------------- .nv.info.matmul_kernel    --------------------------
	.section	.nv.info.matmul_kernel,"",@"SHT_CUDA_INFO"
	.sectionflags	@""
	.align	4


	//----- nvinfo : EIATTR_CUDA_API_VERSION
	.align		4
        /*0000*/ 	.byte	0x04, 0x37
        /*0002*/ 	.short	(.L_7 - .L_6)
.L_6:
        /*0004*/ 	.word	0x00000081


	//----- nvinfo : EIATTR_KPARAM_INFO
	.align		4
.L_7:
        /*0008*/ 	.byte	0x04, 0x17
        /*000a*/ 	.short	(.L_9 - .L_8)
.L_8:
        /*000c*/ 	.word	0x00000000
        /*0010*/ 	.short	0x000d
        /*0012*/ 	.short	0x0048
        /*0014*/ 	.byte	0x00, 0xf4, 0x21, 0x00


	//----- nvinfo : EIATTR_KPARAM_INFO
	.align		4
.L_9:
        /*0018*/ 	.byte	0x04, 0x17
        /*001a*/ 	.short	(.L_11 - .L_10)
.L_10:
        /*001c*/ 	.word	0x00000000
        /*0020*/ 	.short	0x000c
        /*0022*/ 	.short	0x0040
        /*0024*/ 	.byte	0x00, 0xf4, 0x21, 0x00


	//----- nvinfo : EIATTR_KPARAM_INFO
	.align		4
.L_11:
        /*0028*/ 	.byte	0x04, 0x17
        /*002a*/ 	.short	(.L_13 - .L_12)
.L_12:
        /*002c*/ 	.word	0x00000000
        /*0030*/ 	.short	0x000b
        /*0032*/ 	.short	0x0038
        /*0034*/ 	.byte	0x00, 0xf0, 0x11, 0x00


	//----- nvinfo : EIATTR_KPARAM_INFO
	.align		4
.L_13:
        /*0038*/ 	.byte	0x04, 0x17
        /*003a*/ 	.short	(.L_15 - .L_14)
.L_14:
        /*003c*/ 	.word	0x00000000
        /*0040*/ 	.short	0x000a
        /*0042*/ 	.short	0x0034
        /*0044*/ 	.byte	0x00, 0xf0, 0x11, 0x00


	//----- nvinfo : EIATTR_KPARAM_INFO
	.align		4
.L_15:
        /*0048*/ 	.byte	0x04, 0x17
        /*004a*/ 	.short	(.L_17 - .L_16)
.L_16:
        /*004c*/ 	.word	0x00000000
        /*0050*/ 	.short	0x0009
        /*0052*/ 	.short	0x0030
        /*0054*/ 	.byte	0x00, 0xf0, 0x11, 0x00


	//----- nvinfo : EIATTR_KPARAM_INFO
	.align		4
.L_17:
        /*0058*/ 	.byte	0x04, 0x17
        /*005a*/ 	.short	(.L_19 - .L_18)
.L_18:
        /*005c*/ 	.word	0x00000000
        /*0060*/ 	.short	0x0008
        /*0062*/ 	.short	0x002c
        /*0064*/ 	.byte	0x00, 0xf0, 0x11, 0x00


	//----- nvinfo : EIATTR_KPARAM_INFO
	.align		4
.L_19:
        /*0068*/ 	.byte	0x04, 0x17
        /*006a*/ 	.short	(.L_21 - .L_20)
.L_20:
        /*006c*/ 	.word	0x00000000
        /*0070*/ 	.short	0x0007
        /*0072*/ 	.short	0x0028
        /*0074*/ 	.byte	0x00, 0xf0, 0x11, 0x00


	//----- nvinfo : EIATTR_KPARAM_INFO
	.align		4
.L_21:
        /*0078*/ 	.byte	0x04, 0x17
        /*007a*/ 	.short	(.L_23 - .L_22)
.L_22:
        /*007c*/ 	.word	0x00000000
        /*0080*/ 	.short	0x0006
        /*0082*/ 	.short	0x0024
        /*0084*/ 	.byte	0x00, 0xf0, 0x11, 0x00


	//----- nvinfo : EIATTR_KPARAM_INFO
	.align		4
.L_23:
        /*0088*/ 	.byte	0x04, 0x17
        /*008a*/ 	.short	(.L_25 - .L_24)
.L_24:
        /*008c*/ 	.word	0x00000000
        /*0090*/ 	.short	0x0005
        /*0092*/ 	.short	0x0020
        /*0094*/ 	.byte	0x00, 0xf0, 0x11, 0x00


	//----- nvinfo : EIATTR_KPARAM_INFO
	.align		4
.L_25:
        /*0098*/ 	.byte	0x04, 0x17
        /*009a*/ 	.short	(.L_27 - .L_26)
.L_26:
        /*009c*/ 	.word	0x00000000
        /*00a0*/ 	.short	0x0004
        /*00a2*/ 	.short	0x001c
        /*00a4*/ 	.byte	0x00, 0xf0, 0x11, 0x00


	//----- nvinfo : EIATTR_KPARAM_INFO
	.align		4
.L_27:
        /*00a8*/ 	.byte	0x04, 0x17
        /*00aa*/ 	.short	(.L_29 - .L_28)
.L_28:
        /*00ac*/ 	.word	0x00000000
        /*00b0*/ 	.short	0x0003
        /*00b2*/ 	.short	0x0018
        /*00b4*/ 	.byte	0x00, 0xf0, 0x11, 0x00


	//----- nvinfo : EIATTR_KPARAM_INFO
	.align		4
.L_29:
        /*00b8*/ 	.byte	0x04, 0x17
        /*00ba*/ 	.short	(.L_31 - .L_30)
.L_30:
        /*00bc*/ 	.word	0x00000000
        /*00c0*/ 	.short	0x0002
        /*00c2*/ 	.short	0x0010
        /*00c4*/ 	.byte	0x00, 0xf4, 0x21, 0x00


	//----- nvinfo : EIATTR_KPARAM_INFO
	.align		4
.L_31:
        /*00c8*/ 	.byte	0x04, 0x17
        /*00ca*/ 	.short	(.L_33 - .L_32)
.L_32:
        /*00cc*/ 	.word	0x00000000
        /*00d0*/ 	.short	0x0001
        /*00d2*/ 	.short	0x0008
        /*00d4*/ 	.byte	0x00, 0xf4, 0x21, 0x00


	//----- nvinfo : EIATTR_KPARAM_INFO
	.align		4
.L_33:
        /*00d8*/ 	.byte	0x04, 0x17
        /*00da*/ 	.short	(.L_35 - .L_34)
.L_34:
        /*00dc*/ 	.word	0x00000000
        /*00e0*/ 	.short	0x0000
        /*00e2*/ 	.short	0x0000
        /*00e4*/ 	.byte	0x00, 0xf4, 0x21, 0x00


	//----- nvinfo : EIATTR_SPARSE_MMA_MASK
	.align		4
.L_35:
        /*00e8*/ 	.byte	0x03, 0x50
        /*00ea*/ 	.short	0x0000


	//----- nvinfo : EIATTR_MAXREG_COUNT
	.align		4
        /*00ec*/ 	.byte	0x03, 0x1b
        /*00ee*/ 	.short	0x00ff


	//----- nvinfo : EIATTR_NUM_BARRIERS
	.align		4
        /*00f0*/ 	.byte	0x02, 0x4c
        /*00f2*/ 	.byte	0x01
	.zero		1


	//----- nvinfo : EIATTR_ANNOTATIONS
	.align		4
        /*00f4*/ 	.byte	0x04, 0x55
        /*00f6*/ 	.short	(.L_37 - .L_36)


	//   ....[0]....
.L_36:
        /*00f8*/ 	.word	0x00000001
        /*00fc*/ 	.byte	0xa0, 0x00, 0x00, 0x00, 0x01, 0x00, 0x00, 0x00, 0xe0, 0x00, 0x00, 0x00, 0x01, 0x00, 0x00, 0x00
        /* <DEDUP_REMOVED lines=3958> */
        /*f86c*/ 	.byte	0xc0, 0xbb, 0x03, 0x00, 0x01, 0x00, 0x00, 0x00, 0xd0, 0xbb, 0x03, 0x00


	//----- nvinfo : EIATTR_COOP_GROUP_MASK_REGIDS
	.align		4
.L_37:
        /*f878*/ 	.byte	0x04, 0x29
        /*f87a*/ 	.short	(.L_39 - .L_38)


	//   ....[0]....
.L_38:
        /*f87c*/ 	.word	0xffffffff


	//   ....[1]....
        /*f880*/ 	.word	0xffffffff


	//   ....[2]....
        /*f884*/ 	.word	0xffffffff


	//   ....[3]....
        /*f888*/ 	.word	0xffffffff


	//   ....[4]....
        /*f88c*/ 	.word	0xffffffff


	//   ....[5]....
        /*f890*/ 	.word	0xffffffff


	//   ....[6]....
        /*f894*/ 	.word	0xffffffff


	//   ....[7]....
        /*f898*/ 	.word	0xffffffff


	//   ....[8]....
        /*f89c*/ 	.word	0xffffffff


	//   ....[9]....
        /*f8a0*/ 	.word	0xffffffff


	//   ....[10]....
        /*f8a4*/ 	.word	0xffffffff


	//   ....[11]....
        /*f8a8*/ 	.word	0xffffffff


	//   ....[12]....
        /*f8ac*/ 	.word	0xffffffff


	//   ....[13]....
        /*f8b0*/ 	.word	0xffffffff


	//   ....[14]....
        /*f8b4*/ 	.word	0xffffffff


	//   ....[15]....
        /*f8b8*/ 	.word	0xffffffff


	//   ....[16]....
        /*f8bc*/ 	.word	0xffffffff


	//   ....[17]....
        /*f8c0*/ 	.word	0xffffffff


	//   ....[18]....
        /*f8c4*/ 	.word	0xffffffff


	//   ....[19]....
        /*f8c8*/ 	.word	0xffffffff


	//   ....[20]....
        /*f8cc*/ 	.word	0xffffffff


	//   ....[21]....
        /*f8d0*/ 	.word	0xffffffff


	//   ....[22]....
        /*f8d4*/ 	.word	0xffffffff


	//   ....[23]....
        /*f8d8*/ 	.word	0xffffffff


	//   ....[24]....
        /*f8dc*/ 	.word	0xffffffff


	//   ....[25]....
        /*f8e0*/ 	.word	0xffffffff


	//   ....[26]....
        /*f8e4*/ 	.word	0xffffffff


	//   ....[27]....
        /*f8e8*/ 	.word	0xffffffff


	//   ....[28]....
        /*f8ec*/ 	.word	0xffffffff


	//   ....[29]....
        /*f8f0*/ 	.word	0xffffffff


	//   ....[30]....
        /*f8f4*/ 	.word	0xffffffff


	//   ....[31]....
        /*f8f8*/ 	.word	0xffffffff


	//   ....[32]....
        /*f8fc*/ 	.word	0xffffffff


	//   ....[33]....
        /*f900*/ 	.word	0xffffffff


	//   ....[34]....
        /*f904*/ 	.word	0xffffffff


	//   ....[35]....
        /*f908*/ 	.word	0xffffffff


	//   ....[36]....
        /*f90c*/ 	.word	0xffffffff


	//   ....[37]....
        /*f910*/ 	.word	0xffffffff


	//   ....[38]....
        /*f914*/ 	.word	0xffffffff


	//   ....[39]....
        /*f918*/ 	.word	0xffffffff


	//   ....[40]....
        /*f91c*/ 	.word	0xffffffff


	//   ....[41]....
        /*f920*/ 	.word	0xffffffff


	//   ....[42]....
        /*f924*/ 	.word	0xffffffff


	//   ....[43]....
        /*f928*/ 	.word	0xffffffff


	//   ....[44]....
        /*f92c*/ 	.word	0xffffffff


	//   ....[45]....
        /*f930*/ 	.word	0xffffffff


	//   ....[46]....
        /*f934*/ 	.word	0xffffffff


	//   ....[47]....
        /*f938*/ 	.word	0xffffffff


	//   ....[48]....
        /*f93c*/ 	.word	0xffffffff


	//   ....[49]....
        /*f940*/ 	.word	0xffffffff


	//   ....[50]....
        /*f944*/ 	.word	0xffffffff


	//   ....[51]....
        /*f948*/ 	.word	0xffffffff


	//   ....[52]....
        /*f94c*/ 	.word	0xffffffff


	//   ....[53]....
        /*f950*/ 	.word	0xffffffff


	//   ....[54]....
        /*f954*/ 	.word	0xffffffff


	//   ....[55]....
        /*f958*/ 	.word	0xffffffff


	//   ....[56]....
        /*f95c*/ 	.word	0xffffffff


	//   ....[57]....
        /*f960*/ 	.word	0xffffffff


	//   ....[58]....
        /*f964*/ 	.word	0xffffffff


	//   ....[59]....
        /*f968*/ 	.word	0xffffffff


	//   ....[60]....
        /*f96c*/ 	.word	0xffffffff


	//   ....[61]....
        /*f970*/ 	.word	0xffffffff


	//   ....[62]....
        /*f974*/ 	.word	0xffffffff


	//----- nvinfo : EIATTR_COOP_GROUP_INSTR_OFFSETS
	.align		4
.L_39:
        /*f978*/ 	.byte	0x04, 0x28
        /*f97a*/ 	.short	(.L_41 - .L_40)


	//   ....[0]....
.L_40:
        /*f97c*/ 	.word	0x00063190


	//   ....[1]....
        /*f980*/ 	.word	0x00063d70


	//   ....[2]....
        /*f984*/ 	.word	0x00063e30


	//   ....[3]....
        /*f988*/ 	.word	0x00063eb0


	//   ....[4]....
        /*f98c*/ 	.word	0x00064010


	//   ....[5]....
        /*f990*/ 	.word	0x00064040


	//   ....[6]....
        /*f994*/ 	.word	0x00064060


	//   ....[7]....
        /*f998*/ 	.word	0x00064160


	//   ....[8]....
        /*f99c*/ 	.word	0x000641a0


	//   ....[9]....
        /*f9a0*/ 	.word	0x00064240


	//   ....[10]....
        /*f9a4*/ 	.word	0x000642a0


	//   ....[11]....
        /*f9a8*/ 	.word	0x00064390


	//   ....[12]....
        /*f9ac*/ 	.word	0x000643c0


	//   ....[13]....
        /*f9b0*/ 	.word	0x00064460


	//   ....[14]....
        /*f9b4*/ 	.word	0x00064480


	//   ....[15]....
        /*f9b8*/ 	.word	0x00064540


	//   ....[16]....
        /*f9bc*/ 	.word	0x000645e0


	//   ....[17]....
        /*f9c0*/ 	.word	0x00064770


	//   ....[18]....
        /*f9c4*/ 	.word	0x00064800


	//   ....[19]....
        /*f9c8*/ 	.word	0x00064820


	//   ....[20]....
        /*f9cc*/ 	.word	0x00064840


	//   ....[21]....
        /*f9d0*/ 	.word	0x000648a0


	//   ....[22]....
        /*f9d4*/ 	.word	0x000648c0


	//   ....[23]....
        /*f9d8*/ 	.word	0x000649f0


	//   ....[24]....
        /*f9dc*/ 	.word	0x00064a30


	//   ....[25]....
        /*f9e0*/ 	.word	0x00064ad0


	//   ....[26]....
        /*f9e4*/ 	.word	0x00064b80


	//   ....[27]....
        /*f9e8*/ 	.word	0x00064c50


	//   ....[28]....
        /*f9ec*/ 	.word	0x00064c90


	//   ....[29]....
        /*f9f0*/ 	.word	0x00064cd0


	//   ....[30]....
        /*f9f4*/ 	.word	0x00064cf0


	//   ....[31]....
        /*f9f8*/ 	.word	0x00064df0


	//   ....[32]....
        /*f9fc*/ 	.word	0x00064ec0


	//   ....[33]....
        /*fa00*/ 	.word	0x00064f40


	//   ....[34]....
        /*fa04*/ 	.word	0x00064fc0


	//   ....[35]....
        /*fa08*/ 	.word	0x00065030


	//   ....[36]....
        /*fa0c*/ 	.word	0x000650a0


	//   ....[37]....
        /*fa10*/ 	.word	0x00065130


	//   ....[38]....
        /*fa14*/ 	.word	0x000651c0


	//   ....[39]....
        /*fa18*/ 	.word	0x000652e0


	//   ....[40]....
        /*fa1c*/ 	.word	0x00065370


	//   ....[41]....
        /*fa20*/ 	.word	0x000653e0


	//   ....[42]....
        /*fa24*/ 	.word	0x00065400


	//   ....[43]....
        /*fa28*/ 	.word	0x00065520


	//   ....[44]....
        /*fa2c*/ 	.word	0x00065580


	//   ....[45]....
        /*fa30*/ 	.word	0x00065640


	//   ....[46]....
        /*fa34*/ 	.word	0x000656b0


	//   ....[47]....
        /*fa38*/ 	.word	0x000657b0


	//   ....[48]....
        /*fa3c*/ 	.word	0x000657d0


	//   ....[49]....
        /*fa40*/ 	.word	0x00065850


	//   ....[50]....
        /*fa44*/ 	.word	0x00065870


	//   ....[51]....
        /*fa48*/ 	.word	0x00065910


	//   ....[52]....
        /*fa4c*/ 	.word	0x00065a00


	//   ....[53]....
        /*fa50*/ 	.word	0x00065a90


	//   ....[54]....
        /*fa54*/ 	.word	0x00065ab0


	//   ....[55]....
        /*fa58*/ 	.word	0x00065c50


	//   ....[56]....
        /*fa5c*/ 	.word	0x00065c70


	//   ....[57]....
        /*fa60*/ 	.word	0x00065cd0


	//   ....[58]....
        /*fa64*/ 	.word	0x00065d70


	//   ....[59]....
        /*fa68*/ 	.word	0x00065da0


	//   ....[60]....
        /*fa6c*/ 	.word	0x00065dc0


	//   ....[61]....
        /*fa70*/ 	.word	0x00065e60


	//   ....[62]....
        /*fa74*/ 	.word	0x00066000


	//----- nvinfo : EIATTR_VRC_CTA_INIT_COUNT
	.align		4
.L_41:
        /*fa78*/ 	.byte	0x02, 0x4a
	.zero		1
	.zero		1


	//----- nvinfo : EIATTR_EXIT_INSTR_OFFSETS
	.align		4
        /*fa7c*/ 	.byte	0x04, 0x1c
        /*fa7e*/ 	.short	(.L_43 - .L_42)


	//   ....[0]....
.L_42:
        /*fa80*/ 	.word	0x000779d0


	//   ....[1]....
        /*fa84*/ 	.word	0x000779f0


	//----- nvinfo : EIATTR_REQNTID
	.align		4
.L_43:
        /*fa88*/ 	.byte	0x04, 0x10
        /*fa8a*/ 	.short	(.L_45 - .L_44)
.L_44:
        /*fa8c*/ 	.word	0x00000020
        /*fa90*/ 	.word	0x00000001
        /*fa94*/ 	.word	0x00000001


	//----- nvinfo : EIATTR_CBANK_PARAM_SIZE
	.align		4
.L_45:
        /*fa98*/ 	.byte	0x03, 0x19
        /*fa9a*/ 	.short	0x0050


	//----- nvinfo : EIATTR_PARAM_CBANK
	.align		4
        /*fa9c*/ 	.byte	0x04, 0x0a
        /*fa9e*/ 	.short	(.L_47 - .L_46)
	.align		4
.L_46:
        /*faa0*/ 	.word	index@(.nv.constant0.matmul_kernel)
        /*faa4*/ 	.short	0x0380
        /*faa6*/ 	.short	0x0050


	//----- nvinfo : EIATTR_SW_WAR
	.align		4
.L_47:
        /*faa8*/ 	.byte	0x04, 0x36
        /*faaa*/ 	.short	(.L_49 - .L_48)
.L_48:
        /*faac*/ 	.word	0x00000008
.L_49:


//--------------------- .nv.compat                --------------------------
	.section	.nv.compat,"",@"SHT_CUDA_COMPAT_INFO"
	.align	4
        /*0000*/ 	.byte	0x02, 0x02, 0x02, 0x00, 0x02, 0x05, 0x05, 0x00, 0x02, 0x03, 0x00, 0x00, 0x02, 0x06, 0x01, 0x00


//--------------------- .nv.callgraph             --------------------------
	.section	.nv.callgraph,"",@"SHT_CUDA_CALLGRAPH"
	.align	4
	.sectionentsize	8
	.align		4
        /*0000*/ 	.word	0x00000000
	.align		4
        /*0004*/ 	.word	0xffffffff
	.align		4
        /*0008*/ 	.word	0x00000000
	.align		4
        /*000c*/ 	.word	0xfffffffe
	.align		4
        /*0010*/ 	.word	0x00000000
	.align		4
        /*0014*/ 	.word	0xfffffffd
	.align		4
        /*0018*/ 	.word	0x00000000
	.align		4
        /*001c*/ 	.word	0xfffffffc


//--------------------- .text.matmul_kernel       --------------------------
	.section	.text.matmul_kernel,"ax",@progbits
	.align	128
        .global         matmul_kernel
        .type           matmul_kernel,@function
        .size           matmul_kernel,(.L_x_3 - matmul_kernel)
        .other          matmul_kernel,@"STO_CUDA_ENTRY STV_DEFAULT"
matmul_kernel:
.text.matmul_kernel:
[----:B------:R-:W0:Y:S08]  /*0000*/  LDC R1, c[0x0][0x37c] ;  /* 0x0000df00ff017b82 */ /* 0x000e300000000800 */
[----:B------:R-:W1:Y:S01]  /*0010*/  LDC.64 R2, c[0x0][0x398] ;  /* 0x0000e600ff027b82 */ /* 0x000e620000000a00 */
[----:B0-----:R-:W-:Y:S01]  /*0020*/  VIADD R1, R1, 0xffffc450 ;  /* 0xffffc45001017836 */ /* 0x001fe20000000000 */
[----:B------:R-:W0:Y:S01]  /*0030*/  S2R R5, SR_CTAID.X ;  /* 0x0000000000057919 */ /* 0x000e220000002500 */
[----:B------:R-:W2:Y:S01]  /*0040*/  LDCU UR8, c[0x0][0x3a0] ;  /* 0x00007400ff0877ac */ /* 0x000ea20008000800 */
[----:B------:R-:W3:Y:S01]  /*0050*/  S2R R12, SR_TID.X ;  /* 0x00000000000c7919 */ /* 0x000ee20000002100 */
[----:B------:R-:W-:-:S03]  /*0060*/  UMOV UR4, 0x400 ;  /* 0x0000040000047882 */ /* 0x000fc60000000000 */
[----:B------:R-:W4:Y:S01]  /*0070*/  S2UR UR5, SR_CgaCtaId ;  /* 0x00000000000579c3 */ /* 0x000f220000008800 */
[----:B------:R-:W0:Y:S01]  /*0080*/  LDCU.64 UR42, c[0x0][0x358] ;  /* 0x00006b00ff2a77ac */ /* 0x000e220008000a00 */
[----:B--2---:R-:W-:Y:S01]  /*0090*/  UIADD3 UR8, UPT, UPT, UR8, 0x3f, URZ ;  /* 0x0000003f08087890 */ /* 0x004fe2000fffe0ff */
[----:B-1----:R1:W-:Y:S01]  /*00a0*/  STL.64 [R1+0x8], R2 ;  /* 0x0000080201007387 */ /* 0x0023e20000100a00 */
[----:B------:R-:W-:Y:S02]  /*00b0*/  IMAD.MOV.U32 R19, RZ, RZ, R3 ;  /* 0x000000ffff137224 */ /* 0x000fe400078e0003 */
[----:B------:R-:W-:Y:S01]  /*00c0*/  UISETP.GE.AND UP0, UPT, UR8, 0x40, UPT ;  /* 0x000000400800788c */ /* 0x000fe2000bf06270 */
[----:B------:R-:W-:Y:S01]  /*00d0*/  IMAD.MOV.U32 R53, RZ, RZ, R2 ;  /* 0x000000ffff357224 */ /* 0x000fe200078e0002 */
[----:B------:R-:W-:Y:S01]  /*00e0*/  STL [R1+0xec0], RZ ;  /* 0x000ec0ff01007387 */ /* 0x000fe20000100800 */
[----:B------:R-:W-:-:S03]  /*00f0*/  VIADD R0, R19, 0x3f ;  /* 0x0000003f13007836 */ /* 0x000fc60000000000 */
[----:B------:R-:W-:Y:S01]  /*0100*/  STL [R1+0xec4], RZ ;  /* 0x000ec4ff01007387 */ /* 0x000fe20000100800 */
[----:B----4-:R-:W-:Y:S01]  /*0110*/  ULEA UR4, UR5, UR4, 0x18 ;  /* 0x0000000405047291 */ /* 0x010fe2000f8ec0ff */
[----:B0-----:R-:W-:Y:S02]  /*0120*/  IABS R8, R5 ;  /* 0x0000000500087213 */ /* 0x001fe40000000000 */
[----:B------:R-:W-:Y:S01]  /*0130*/  STL [R1+0xec8], RZ ;  /* 0x000ec8ff01007387 */ /* 0x000fe20000100800 */
[----:B-1----:R-:W-:-:S03]  /*0140*/  SHF.R.S32.HI R3, RZ, 0x1f, R0 ;  /* 0x0000001fff037819 */ /* 0x002fc60000011400 */
[----:B------:R-:W-:Y:S01]  /*0150*/  STL [R1+0xecc], RZ ;  /* 0x000eccff01007387 */ /* 0x000fe20000100800 */
[----:B------:R-:W-:-:S03]  /*0160*/  LEA.HI R3, R3, R0, RZ, 0x6 ;  /* 0x0000000003037211 */ /* 0x000fc600078f30ff */
[----:B------:R-:W-:Y:S01]  /*0170*/  STL [R1+0xed0], RZ ;  /* 0x000ed0ff01007387 */ /* 0x000fe20000100800 */
[----:B------:R-:W-:-:S03]  /*0180*/  SHF.R.S32.HI R3, RZ, 0x6, R3 ;  /* 0x00000006ff037819 */ /* 0x000fc60000011403 */
[----:B------:R-:W-:Y:S02]  /*0190*/  STL [R1+0xed4], RZ ;  /* 0x000ed4ff01007387 */ /* 0x000fe40000100800 */
[----:B------:R-:W-:Y:S02]  /*01a0*/  IMAD.SHL.U32 R4, R3, 0x8, RZ ;  /* 0x0000000803047824 */ /* 0x000fe400078e00ff */
[----:B------:R-:W-:Y:S03]  /*01b0*/  STL [R1+0xed8], RZ ;  /* 0x000ed8ff01007387 */ /* 0x000fe60000100800 */
[-C--:B------:R-:W-:Y:S01]  /*01c0*/  IABS R7, R4.reuse ;  /* 0x0000000400077213 */ /* 0x080fe20000000000 */
[----:B------:R-:W-:Y:S01]  /*01d0*/  STL [R1+0xedc], RZ ;  /* 0x000edcff01007387 */ /* 0x000fe20000100800 */
[----:B------:R-:W-:Y:S02]  /*01e0*/  IABS R10, R4 ;  /* 0x00000004000a7213 */ /* 0x000fe40000000000 */
[----:B------:R-:W0:Y:S01]  /*01f0*/  I2F.RP R0, R7 ;  /* 0x0000000700007306 */ /* 0x000e220000209400 */
[----:B------:R-:W-:Y:S04]  /*0200*/  STL [R1+0xef0], RZ ;  /* 0x000ef0ff01007387 */ /* 0x000fe80000100800 */
[----:B------:R-:W-:Y:S04]  /*0210*/  STL [R1+0xef4], RZ ;  /* 0x000ef4ff01007387 */ /* 0x000fe80000100800 */
[----:B------:R-:W-:Y:S04]  /*0220*/  STL [R1+0xef8], RZ ;  /* 0x000ef8ff01007387 */ /* 0x000fe80000100800 */
[----:B------:R-:W-:Y:S01]  /*0230*/  STL [R1+0xefc], RZ ;  /* 0x000efcff01007387 */ /* 0x000fe20000100800 */
[----:B0-----:R-:W0:Y:S03]  /*0240*/  MUFU.RCP R0, R0 ;  /* 0x0000000000007308 */ /* 0x001e260000001000 */
[----:B------:R-:W-:Y:S04]  /*0250*/  STL [R1+0xf70], RZ ;  /* 0x000f70ff01007387 */ /* 0x000fe80000100800 */
[----:B------:R-:W-:Y:S04]  /*0260*/  STL [R1+0xf74], RZ ;  /* 0x000f74ff01007387 */ /* 0x000fe80000100800 */
[----:B------:R-:W-:Y:S04]  /*0270*/  STL [R1+0xf78], RZ ;  /* 0x000f78ff01007387 */ /* 0x000fe80000100800 */
[----:B------:R-:W-:Y:S01]  /*0280*/  STL [R1+0xf7c], RZ ;  /* 0x000f7cff01007387 */ /* 0x000fe20000100800 */
[----:B0-----:R-:W-:-:S03]  /*0290*/  VIADD R2, R0, 0xffffffe ;  /* 0x0ffffffe00027836 */ /* 0x001fc60000000000 */
[----:B------:R-:W-:Y:S01]  /*02a0*/  STL [R1+0xf80], RZ ;  /* 0x000f80ff01007387 */ /* 0x000fe20000100800 */
[----:B------:R-:W-:Y:S01]  /*02b0*/  IMAD.MOV R0, RZ, RZ, -R10 ;  /* 0x000000ffff007224 */ /* 0x000fe200078e0a0a */
[----:B------:R0:W1:Y:S02]  /*02c0*/  F2I.FTZ.U32.TRUNC.NTZ R3, R2 ;  /* 0x0000000200037305 */ /* 0x000064000021f000 */
[----:B------:R-:W-:Y:S04]  /*02d0*/  STL [R1+0xf84], RZ ;  /* 0x000f84ff01007387 */ /* 0x000fe80000100800 */
[----:B------:R-:W-:Y:S04]  /*02e0*/  STL [R1+0xf88], RZ ;  /* 0x000f88ff01007387 */ /* 0x000fe80000100800 */
[----:B------:R-:W-:Y:S01]  /*02f0*/  STL [R1+0xf8c], RZ ;  /* 0x000f8cff01007387 */ /* 0x000fe20000100800 */
[----:B0-----:R-:W-:-:S03]  /*0300*/  IMAD.MOV.U32 R2, RZ, RZ, RZ ;  /* 0x000000ffff027224 */ /* 0x001fc600078e00ff */
[----:B------:R-:W-:Y:S01]  /*0310*/  STL [R1+0xf90], RZ ;  /* 0x000f90ff01007387 */ /* 0x000fe20000100800 */
[----:B-1----:R-:W-:-:S03]  /*0320*/  IMAD.MOV R6, RZ, RZ, -R3 ;  /* 0x000000ffff067224 */ /* 0x002fc600078e0a03 */
[----:B------:R-:W-:Y:S01]  /*0330*/  STL [R1+0xf94], RZ ;  /* 0x000f94ff01007387 */ /* 0x000fe20000100800 */
[----:B------:R-:W-:-:S03]  /*0340*/  IMAD R9, R6, R7, RZ ;  /* 0x0000000706097224 */ /* 0x000fc600078e02ff */
[----:B------:R-:W-:Y:S01]  /*0350*/  STL [R1+0xf98], RZ ;  /* 0x000f98ff01007387 */ /* 0x000fe20000100800 */
[----:B------:R-:W-:Y:S02]  /*0360*/  IMAD.MOV.U32 R6, RZ, RZ, R8 ;  /* 0x000000ffff067224 */ /* 0x000fe400078e0008 */
[----:B------:R-:W-:Y:S01]  /*0370*/  IMAD.HI.U32 R3, R3, R9, R2 ;  /* 0x0000000903037227 */ /* 0x000fe200078e0002 */
[----:B------:R-:W-:Y:S04]  /*0380*/  STL [R1+0xf9c], RZ ;  /* 0x000f9cff01007387 */ /* 0x000fe80000100800 */
[----:B------:R-:W-:Y:S01]  /*0390*/  STL [R1+0xfb0], RZ ;  /* 0x000fb0ff01007387 */ /* 0x000fe20000100800 */
[----:B------:R-:W-:-:S03]  /*03a0*/  IMAD.HI.U32 R3, R3, R6, RZ ;  /* 0x0000000603037227 */ /* 0x000fc600078e00ff */
[----:B------:R-:W-:Y:S01]  /*03b0*/  STL [R1+0xfb4], RZ ;  /* 0x000fb4ff01007387 */ /* 0x000fe20000100800 */
[----:B------:R-:W-:-:S03]  /*03c0*/  IMAD R0, R3, R0, R6 ;  /* 0x0000000003007224 */ /* 0x000fc600078e0206 */
[----:B------:R-:W-:Y:S02]  /*03d0*/  STL [R1+0xfb8], RZ ;  /* 0x000fb8ff01007387 */ /* 0x000fe40000100800 */
[----:B------:R-:W-:Y:S02]  /*03e0*/  ISETP.GT.U32.AND P1, PT, R7, R0, PT ;  /* 0x000000000700720c */ /* 0x000fe40003f24070 */
[----:B------:R-:W-:Y:S04]  /*03f0*/  STL [R1+0xfbc], RZ ;  /* 0x000fbcff01007387 */ /* 0x000fe80000100800 */
[----:B------:R-:W-:Y:S04]  /*0400*/  STL [R1+0xfa0], RZ ;  /* 0x000fa0ff01007387 */ /* 0x000fe80000100800 */
[----:B------:R-:W-:Y:S03]  /*0410*/  STL [R1+0xfa4], RZ ;  /* 0x000fa4ff01007387 */ /* 0x000fe60000100800 */
[----:B------:R-:W-:Y:S01]  /*0420*/  @!P1 IMAD.IADD R0, R0, 0x1, -R7 ;  /* 0x0000000100009824 */ /* 0x000fe200078e0a07 */
[----:B------:R-:W-:Y:S01]  /*0430*/  STL [R1+0xfa8], RZ ;  /* 0x000fa8ff01007387 */ /* 0x000fe20000100800 */
[----:B------:R-:W-:Y:S01]  /*0440*/  @!P1 VIADD R3, R3, 0x1 ;  /* 0x0000000103039836 */ /* 0x000fe20000000000 */
[----:B------:R-:W-:-:S02]  /*0450*/  ISETP.NE.AND P1, PT, R4, RZ, PT ;  /* 0x000000ff0400720c */ /* 0x000fc40003f25270 */
[----:B------:R-:W-:Y:S01]  /*0460*/  STL [R1+0xfac], RZ ;  /* 0x000facff01007387 */ /* 0x000fe20000100800 */
[----:B------:R-:W-:Y:S02]  /*0470*/  ISETP.GE.U32.AND P0, PT, R0, R7, PT ;  /* 0x000000070000720c */ /* 0x000fe40003f06070 */
[----:B------:R-:W-:Y:S01]  /*0480*/  LOP3.LUT R0, R5, R4, RZ, 0x3c, !PT ;  /* 0x0000000405007212 */ /* 0x000fe200078e3cff */
[----:B------:R-:W-:Y:S03]  /*0490*/  STL [R1+0xf60], RZ ;  /* 0x000f60ff01007387 */ /* 0x000fe60000100800 */
[----:B------:R-:W-:Y:S01]  /*04a0*/  ISETP.GE.AND P2, PT, R0, RZ, PT ;  /* 0x000000ff0000720c */ /* 0x000fe20003f46270 */
[----:B------:R-:W-:Y:S01]  /*04b0*/  STL [R1+0xf64], RZ ;  /* 0x000f64ff01007387 */ /* 0x000fe20000100800 */
[----:B------:R-:W-:-:S03]  /*04c0*/  VIADD R0, R53, 0xff ;  /* 0x000000ff35007836 */ /* 0x000fc60000000000 */
[----:B------:R-:W-:Y:S02]  /*04d0*/  STL [R1+0xf68], RZ ;  /* 0x000f68ff01007387 */ /* 0x000fe40000100800 */
[----:B------:R-:W-:Y:S02]  /*04e0*/  @P0 VIADD R3, R3, 0x1 ;  /* 0x0000000103030836 */ /* 0x000fe40000000000 */
[----:B------:R-:W-:Y:S02]  /*04f0*/  STL [R1+0xf6c], RZ ;  /* 0x000f6cff01007387 */ /* 0x000fe40000100800 */
[----:B------:R-:W-:Y:S01]  /*0500*/  IMAD.MOV.U32 R2, RZ, RZ, R3 ;  /* 0x000000ffff027224 */ /* 0x000fe200078e0003 */
[----:B------:R-:W-:Y:S01]  /*0510*/  SHF.R.S32.HI R3, RZ, 0x1f, R0 ;  /* 0x0000001fff037819 */ /* 0x000fe20000011400 */
[----:B------:R-:W-:Y:S02]  /*0520*/  STL [R1+0xf50], RZ ;  /* 0x000f50ff01007387 */ /* 0x000fe40000100800 */
[----:B------:R-:W-:Y:S01]  /*0530*/  @!P2 IMAD.MOV R2, RZ, RZ, -R2 ;  /* 0x000000ffff02a224 */ /* 0x000fe200078e0a02 */
[----:B------:R-:W-:Y:S01]  /*0540*/  @!P1 LOP3.LUT R2, RZ, R4, RZ, 0x33, !PT ;  /* 0x00000004ff029212 */ /* 0x000fe200078e33ff */
[----:B------:R-:W-:Y:S01]  /*0550*/  STL [R1+0xf54], RZ ;  /* 0x000f54ff01007387 */ /* 0x000fe20000100800 */
[----:B------:R-:W-:-:S03]  /*0560*/  LEA.HI R3, R3, R0, RZ, 0x8 ;  /* 0x0000000003037211 */ /* 0x000fc600078f40ff */
[----:B------:R-:W-:Y:S01]  /*0570*/  STL [R1+0xf58], RZ ;  /* 0x000f58ff01007387 */ /* 0x000fe20000100800 */
[----:B------:R-:W-:Y:S02]  /*0580*/  IMAD.SHL.U32 R6, R2, 0x8, RZ ;  /* 0x0000000802067824 */ /* 0x000fe400078e00ff */
[----:B------:R-:W-:Y:S01]  /*0590*/  IMAD.MOV R2, RZ, RZ, -R2 ;  /* 0x000000ffff027224 */ /* 0x000fe200078e0a02 */
[----:B------:R-:W-:Y:S02]  /*05a0*/  STL [R1+0xf5c], RZ ;  /* 0x000f5cff01007387 */ /* 0x000fe40000100800 */
[----:B------:R-:W-:Y:S01]  /*05b0*/  LEA.HI.SX32 R3, R3, -R6, 0x18 ;  /* 0x8000000603037211 */ /* 0x000fe200078fc2ff */
[----:B------:R-:W-:Y:S01]  /*05c0*/  IMAD R4, R4, R2, R5 ;  /* 0x0000000204047224 */ /* 0x000fe200078e0205 */
[----:B------:R-:W-:Y:S02]  /*05d0*/  STL [R1+0xf40], RZ ;  /* 0x000f40ff01007387 */ /* 0x000fe40000100800 */
[----:B------:R-:W-:-:S02]  /*05e0*/  VIMNMX R11, PT, PT, R3, 0x8, PT ;  /* 0x00000008030b7848 */ /* 0x000fc40003fe0100 */
[----:B------:R-:W-:Y:S01]  /*05f0*/  STL [R1+0xf44], RZ ;  /* 0x000f44ff01007387 */ /* 0x000fe20000100800 */
[----:B------:R-:W-:Y:S02]  /*0600*/  IABS R9, R4 ;  /* 0x0000000400097213 */ /* 0x000fe40000000000 */
[----:B------:R-:W-:Y:S01]  /*0610*/  IABS R7, R11 ;  /* 0x0000000b00077213 */ /* 0x000fe20000000000 */
[----:B------:R-:W-:Y:S03]  /*0620*/  STL [R1+0xf48], RZ ;  /* 0x000f48ff01007387 */ /* 0x000fe60000100800 */
        /* <DEDUP_REMOVED lines=11> */
[----:B------:R-:W-:Y:S04]  /*06e0*/  STL [R1+0xf2c], RZ ;  /* 0x000f2cff01007387 */ /* 0x000fe80000100800 */
[----:B------:R-:W-:Y:S01]  /*06f0*/  STL [R1+0xf10], RZ ;  /* 0x000f10ff01007387 */ /* 0x000fe20000100800 */
[----:B------:R-:W0:Y:S03]  /*0700*/  F2I.FTZ.U32.TRUNC.NTZ R3, R3 ;  /* 0x0000000300037305 */ /* 0x000e26000021f000 */
[----:B------:R-:W-:Y:S04]  /*0710*/  STL [R1+0xf14], RZ ;  /* 0x000f14ff01007387 */ /* 0x000fe80000100800 */
[----:B------:R-:W-:Y:S04]  /*0720*/  STL [R1+0xf18], RZ ;  /* 0x000f18ff01007387 */ /* 0x000fe80000100800 */
[----:B------:R-:W-:Y:S04]  /*0730*/  STL [R1+0xf1c], RZ ;  /* 0x000f1cff01007387 */ /* 0x000fe80000100800 */
[----:B------:R-:W-:Y:S01]  /*0740*/  STL [R1+0xf00], RZ ;  /* 0x000f00ff01007387 */ /* 0x000fe20000100800 */
[----:B0-----:R-:W-:-:S03]  /*0750*/  IMAD.MOV R8, RZ, RZ, -R3 ;  /* 0x000000ffff087224 */ /* 0x001fc600078e0a03 */
[----:B------:R-:W-:Y:S01]  /*0760*/  STL [R1+0xf04], RZ ;  /* 0x000f04ff01007387 */ /* 0x000fe20000100800 */
[----:B------:R-:W-:Y:S01]  /*0770*/  IMAD.MOV.U32 R2, RZ, RZ, R8 ;  /* 0x000000ffff027224 */ /* 0x000fe200078e0008 */
[----:B------:R-:W-:Y:S02]  /*0780*/  IABS R8, R11 ;  /* 0x0000000b00087213 */ /* 0x000fe40000000000 */
[----:B------:R-:W-:Y:S01]  /*0790*/  STL [R1+0xf08], RZ ;  /* 0x000f08ff01007387 */ /* 0x000fe20000100800 */
[----:B------:R-:W-:Y:S02]  /*07a0*/  IMAD R5, R2, R7, RZ ;  /* 0x0000000702057224 */ /* 0x000fe400078e02ff */
[----:B------:R-:W-:Y:S01]  /*07b0*/  IMAD.MOV.U32 R2, RZ, RZ, RZ ;  /* 0x000000ffff027224 */ /* 0x000fe200078e00ff */
[----:B------:R-:W-:Y:S03]  /*07c0*/  STL [R1+0xf0c], RZ ;  /* 0x000f0cff01007387 */ /* 0x000fe60000100800 */
[----:B------:R-:W-:Y:S01]  /*07d0*/  IMAD.HI.U32 R2, R3, R5, R2 ;  /* 0x0000000503027227 */ /* 0x000fe200078e0002 */
[----:B------:R-:W-:Y:S03]  /*07e0*/  STL [R1+0xee0], RZ ;  /* 0x000ee0ff01007387 */ /* 0x000fe60000100800 */
[----:B------:R-:W-:Y:S01]  /*07f0*/  IMAD.MOV R3, RZ, RZ, -R8 ;  /* 0x000000ffff037224 */ /* 0x000fe200078e0a08 */
[----:B------:R-:W-:Y:S01]  /*0800*/  STL [R1+0xee4], RZ ;  /* 0x000ee4ff01007387 */ /* 0x000fe20000100800 */
[----:B------:R-:W-:-:S03]  /*0810*/  IMAD.HI.U32 R0, R2, R9, RZ ;  /* 0x0000000902007227 */ /* 0x000fc600078e00ff */
[----:B------:R-:W-:Y:S01]  /*0820*/  STL [R1+0xee8], RZ ;  /* 0x000ee8ff01007387 */ /* 0x000fe20000100800 */
[----:B------:R-:W-:Y:S01]  /*0830*/  IMAD R2, R0, R3, R9 ;  /* 0x0000000300027224 */ /* 0x000fe200078e0209 */
[----:B---3--:R-:W-:Y:S02]  /*0840*/  LOP3.LUT R3, R12, 0x1f, RZ, 0xc0, !PT ;  /* 0x0000001f0c037812 */ /* 0x008fe400078ec0ff */
        /* <DEDUP_REMOVED lines=14> */
[----:B------:R-:W-:Y:S04]  /*0930*/  STL [R1+0xea8], RZ ;  /* 0x000ea8ff01007387 */ /* 0x000fe80000100800 */
[----:B------:R-:W-:Y:S02]  /*0940*/  STL [R1+0xeac], RZ ;  /* 0x000eacff01007387 */ /* 0x000fe40000100800 */
[----:B------:R-:W-:-:S02]  /*0950*/  @P0 VIADD R0, R0, 0x1 ;  /* 0x0000000100000836 */ /* 0x000fc40000000000 */
[----:B------:R-:W-:Y:S04]  /*0960*/  STL [R1+0xe90], RZ ;  /* 0x000e90ff01007387 */ /* 0x000fe80000100800 */
[----:B------:R-:W-:Y:S01]  /*0970*/  STL [R1+0xe94], RZ ;  /* 0x000e94ff01007387 */ /* 0x000fe20000100800 */
[----:B------:R-:W-:Y:S01]  /*0980*/  @!P2 IMAD.MOV R0, RZ, RZ, -R0 ;  /* 0x000000ffff00a224 */ /* 0x000fe200078e0a00 */
[----:B------:R-:W-:Y:S02]  /*0990*/  @!P1 LOP3.LUT R0, RZ, R11, RZ, 0x33, !PT ;  /* 0x0000000bff009212 */ /* 0x000fe400078e33ff */
[----:B------:R-:W-:Y:S03]  /*09a0*/  STL [R1+0xe98], RZ ;  /* 0x000e98ff01007387 */ /* 0x000fe60000100800 */
[----:B------:R-:W-:Y:S01]  /*09b0*/  IMAD.MOV R2, RZ, RZ, -R0 ;  /* 0x000000ffff027224 */ /* 0x000fe200078e0a00 */
[----:B------:R-:W-:Y:S01]  /*09c0*/  STL [R1+0xe9c], RZ ;  /* 0x000e9cff01007387 */ /* 0x000fe20000100800 */
[----:B------:R-:W-:-:S02]  /*09d0*/  IMAD.SHL.U32 R21, R0, 0x40, RZ ;  /* 0x0000004000157824 */ /* 0x000fc400078e00ff */
[----:B------:R-:W-:Y:S01]  /*09e0*/  IMAD R2, R11, R2, R4 ;  /* 0x000000020b027224 */ /* 0x000fe200078e0204 */
[----:B------:R-:W-:Y:S01]  /*09f0*/  STL [R1+0xe80], RZ ;  /* 0x000e80ff01007387 */ /* 0x000fe20000100800 */
[C---:B------:R-:W-:Y:S02]  /*0a00*/  VIADD R4, R21.reuse, 0x1 ;  /* 0x0000000115047836 */ /* 0x040fe40000000000 */
[C---:B------:R-:W-:Y:S01]  /*0a10*/  VIADD R0, R21.reuse, 0x2 ;  /* 0x0000000215007836 */ /* 0x040fe20000000000 */
[----:B------:R-:W-:Y:S01]  /*0a20*/  STL [R1+0xe84], RZ ;  /* 0x000e84ff01007387 */ /* 0x000fe20000100800 */
[C---:B------:R-:W-:Y:S02]  /*0a30*/  VIADD R5, R21.reuse, 0x3 ;  /* 0x0000000315057836 */ /* 0x040fe40000000000 */
[----:B------:R-:W-:Y:S01]  /*0a40*/  IMAD.IADD R2, R6, 0x1, R2 ;  /* 0x0000000106027824 */ /* 0x000fe200078e0202 */
[----:B------:R-:W-:Y:S01]  /*0a50*/  STL [R1+0xe88], RZ ;  /* 0x000e88ff01007387 */ /* 0x000fe20000100800 */
[----:B------:R-:W-:-:S02]  /*0a60*/  VIADD R61, R21, 0x18 ;  /* 0x00000018153d7836 */ /* 0x000fc40000000000 */
[----:B------:R-:W-:Y:S01]  /*0a70*/  VIADD R60, R21, 0x19 ;  /* 0x00000019153c7836 */ /* 0x000fe20000000000 */
[----:B------:R-:W-:Y:S01]  /*0a80*/  STL [R1+0xe8c], RZ ;  /* 0x000e8cff01007387 */ /* 0x000fe20000100800 */
[----:B------:R-:W-:Y:S01]  /*0a90*/  PRMT R20, R3, 0x6540, R2 ;  /* 0x0000654003147816 */ /* 0x000fe20000000002 */
[C---:B------:R-:W-:Y:S02]  /*0aa0*/  VIADD R59, R21.reuse, 0x1a ;  /* 0x0000001a153b7836 */ /* 0x040fe40000000000 */
[----:B------:R-:W-:Y:S01]  /*0ab0*/  STL [R1+0xe70], RZ ;  /* 0x000e70ff01007387 */ /* 0x000fe20000100800 */
[C---:B------:R-:W-:Y:S01]  /*0ac0*/  VIADD R58, R21.reuse, 0x1b ;  /* 0x0000001b153a7836 */ /* 0x040fe20000000000 */
[C---:B------:R-:W-:Y:S01]  /*0ad0*/  LOP3.LUT R23, R20.reuse, 0x40, RZ, 0xfc, !PT ;  /* 0x0000004014177812 */ /* 0x040fe200078efcff */
[C---:B------:R-:W-:Y:S01]  /*0ae0*/  VIADD R54, R21.reuse, 0x1c ;  /* 0x0000001c15367836 */ /* 0x040fe20000000000 */
        /* <DEDUP_REMOVED lines=10> */
[----:B------:R-:W-:Y:S01]  /*0b90*/  LOP3.LUT R56, R20, 0xc0, RZ, 0xfc, !PT ;  /* 0x000000c014387812 */ /* 0x000fe200078efcff */
[C---:B------:R-:W-:Y:S01]  /*0ba0*/  VIADD R38, R21.reuse, 0x22 ;  /* 0x0000002215267836 */ /* 0x040fe20000000000 */
[----:B------:R-:W-:Y:S01]  /*0bb0*/  STL [R1+0xe60], RZ ;  /* 0x000e60ff01007387 */ /* 0x000fe20000100800 */
[----:B------:R-:W-:-:S02]  /*0bc0*/  VIADD R37, R21, 0x23 ;  /* 0x0000002315257836 */ /* 0x000fc40000000000 */
[C---:B------:R-:W-:Y:S01]  /*0bd0*/  VIADD R36, R21.reuse, 0x24 ;  /* 0x0000002415247836 */ /* 0x040fe20000000000 */
[----:B------:R-:W-:Y:S01]  /*0be0*/  STL [R1+0xe64], RZ ;  /* 0x000e64ff01007387 */ /* 0x000fe20000100800 */
[C---:B------:R-:W-:Y:S02]  /*0bf0*/  VIADD R35, R21.reuse, 0x25 ;  /* 0x0000002515237836 */ /* 0x040fe40000000000 */
[C---:B------:R-:W-:Y:S01]  /*0c00*/  VIADD R34, R21.reuse, 0x26 ;  /* 0x0000002615227836 */ /* 0x040fe20000000000 */
[----:B------:R-:W-:Y:S01]  /*0c10*/  STL [R1+0xe68], RZ ;  /* 0x000e68ff01007387 */ /* 0x000fe20000100800 */
[C---:B------:R-:W-:Y:S02]  /*0c20*/  VIADD R33, R21.reuse, 0x27 ;  /* 0x0000002715217836 */ /* 0x040fe40000000000 */
        /* <DEDUP_REMOVED lines=29> */
[----:B------:R-:W-:-:S03]  /*0e00*/  VIADD R6, R21, 0x3b ;  /* 0x0000003b15067836 */ /* 0x000fc60000000000 */
[----:B------:R-:W-:Y:S04]  /*0e10*/  STL [R1+0xe34], RZ ;  /* 0x000e34ff01007387 */ /* 0x000fe80000100800 */
        /* <DEDUP_REMOVED lines=414> */
[----:B------:R-:W-:Y:S04]  /*2800*/  STL [R1+0xfcc], R21 ;  /* 0x000fcc1501007387 */ /* 0x000fe80000100800 */
[----:B------:R0:W-:Y:S04]  /*2810*/  STL [R1+0x74], R4 ;  /* 0x0000740401007387 */ /* 0x0001e80000100800 */
[----:B------:R1:W-:Y:S04]  /*2820*/  STL [R1+0x70], R0 ;  /* 0x0000700001007387 */ /* 0x0003e80000100800 */
[----:B------:R2:W-:Y:S01]  /*2830*/  STL [R1+0x6c], R5 ;  /* 0x00006c0501007387 */ /* 0x0005e20000100800 */
[----:B0-----:R-:W-:-:S02]  /*2840*/  VIADD R4, R21, 0x4 ;  /* 0x0000000415047836 */ /* 0x001fc40000000000 */
[----:B-1----:R-:W-:-:S03]  /*2850*/  VIADD R0, R21, 0x5 ;  /* 0x0000000515007836 */ /* 0x002fc60000000000 */
[----:B------:R0:W-:Y:S01]  /*2860*/  STL [R1+0x68], R4 ;  /* 0x0000680401007387 */ /* 0x0001e20000100800 */
[----:B--2---:R-:W-:-:S03]  /*2870*/  VIADD R5, R21, 0x6 ;  /* 0x0000000615057836 */ /* 0x004fc60000000000 */
[----:B------:R1:W-:Y:S04]  /*2880*/  STL [R1+0x64], R0 ;  /* 0x0000640001007387 */ /* 0x0003e80000100800 */
[----:B------:R2:W-:Y:S01]  /*2890*/  STL [R1+0x60], R5 ;  /* 0x0000600501007387 */ /* 0x0005e20000100800 */
[C---:B0-----:R-:W-:Y:S02]  /*28a0*/  VIADD R4, R21.reuse, 0x7 ;  /* 0x0000000715047836 */ /* 0x041fe40000000000 */
        /* <DEDUP_REMOVED lines=33> */
[----:B------:R1:W-:Y:S01]  /*2ac0*/  STL [R1+0x1c], R0 ;  /* 0x00001c0001007387 */ /* 0x0003e20000100800 */
[C---:B0-----:R-:W-:Y:S02]  /*2ad0*/  VIADD R4, R21.reuse, 0x3d ;  /* 0x0000003d15047836 */ /* 0x041fe40000000000 */
[----:B-1----:R-:W-:Y:S02]  /*2ae0*/  IMAD.SHL.U32 R0, R2, 0x100, RZ ;  /* 0x0000010002007824 */ /* 0x002fe400078e00ff */
[----:B------:R-:W-:-:S03]  /*2af0*/  VIADD R2, R21, 0x3f ;  /* 0x0000003f15027836 */ /* 0x000fc60000000000 */
[----:B------:R-:W-:Y:S01]  /*2b00*/  LOP3.LUT R0, R0, 0x20, R3, 0xfe, !PT ;  /* 0x0000002000007812 */ /* 0x000fe200078efe03 */
[----:B------:R-:W-:Y:S01]  /*2b10*/  VIADD R3, R21, 0x3e ;  /* 0x0000003e15037836 */ /* 0x000fe20000000000 */
[----:B------:R-:W-:-:S03]  /*2b20*/  LOP3.LUT R21, R20, 0x60, RZ, 0xfc, !PT ;  /* 0x0000006014157812 */ /* 0x000fc600078efcff */
[----:B------:R0:W-:Y:S04]  /*2b30*/  STL [R1+0x13e4], R0 ;  /* 0x0013e40001007387 */ /* 0x0001e80000100800 */
[----:B------:R1:W-:Y:S04]  /*2b40*/  STL [R1+0x13c0], R20 ;  /* 0x0013c01401007387 */ /* 0x0003e80000100800 */
[----:B------:R1:W-:Y:S01]  /*2b50*/  STL [R1+0x13fc], R23 ;  /* 0x0013fc1701007387 */ /* 0x0003e20000100800 */
[----:B0-----:R-:W-:-:S03]  /*2b60*/  LOP3.LUT R0, R20, 0x80, RZ, 0xfc, !PT ;  /* 0x0000008014007812 */ /* 0x001fc600078efcff */
[----:B------:R1:W-:Y:S04]  /*2b70*/  STL [R1+0x13f8], R21 ;  /* 0x0013f81501007387 */ /* 0x0003e80000100800 */
[----:B------:R1:W-:Y:S04]  /*2b80*/  STL [R1+0x13f4], R0 ;  /* 0x0013f40001007387 */ /* 0x0003e80000100800 */
[----:B------:R1:W-:Y:S04]  /*2b90*/  STL [R1+0x13e8], R55 ;  /* 0x0013e83701007387 */ /* 0x0003e80000100800 */
[----:B------:R1:W-:Y:S04]  /*2ba0*/  STL [R1+0x13f0], R57 ;  /* 0x0013f03901007387 */ /* 0x0003e80000100800 */
[----:B------:R1:W-:Y:S01]  /*2bb0*/  STL [R1+0x13ec], R56 ;  /* 0x0013ec3801007387 */ /* 0x0003e20000100800 */
[----:B------:R-:W-:Y:S05]  /*2bc0*/  BRA.U !UP0, `(.L_x_0) ;  /* 0x0000056108487547 */ /* 0x000fea000b800000 */
[----:B------:R0:W-:Y:S01]  /*2bd0*/  STL [R1+0x2b1c], R54 ;  /* 0x002b1c3601007387 */ /* 0x0001e20000100800 */
[----:B-1----:R-:W-:Y:S02]  /*2be0*/  IABS R23, R53 ;  /* 0x0000003500177213 */ /* 0x002fe40000000000 */
[----:B------:R-:W-:Y:S01]  /*2bf0*/  IABS R27, R19 ;  /* 0x00000013001b7213 */ /* 0x000fe20000000000 */
[----:B------:R-:W-:Y:S01]  /*2c00*/  IMAD.MOV.U32 R18, RZ, RZ, RZ ;  /* 0x000000ffff127224 */ /* 0x000fe200078e00ff */
[----:B------:R-:W-:Y:S01]  /*2c10*/  IABS R42, R57 ;  /* 0x00000039002a7213 */ /* 0x000fe20000000000 */
[----:B------:R-:W1:Y:S01]  /*2c20*/  LDCU.128 UR20, c[0x0][0x380] ;  /* 0x00007000ff1477ac */ /* 0x000e620008000c00 */
[----:B0-----:R-:W2:Y:S01]  /*2c30*/  LDL R54, [R1+0x13c0] ;  /* 0x0013c00001367983 */ /* 0x001ea20000100800 */
[----:B------:R-:W-:Y:S01]  /*2c40*/  ISETP.GE.AND P3, PT, R2, RZ, PT ;  /* 0x000000ff0200720c */ /* 0x000fe20003f66270 */
[----:B------:R-:W0:Y:S02]  /*2c50*/  LDCU UR66, c[0x0][0x3a4] ;  /* 0x00007480ff4277ac */ /* 0x000e240008000800 */
[----:B------:R3:W-:Y:S01]  /*2c60*/  STL [R1+0x2b18], R58 ;  /* 0x002b183a01007387 */ /* 0x0007e20000100800 */
[----:B------:R-:W-:Y:S01]  /*2c70*/  ISETP.GE.AND P5, PT, R3, RZ, PT ;  /* 0x000000ff0300720c */ /* 0x000fe20003fa6270 */
[----:B------:R-:W4:Y:S01]  /*2c80*/  LDCU UR67, c[0x0][0x3b0] ;  /* 0x00007600ff4377ac */ /* 0x000f220008000800 */
[----:B------:R-:W5:Y:S01]  /*2c90*/  LDCU UR5, c[0x0][0x3a8] ;  /* 0x00007500ff0577ac */ /* 0x000f620008000800 */
[----:B---3--:R-:W3:Y:S01]  /*2ca0*/  LDL R58, [R1+0x13e4] ;  /* 0x0013e400013a7983 */ /* 0x008ee20000100800 */
[----:B------:R-:W0:Y:S03]  /*2cb0*/  LDCU UR27, c[0x0][0x3a8] ;  /* 0x00007500ff1b77ac */ /* 0x000e260008000800 */
[----:B------:R1:W-:Y:S01]  /*2cc0*/  STL [R1+0x2b14], R59 ;  /* 0x002b143b01007387 */ /* 0x0003e20000100800 */
[----:B------:R-:W0:Y:S01]  /*2cd0*/  LDCU UR15, c[0x0][0x3a8] ;  /* 0x00007500ff0f77ac */ /* 0x000e220008000800 */
[----:B------:R-:W0:Y:S01]  /*2ce0*/  LDCU UR7, c[0x0][0x3a8] ;  /* 0x00007500ff0777ac */ /* 0x000e220008000800 */
[----:B------:R-:W0:Y:S01]  /*2cf0*/  LDCU UR37, c[0x0][0x3a8] ;  /* 0x00007500ff2577ac */ /* 0x000e220008000800 */
[----:B-1----:R-:W4:Y:S01]  /*2d00*/  LDL R59, [R1+0x13fc] ;  /* 0x0013fc00013b7983 */ /* 0x002f220000100800 */
[----:B------:R-:W1:Y:S03]  /*2d10*/  LDCU UR56, c[0x0][0x3a8] ;  /* 0x00007500ff3877ac */ /* 0x000e660008000800 */
[----:B------:R0:W-:Y:S01]  /*2d20*/  STL [R1+0x2b10], R60 ;  /* 0x002b103c01007387 */ /* 0x0001e20000100800 */
[----:B------:R-:W1:Y:S01]  /*2d30*/  LDCU UR53, c[0x0][0x3a8] ;  /* 0x00007500ff3577ac */ /* 0x000e620008000800 */
[----:B------:R-:W1:Y:S02]  /*2d40*/  LDCU UR50, c[0x0][0x3a8] ;  /* 0x00007500ff3277ac */ /* 0x000e640008000800 */
[----:B0-----:R-:W5:Y:S01]  /*2d50*/  LDL R60, [R1+0x13f8] ;  /* 0x0013f800013c7983 */ /* 0x001f620000100800 */
[----:B------:R-:W0:Y:S01]  /*2d60*/  I2F.RP R0, R23 ;  /* 0x0000001700007306 */ /* 0x000e220000209400 */
[----:B------:R-:W0:Y:S02]  /*2d70*/  LDCU UR47, c[0x0][0x3a8] ;  /* 0x00007500ff2f77ac */ /* 0x000e240008000800 */
[----:B------:R1:W-:Y:S01]  /*2d80*/  STL [R1+0x2b0c], R61 ;  /* 0x002b0c3d01007387 */ /* 0x0003e20000100800 */
[----:B------:R-:W0:Y:S01]  /*2d90*/  LDCU UR44, c[0x0][0x3a8] ;  /* 0x00007500ff2c77ac */ /* 0x000e220008000800 */
[----:B------:R-:W2:Y:S02]  /*2da0*/  LDCU UR39, c[0x0][0x3a8] ;  /* 0x00007500ff2777ac */ /* 0x000ea40008000800 */
[----:B-1----:R-:W5:Y:S01]  /*2db0*/  LDL R61, [R1+0x13f4] ;  /* 0x0013f400013d7983 */ /* 0x002f620000100800 */
[----:B------:R-:W1:Y:S01]  /*2dc0*/  I2F.RP R20, R27 ;  /* 0x0000001b00147306 */ /* 0x000e620000209400 */
[----:B------:R-:W2:Y:S01]  /*2dd0*/  LDCU UR35, c[0x0][0x3a8] ;  /* 0x00007500ff2377ac */ /* 0x000ea20008000800 */
[----:B------:R-:W2:Y:S06]  /*2de0*/  LDCU UR32, c[0x0][0x3a8] ;  /* 0x00007500ff2077ac */ /* 0x000eac0008000800 */
[----:B0-----:R-:W0:Y:S01]  /*2df0*/  MUFU.RCP R0, R0 ;  /* 0x0000000000007308 */ /* 0x001e220000001000 */
[----:B------:R-:W2:Y:S01]  /*2e00*/  LDCU UR29, c[0x0][0x3a8] ;  /* 0x00007500ff1d77ac */ /* 0x000ea20008000800 */
[----:B------:R-:W2:Y:S06]  /*2e10*/  LDCU UR25, c[0x0][0x3a8] ;  /* 0x00007500ff1977ac */ /* 0x000eac0008000800 */
[----:B-1----:R-:W1:Y:S01]  /*2e20*/  MUFU.RCP R20, R20 ;  /* 0x0000001400147308 */ /* 0x002e620000001000 */
[----:B------:R-:W2:Y:S01]  /*2e30*/  LDCU UR17, c[0x0][0x3a8] ;  /* 0x00007500ff1177ac */ /* 0x000ea20008000800 */
[----:B------:R-:W2:Y:S01]  /*2e40*/  LDCU UR13, c[0x0][0x3a8] ;  /* 0x00007500ff0d77ac */ /* 0x000ea20008000800 */
[----:B0-----:R-:W-:Y:S01]  /*2e50*/  VIADD R0, R0, 0xffffffe ;  /* 0x0ffffffe00007836 */ /* 0x001fe20000000000 */
[----:B------:R-:W0:Y:S04]  /*2e60*/  LDCU UR6, c[0x0][0x3a8] ;  /* 0x00007500ff0677ac */ /* 0x000e280008000800 */
[----:B------:R-:W0:Y:S01]  /*2e70*/  F2I.FTZ.U32.TRUNC.NTZ R19, R0 ;  /* 0x0000000000137305 */ /* 0x000e22000021f000 */
[----:B------:R-:W2:Y:S01]  /*2e80*/  LDCU UR10, c[0x0][0x3a8] ;  /* 0x00007500ff0a77ac */ /* 0x000ea20008000800 */
[----:B-1----:R-:W-:Y:S01]  /*2e90*/  VIADD R20, R20, 0xffffffe ;  /* 0x0ffffffe14147836 */ /* 0x002fe20000000000 */
[----:B------:R-:W1:Y:S05]  /*2ea0*/  LDCU UR19, c[0x0][0x3a8] ;  /* 0x00007500ff1377ac */ /* 0x000e6a0008000800 */
[----:B------:R0:W1:Y:S01]  /*2eb0*/  F2I.FTZ.U32.TRUNC.NTZ R21, R20 ;  /* 0x0000001400157305 */ /* 0x000062000021f000 */
[----:B------:R-:W1:Y:S01]  /*2ec0*/  LDCU UR58, c[0x0][0x3a8] ;  /* 0x00007500ff3a77ac */ /* 0x000e620008000800 */
[----:B------:R-:W2:Y:S01]  /*2ed0*/  LDCU UR57, c[0x0][0x3a8] ;  /* 0x00007500ff3977ac */ /* 0x000ea20008000800 */
[----:B0-----:R-:W-:-:S02]  /*2ee0*/  IMAD.MOV R0, RZ, RZ, -R19 ;  /* 0x000000ffff007224 */ /* 0x001fc400078e0a13 */
[----:B------:R-:W-:Y:S01]  /*2ef0*/  IMAD.MOV.U32 R20, RZ, RZ, RZ ;  /* 0x000000ffff147224 */ /* 0x000fe200078e00ff */
[----:B------:R-:W0:Y:S01]  /*2f00*/  LDCU UR55, c[0x0][0x3a8] ;  /* 0x00007500ff3777ac */ /* 0x000e220008000800 */
[----:B------:R-:W-:Y:S01]  /*2f10*/  IMAD R0, R0, R23, RZ ;  /* 0x0000001700007224 */ /* 0x000fe200078e02ff */
[----:B------:R-:W0:Y:S03]  /*2f20*/  LDCU UR54, c[0x0][0x3a8] ;  /* 0x00007500ff3677ac */ /* 0x000e260008000800 */
[----:B------:R-:W-:Y:S01]  /*2f30*/  IMAD.HI.U32 R18, R19, R0, R18 ;  /* 0x0000000013127227 */ /* 0x000fe200078e0012 */
[----:B------:R-:W0:Y:S03]  /*2f40*/  LDCU UR52, c[0x0][0x3a8] ;  /* 0x00007500ff3477ac */ /* 0x000e260008000800 */
[--C-:B-1----:R-:W-:Y:S01]  /*2f50*/  IMAD.MOV R0, RZ, RZ, -R21.reuse ;  /* 0x000000ffff007224 */ /* 0x102fe200078e0a15 */
[----:B------:R-:W1:Y:S03]  /*2f60*/  LDCU UR51, c[0x0][0x3a8] ;  /* 0x00007500ff3377ac */ /* 0x000e660008000800 */
[----:B------:R-:W-:Y:S01]  /*2f70*/  IMAD R0, R0, R27, RZ ;  /* 0x0000001b00007224 */ /* 0x000fe200078e02ff */
[----:B------:R-:W0:Y:S03]  /*2f80*/  LDCU UR49, c[0x0][0x3a8] ;  /* 0x00007500ff3177ac */ /* 0x000e260008000800 */
[----:B------:R-:W-:Y:S01]  /*2f90*/  IMAD.HI.U32 R0, R21, R0, R20 ;  /* 0x0000000015007227 */ /* 0x000fe200078e0014 */
[----:B------:R-:W-:Y:S01]  /*2fa0*/  IABS R21, R2 ;  /* 0x0000000200157213 */ /* 0x000fe20000000000 */
[----:B------:R-:W0:Y:S02]  /*2fb0*/  LDCU UR48, c[0x0][0x3a8] ;  /* 0x00007500ff3077ac */ /* 0x000e240008000800 */
[----:B------:R-:W-:Y:S01]  /*2fc0*/  IMAD.HI.U32 R20, R18, R42, RZ ;  /* 0x0000002a12147227 */ /* 0x000fe200078e00ff */
[----:B------:R-:W0:Y:S03]  /*2fd0*/  LDCU UR46, c[0x0][0x3a8] ;  /* 0x00007500ff2e77ac */ /* 0x000e260008000800 */
[----:B------:R-:W-:-:S02]  /*2fe0*/  IMAD.MOV R20, RZ, RZ, -R20 ;  /* 0x000000ffff147224 */ /* 0x000fc400078e0a14 */
[----:B------:R-:W-:Y:S01]  /*2ff0*/  IMAD.HI.U32 R2, R0, R21, RZ ;  /* 0x0000001500027227 */ /* 0x000fe200078e00ff */
[----:B------:R-:W0:Y:S03]  /*3000*/  LDCU UR45, c[0x0][0x3a8] ;  /* 0x00007500ff2d77ac */ /* 0x000e260008000800 */
[----:B------:R-:W-:Y:S01]  /*3010*/  IMAD R42, R23, R20, R42 ;  /* 0x00000014172a7224 */ /* 0x000fe200078e022a */
[----:B------:R-:W-:Y:S01]  /*3020*/  IABS R20, R3 ;  /* 0x0000000300147213 */ /* 0x000fe20000000000 */
[----:B------:R-:W-:Y:S01]  /*3030*/  IMAD.MOV R2, RZ, RZ, -R2 ;  /* 0x000000ffff027224 */ /* 0x000fe200078e0a02 */
[----:B------:R-:W-:Y:S01]  /*3040*/  IABS R3, R6 ;  /* 0x0000000600037213 */ /* 0x000fe20000000000 */
[----:B------:R-:W0:Y:S02]  /*3050*/  LDCU UR41, c[0x0][0x3a8] ;  /* 0x00007500ff2977ac */ /* 0x000e240008000800 */
[----:B------:R-:W-:-:S02]  /*3060*/  IMAD R21, R27, R2, R21 ;  /* 0x000000021b157224 */ /* 0x000fc400078e0215 */
[C---:B------:R-:W-:Y:S01]  /*3070*/  IMAD.HI.U32 R2, R0.reuse, R20, RZ ;  /* 0x0000001400027227 */ /* 0x040fe200078e00ff */
[----:B------:R-:W0:Y:S03]  /*3080*/  LDCU UR40, c[0x0][0x3a8] ;  /* 0x00007500ff2877ac */ /* 0x000e260008000800 */
[----:B------:R-:W-:Y:S01]  /*3090*/  IMAD.MOV R2, RZ, RZ, -R2 ;  /* 0x000000ffff027224 */ /* 0x000fe200078e0a02 */
[----:B------:R-:W0:Y:S03]  /*30a0*/  LDCU UR38, c[0x0][0x3a8] ;  /* 0x00007500ff2677ac */ /* 0x000e260008000800 */
[C---:B------:R-:W-:Y:S01]  /*30b0*/  IMAD R20, R27.reuse, R2, R20 ;  /* 0x000000021b147224 */ /* 0x040fe200078e0214 */
[----:B------:R-:W0:Y:S01]  /*30c0*/  LDCU UR36, c[0x0][0x3a8] ;  /* 0x00007500ff2477ac */ /* 0x000e220008000800 */
[----:B------:R-:W-:Y:S01]  /*30d0*/  IMAD.HI.U32 R2, R0, R3, RZ ;  /* 0x0000000300027227 */ /* 0x000fe200078e00ff */
[----:B------:R-:W0:Y:S03]  /*30e0*/  LDCU UR34, c[0x0][0x3a8] ;  /* 0x00007500ff2277ac */ /* 0x000e260008000800 */
[----:B------:R-:W-:Y:S01]  /*30f0*/  IMAD.MOV R2, RZ, RZ, -R2 ;  /* 0x000000ffff027224 */ /* 0x000fe200078e0a02 */
[----:B------:R-:W0:Y:S03]  /*3100*/  LDCU UR33, c[0x0][0x3a8] ;  /* 0x00007500ff2177ac */ /* 0x000e260008000800 */
[----:B------:R-:W-:Y:S01]  /*3110*/  IMAD R3, R27, R2, R3 ;  /* 0x000000021b037224 */ /* 0x000fe200078e0203 */
[----:B------:R-:W-:Y:S01]  /*3120*/  IABS R2, R8 ;  /* 0x0000000800027213 */ /* 0x000fe20000000000 */
[----:B------:R-:W0:Y:S01]  /*3130*/  LDCU UR31, c[0x0][0x3a8] ;  /* 0x00007500ff1f77ac */ /* 0x000e220008000800 */
        /* <DEDUP_REMOVED lines=17> */
[----:B--2---:R-:W-:-:S05]  /*3250*/  IABS R48, R54 ;  /* 0x0000003600307213 */ /* 0x004fca0000000000 */
[----:B------:R-:W-:-:S04]  /*3260*/  IMAD.HI.U32 R41, R18, R48, RZ ;  /* 0x0000003012297227 */ /* 0x000fc800078e00ff */
[----:B------:R-:W-:-:S04]  /*3270*/  IMAD.MOV R41, RZ, RZ, -R41 ;  /* 0x000000ffff297224 */ /* 0x000fc800078e0a29 */
[C---:B------:R-:W-:Y:S01]  /*3280*/  IMAD R48, R23.reuse, R41, R48 ;  /* 0x0000002917307224 */ /* 0x040fe200078e0230 */
[----:B---3--:R-:W-:Y:S02]  /*3290*/  IABS R47, R58 ;  /* 0x0000003a002f7213 */ /* 0x008fe40000000000 */
[----:B------:R-:W-:Y:S02]  /*32a0*/  IABS R41, R56 ;  /* 0x0000003800297213 */ /* 0x000fe40000000000 */
[----:B------:R-:W-:Y:S01]  /*32b0*/  ISETP.GT.U32.AND P0, PT, R23, R48, PT ;  /* 0x000000301700720c */ /* 0x000fe20003f04070 */
[----:B------:R-:W-:-:S04]  /*32c0*/  IMAD.HI.U32 R39, R18, R47, RZ ;  /* 0x0000002f12277227 */ /* 0x000fc800078e00ff */
[----:B------:R-:W-:-:S04]  /*32d0*/  IMAD.MOV R39, RZ, RZ, -R39 ;  /* 0x000000ffff277224 */ /* 0x000fc800078e0a27 */
[C---:B------:R-:W-:Y:S01]  /*32e0*/  IMAD R47, R23.reuse, R39, R47 ;  /* 0x00000027172f7224 */ /* 0x040fe200078e022f */
[----:B----4-:R-:W-:Y:S02]  /*32f0*/  IABS R46, R59 ;  /* 0x0000003b002e7213 */ /* 0x010fe40000000000 */
[----:B------:R-:W-:Y:S01]  /*3300*/  IABS R39, R55 ;  /* 0x0000003700277213 */ /* 0x000fe20000000000 */
[----:B------:R-:W-:Y:S01]  /*3310*/  @!P0 IMAD.IADD R48, R48, 0x1, -R23 ;  /* 0x0000000130308824 */ /* 0x000fe200078e0a17 */
[----:B------:R-:W-:Y:S01]  /*3320*/  ISETP.GT.U32.AND P2, PT, R23, R47, PT ;  /* 0x0000002f1700720c */ /* 0x000fe20003f44070 */
[----:B------:R-:W-:-:S03]  /*3330*/  IMAD.HI.U32 R26, R18, R46, RZ ;  /* 0x0000002e121a7227 */ /* 0x000fc600078e00ff */
[----:B------:R-:W-:Y:S01]  /*3340*/  ISETP.GT.U32.AND P0, PT, R23, R48, PT ;  /* 0x000000301700720c */ /* 0x000fe20003f04070 */
[----:B------:R-:W-:-:S04]  /*3350*/  IMAD.MOV R26, RZ, RZ, -R26 ;  /* 0x000000ffff1a7224 */ /* 0x000fc800078e0a1a */
[----:B------:R-:W-:Y:S01]  /*3360*/  IMAD R46, R23, R26, R46 ;  /* 0x0000001a172e7224 */ /* 0x000fe200078e022e */
[----:B-----5:R-:W-:-:S03]  /*3370*/  IABS R43, R60 ;  /* 0x0000003c002b7213 */ /* 0x020fc60000000000 */
[----:B------:R-:W-:Y:S01]  /*3380*/  @!P2 IMAD.IADD R47, R47, 0x1, -R23 ;  /* 0x000000012f2fa824 */ /* 0x000fe200078e0a17 */
[----:B------:R-:W-:Y:S01]  /*3390*/  ISETP.GT.U32.AND P4, PT, R23, R46, PT ;  /* 0x0000002e1700720c */ /* 0x000fe20003f84070 */
[----:B------:R-:W-:-:S04]  /*33a0*/  IMAD.HI.U32 R19, R18, R43, RZ ;  /* 0x0000002b12137227 */ /* 0x000fc800078e00ff */
[----:B------:R-:W-:Y:S02]  /*33b0*/  IMAD.MOV R19, RZ, RZ, -R19 ;  /* 0x000000ffff137224 */ /* 0x000fe400078e0a13 */
[----:B------:R-:W-:Y:S01]  /*33c0*/  @!P0 IMAD.IADD R48, R48, 0x1, -R23 ;  /* 0x0000000130308824 */ /* 0x000fe200078e0a17 */
[C---:B------:R-:W-:Y:S01]  /*33d0*/  ISETP.GT.U32.AND P0, PT, R23.reuse, R42, PT ;  /* 0x0000002a1700720c */ /* 0x040fe20003f04070 */
[----:B------:R-:W-:Y:S01]  /*33e0*/  IMAD R43, R23, R19, R43 ;  /* 0x00000013172b7224 */ /* 0x000fe200078e022b */
[----:B------:R-:W-:Y:S01]  /*33f0*/  IABS R44, R61 ;  /* 0x0000003d002c7213 */ /* 0x000fe20000000000 */
[----:B------:R-:W-:-:S03]  /*3400*/  IMAD.HI.U32 R19, R18, R41, RZ ;  /* 0x0000002912137227 */ /* 0x000fc600078e00ff */
[----:B------:R-:W-:Y:S01]  /*3410*/  ISETP.GT.U32.AND P6, PT, R23, R43, PT ;  /* 0x0000002b1700720c */ /* 0x000fe20003fc4070 */
[----:B------:R-:W-:-:S04]  /*3420*/  IMAD.HI.U32 R26, R18, R44, RZ ;  /* 0x0000002c121a7227 */ /* 0x000fc800078e00ff */
[----:B------:R-:W-:Y:S02]  /*3430*/  IMAD.MOV R26, RZ, RZ, -R26 ;  /* 0x000000ffff1a7224 */ /* 0x000fe400078e0a1a */
[----:B------:R-:W-:Y:S02]  /*3440*/  IMAD.MOV R19, RZ, RZ, -R19 ;  /* 0x000000ffff137224 */ /* 0x000fe400078e0a13 */
[C---:B------:R-:W-:Y:S02]  /*3450*/  IMAD R44, R23.reuse, R26, R44 ;  /* 0x0000001a172c7224 */ /* 0x040fe400078e022c */
[C---:B------:R-:W-:Y:S01]  /*3460*/  IMAD R41, R23.reuse, R19, R41 ;  /* 0x0000001317297224 */ /* 0x040fe200078e0229 */
[----:B------:R-:W-:Y:S01]  /*3470*/  IABS R19, R4 ;  /* 0x0000000400137213 */ /* 0x000fe20000000000 */
[----:B------:R-:W-:Y:S01]  /*3480*/  IMAD.HI.U32 R18, R18, R39, RZ ;  /* 0x0000002712127227 */ /* 0x000fe200078e00ff */
[C---:B------:R-:W-:Y:S02]  /*3490*/  ISETP.GT.U32.AND P1, PT, R23.reuse, R44, PT ;  /* 0x0000002c1700720c */ /* 0x040fe40003f24070 */
[----:B------:R-:W-:Y:S01]  /*34a0*/  ISETP.GT.U32.AND P2, PT, R23, R41, PT ;  /* 0x000000291700720c */ /* 0x000fe20003f44070 */
[----:B------:R-:W-:-:S02]  /*34b0*/  @!P4 IMAD.IADD R46, R46, 0x1, -R23 ;  /* 0x000000012e2ec824 */ /* 0x000fc400078e0a17 */
[----:B------:R-:W-:Y:S02]  /*34c0*/  IMAD.MOV R18, RZ, RZ, -R18 ;  /* 0x000000ffff127224 */ /* 0x000fe400078e0a12 */
[----:B------:R-:W-:Y:S01]  /*34d0*/  @!P6 IMAD.IADD R43, R43, 0x1, -R23 ;  /* 0x000000012b2be824 */ /* 0x000fe200078e0a17 */
[C---:B------:R-:W-:Y:S01]  /*34e0*/  ISETP.GT.U32.AND P6, PT, R23.reuse, R47, PT ;  /* 0x0000002f1700720c */ /* 0x040fe20003fc4070 */
[C---:B------:R-:W-:Y:S01]  /*34f0*/  IMAD R39, R23.reuse, R18, R39 ;  /* 0x0000001217277224 */ /* 0x040fe200078e0227 */
[----:B------:R-:W-:Y:S01]  /*3500*/  IABS R18, R5 ;  /* 0x0000000500127213 */ /* 0x000fe20000000000 */
[--C-:B------:R-:W-:Y:S01]  /*3510*/  @!P0 IMAD.IADD R42, R42, 0x1, -R23.reuse ;  /* 0x000000012a2a8824 */ /* 0x100fe200078e0a17 */
[C---:B------:R-:W-:Y:S01]  /*3520*/  ISETP.GT.U32.AND P0, PT, R23.reuse, R43, PT ;  /* 0x0000002b1700720c */ /* 0x040fe20003f04070 */
[--C-:B------:R-:W-:Y:S01]  /*3530*/  @!P1 IMAD.IADD R44, R44, 0x1, -R23.reuse ;  /* 0x000000012c2c9824 */ /* 0x100fe200078e0a17 */
[----:B------:R-:W-:Y:S01]  /*3540*/  ISETP.GT.U32.AND P1, PT, R23, R46, PT ;  /* 0x0000002e1700720c */ /* 0x000fe20003f24070 */
[----:B------:R-:W-:Y:S01]  /*3550*/  @!P2 IMAD.IADD R41, R41, 0x1, -R23 ;  /* 0x000000012929a824 */ /* 0x000fe200078e0a17 */
[C---:B------:R-:W-:Y:S01]  /*3560*/  ISETP.GT.U32.AND P4, PT, R23.reuse, R39, PT ;  /* 0x000000271700720c */ /* 0x040fe20003f84070 */
[----:B------:R-:W-:Y:S01]  /*3570*/  IMAD.HI.U32 R49, R0, R19, RZ ;  /* 0x0000001300317227 */ /* 0x000fe200078e00ff */
[----:B------:R-:W-:-:S03]  /*3580*/  ISETP.GT.U32.AND P2, PT, R23, R44, PT ;  /* 0x0000002c1700720c */ /* 0x000fc60003f44070 */
[----:B------:R-:W-:Y:S02]  /*3590*/  @!P6 IMAD.IADD R47, R47, 0x1, -R23 ;  /* 0x000000012f2fe824 */ /* 0x000fe400078e0a17 */
[----:B------:R-:W-:Y:S02]  /*35a0*/  IMAD.MOV R49, RZ, RZ, -R49 ;  /* 0x000000ffff317224 */ /* 0x000fe400078e0a31 */
[--C-:B------:R-:W-:Y:S01]  /*35b0*/  @!P0 IMAD.IADD R43, R43, 0x1, -R23.reuse ;  /* 0x000000012b2b8824 */ /* 0x100fe200078e0a17 */
[----:B------:R-:W-:Y:S01]  /*35c0*/  ISETP.GE.AND P0, PT, R54, RZ, PT ;  /* 0x000000ff3600720c */ /* 0x000fe20003f06270 */
[--C-:B------:R-:W-:Y:S01]  /*35d0*/  @!P1 IMAD.IADD R46, R46, 0x1, -R23.reuse ;  /* 0x000000012e2e9824 */ /* 0x100fe200078e0a17 */
[----:B------:R-:W-:Y:S01]  /*35e0*/  ISETP.GT.U32.AND P1, PT, R23, R41, PT ;  /* 0x000000291700720c */ /* 0x000fe20003f24070 */
[--C-:B------:R-:W-:Y:S01]  /*35f0*/  @!P4 IMAD.IADD R39, R39, 0x1, -R23.reuse ;  /* 0x000000012727c824 */ /* 0x100fe200078e0a17 */
[C---:B------:R-:W-:Y:S01]  /*3600*/  ISETP.GT.U32.AND P4, PT, R23.reuse, R42, PT ;  /* 0x0000002a1700720c */ /* 0x040fe20003f84070 */
[----:B------:R-:W-:Y:S01]  /*3610*/  @!P2 IMAD.IADD R44, R44, 0x1, -R23 ;  /* 0x000000012c2ca824 */ /* 0x000fe200078e0a17 */
[----:B------:R-:W2:Y:S01]  /*3620*/  LDL.LU R54, [R1+0x2b1c] ;  /* 0x002b1c0001367983 */ /* 0x000ea20000300800 */
[----:B------:R-:W-:Y:S01]  /*3630*/  IMAD.HI.U32 R26, R0, R18, RZ ;  /* 0x00000012001a7227 */ /* 0x000fe200078e00ff */
[----:B------:R-:W-:-:S02]  /*3640*/  ISETP.GT.U32.AND P6, PT, R23, R39, PT ;  /* 0x000000271700720c */ /* 0x000fc40003fc4070 */
[----:B------:R-:W-:Y:S01]  /*3650*/  ISETP.GE.AND P2, PT, R58, RZ, PT ;  /* 0x000000ff3a00720c */ /* 0x000fe20003f46270 */
[----:B------:R-:W-:Y:S01]  /*3660*/  IMAD R19, R27, R49, R19 ;  /* 0x000000311b137224 */ /* 0x000fe200078e0213 */
[----:B------:R-:W3:Y:S01]  /*3670*/  LDL.LU R58, [R1+0x2b18] ;  /* 0x002b1800013a7983 */ /* 0x000ee20000300800 */
[----:B------:R-:W-:Y:S02]  /*3680*/  @!P0 IMAD.MOV R48, RZ, RZ, -R48 ;  /* 0x000000ffff308224 */ /* 0x000fe400078e0a30 */
[--C-:B------:R-:W-:Y:S01]  /*3690*/  @!P1 IMAD.IADD R41, R41, 0x1, -R23.reuse ;  /* 0x0000000129299824 */ /* 0x100fe200078e0a17 */
[----:B------:R-:W-:Y:S01]  /*36a0*/  ISETP.GE.AND P1, PT, R61, RZ, PT ;  /* 0x000000ff3d00720c */ /* 0x000fe20003f26270 */
[--C-:B------:R-:W-:Y:S01]  /*36b0*/  @!P4 IMAD.IADD R42, R42, 0x1, -R23.reuse ;  /* 0x000000012a2ac824 */ /* 0x100fe200078e0a17 */
[----:B------:R-:W-:Y:S01]  /*36c0*/  ISETP.GE.AND P4, PT, R59, RZ, PT ;  /* 0x000000ff3b00720c */ /* 0x000fe20003f86270 */
[----:B------:R-:W-:Y:S02]  /*36d0*/  IMAD.MOV R26, RZ, RZ, -R26 ;  /* 0x000000ffff1a7224 */ /* 0x000fe400078e0a1a */
[----:B------:R-:W-:Y:S01]  /*36e0*/  @!P6 IMAD.IADD R39, R39, 0x1, -R23 ;  /* 0x000000012727e824 */ /* 0x000fe200078e0a17 */
[----:B------:R-:W-:Y:S01]  /*36f0*/  ISETP.GE.AND P6, PT, R60, RZ, PT ;  /* 0x000000ff3c00720c */ /* 0x000fe20003fc6270 */
[----:B------:R-:W-:Y:S01]  /*3700*/  @!P2 IMAD.MOV R47, RZ, RZ, -R47 ;  /* 0x000000ffff2fa224 */ /* 0x000fe200078e0a2f */
[----:B------:R-:W-:Y:S01]  /*3710*/  ISETP.GE.AND P0, PT, R57, RZ, PT ;  /* 0x000000ff3900720c */ /* 0x000fe20003f06270 */
[----:B------:R-:W4:Y:S04]  /*3720*/  LDL.LU R59, [R1+0x2b14] ;  /* 0x002b1400013b7983 */ /* 0x000f280000300800 */
[----:B------:R-:W-:Y:S01]  /*3730*/  @!P1 IMAD.MOV R44, RZ, RZ, -R44 ;  /* 0x000000ffff2c9224 */ /* 0x000fe200078e0a2c */
[----:B------:R-:W-:Y:S01]  /*3740*/  ISETP.GT.U32.AND P1, PT, R27, R21, PT ;  /* 0x000000151b00720c */ /* 0x000fe20003f24070 */
[----:B------:R-:W-:Y:S01]  /*3750*/  @!P4 IMAD.MOV R46, RZ, RZ, -R46 ;  /* 0x000000ffff2ec224 */ /* 0x000fe200078e0a2e */
[----:B------:R-:W-:Y:S01]  /*3760*/  ISETP.GE.AND P2, PT, R56, RZ, PT ;  /* 0x000000ff3800720c */ /* 0x000fe20003f46270 */
[----:B------:R-:W5:Y:S01]  /*3770*/  LDL.LU R60, [R1+0x2b10] ;  /* 0x002b1000013c7983 */ /* 0x000f620000300800 */
[----:B------:R-:W-:Y:S01]  /*3780*/  ISETP.GE.AND P4, PT, R55, RZ, PT ;  /* 0x000000ff3700720c */ /* 0x000fe20003f86270 */
[----:B------:R-:W-:Y:S01]  /*3790*/  @!P6 IMAD.MOV R43, RZ, RZ, -R43 ;  /* 0x000000ffff2be224 */ /* 0x000fe200078e0a2b */
[----:B------:R-:W-:-:S02]  /*37a0*/  ISETP.NE.AND P6, PT, R53, RZ, PT ;  /* 0x000000ff3500720c */ /* 0x000fc40003fc5270 */
[----:B------:R-:W-:Y:S01]  /*37b0*/  LOP3.LUT R23, RZ, R53, RZ, 0x33, !PT ;  /* 0x00000035ff177212 */ /* 0x000fe200078e33ff */
[----:B------:R-:W-:Y:S01]  /*37c0*/  @!P0 IMAD.MOV R42, RZ, RZ, -R42 ;  /* 0x000000ffff2a8224 */ /* 0x000fe200078e0a2a */
[----:B------:R-:W2:Y:S03]  /*37d0*/  LDL.LU R61, [R1+0x2b0c] ;  /* 0x002b0c00013d7983 */ /* 0x000ea60000300800 */
[----:B------:R-:W-:Y:S01]  /*37e0*/  @!P1 IMAD.IADD R21, R21, 0x1, -R27 ;  /* 0x0000000115159824 */ /* 0x000fe200078e0a1b */
[C---:B------:R-:W-:Y:S01]  /*37f0*/  SEL R49, R23.reuse, R48, !P6 ;  /* 0x0000003017317207 */ /* 0x040fe20007000000 */
[----:B------:R-:W-:Y:S01]  /*3800*/  @!P2 IMAD.MOV R41, RZ, RZ, -R41 ;  /* 0x000000ffff29a224 */ /* 0x000fe200078e0a29 */
[C---:B------:R-:W-:Y:S02]  /*3810*/  SEL R48, R23.reuse, R47, !P6 ;  /* 0x0000002f17307207 */ /* 0x040fe40007000000 */
[----:B------:R-:W-:-:S02]  /*3820*/  SEL R47, R23, R46, !P6 ;  /* 0x0000002e172f7207 */ /* 0x000fc40007000000 */
[----:B------:R-:W-:Y:S02]  /*3830*/  SEL R46, R23, R43, !P6 ;  /* 0x0000002b172e7207 */ /* 0x000fe40007000000 */
[C---:B------:R-:W-:Y:S02]  /*3840*/  ISETP.GT.U32.AND P0, PT, R27.reuse, R20, PT ;  /* 0x000000141b00720c */ /* 0x040fe40003f04070 */
[----:B------:R-:W-:Y:S01]  /*3850*/  ISETP.GT.U32.AND P2, PT, R27, R21, PT ;  /* 0x000000151b00720c */ /* 0x000fe20003f44070 */
[----:B------:R-:W-:Y:S01]  /*3860*/  @!P4 IMAD.MOV R39, RZ, RZ, -R39 ;  /* 0x000000ffff27c224 */ /* 0x000fe200078e0a27 */
[C---:B------:R-:W-:Y:S01]  /*3870*/  SEL R43, R23.reuse, R44, !P6 ;  /* 0x0000002c172b7207 */ /* 0x040fe20007000000 */
[----:B------:R-:W-:Y:S01]  /*3880*/  STL [R1+0xa0], R49 ;  /* 0x0000a03101007387 */ /* 0x000fe20000100800 */
[----:B------:R-:W-:Y:S01]  /*3890*/  SEL R42, R23, R42, !P6 ;  /* 0x0000002a172a7207 */ /* 0x000fe20007000000 */
[----:B------:R-:W-:Y:S01]  /*38a0*/  IMAD R18, R27, R26, R18 ;  /* 0x0000001a1b127224 */ /* 0x000fe200078e0212 */
[----:B------:R-:W-:Y:S01]  /*38b0*/  SEL R41, R23, R41, !P6 ;  /* 0x0000002917297207 */ /* 0x000fe20007000000 */
[----:B------:R-:W-:Y:S01]  /*38c0*/  STL [R1+0xa4], R48 ;  /* 0x0000a43001007387 */ /* 0x000fe20000100800 */
[----:B------:R-:W-:-:S02]  /*38d0*/  ISETP.GT.U32.AND P4, PT, R27, R19, PT ;  /* 0x000000131b00720c */ /* 0x000fc40003f84070 */
[----:B------:R-:W-:Y:S01]  /*38e0*/  IABS R26, R7 ;  /* 0x00000007001a7213 */ /* 0x000fe20000000000 */
[----:B------:R-:W-:Y:S01]  /*38f0*/  STL [R1+0xa8], R47 ;  /* 0x0000a82f01007387 */ /* 0x000fe20000100800 */
[----:B------:R-:W-:-:S03]  /*3900*/  ISETP.GT.U32.AND P1, PT, R27, R3, PT ;  /* 0x000000031b00720c */ /* 0x000fc60003f24070 */
[----:B------:R-:W-:Y:S04]  /*3910*/  STL [R1+0xac], R46 ;  /* 0x0000ac2e01007387 */ /* 0x000fe80000100800 */
[----:B------:R-:W-:Y:S04]  /*3920*/  STL [R1+0xb0], R43 ;  /* 0x0000b02b01007387 */ /* 0x000fe80000100800 */
[----:B------:R-:W-:Y:S04]  /*3930*/  STL [R1+0xb4], R42 ;  /* 0x0000b42a01007387 */ /* 0x000fe80000100800 */
[----:B------:R0:W-:Y:S01]  /*3940*/  STL [R1+0xb8], R41 ;  /* 0x0000b82901007387 */ /* 0x0001e20000100800 */
[----:B------:R-:W-:-:S02]  /*3950*/  @!P0 IMAD.IADD R20, R20, 0x1, -R27 ;  /* 0x0000000114148824 */ /* 0x000fc400078e0a1b */
[----:B------:R-:W-:Y:S01]  /*3960*/  @!P2 IMAD.IADD R21, R21, 0x1, -R27 ;  /* 0x000000011515a824 */ /* 0x000fe200078e0a1b */
[----:B------:R-:W-:Y:S01]  /*3970*/  SEL R23, R23, R39, !P6 ;  /* 0x0000002717177207 */ /* 0x000fe20007000000 */
[----:B0-----:R-:W-:Y:S01]  /*3980*/  IMAD.HI.U32 R41, R0, R26, RZ ;  /* 0x0000001a00297227 */ /* 0x001fe200078e00ff */
[----:B------:R-:W-:-:S03]  /*3990*/  ISETP.GT.U32.AND P6, PT, R27, R18, PT ;  /* 0x000000121b00720c */ /* 0x000fc60003fc4070 */
[----:B------:R-:W-:Y:S02]  /*39a0*/  IMAD.MOV R41, RZ, RZ, -R41 ;  /* 0x000000ffff297224 */ /* 0x000fe400078e0a29 */
[----:B------:R-:W-:Y:S01]  /*39b0*/  @!P4 IMAD.IADD R19, R19, 0x1, -R27 ;  /* 0x000000011313c824 */ /* 0x000fe200078e0a1b */
[C---:B------:R-:W-:Y:S01]  /*39c0*/  ISETP.GT.U32.AND P4, PT, R27.reuse, R20, PT ;  /* 0x000000141b00720c */ /* 0x040fe20003f84070 */
[----:B------:R-:W-:Y:S02]  /*39d0*/  IMAD R26, R27, R41, R26 ;  /* 0x000000291b1a7224 */ /* 0x000fe400078e021a */
[----:B------:R-:W-:Y:S01]  /*39e0*/  IMAD.MOV.U32 R42, RZ, RZ, R21 ;  /* 0x000000ffff2a7224 */ /* 0x000fe200078e0015 */
[----:B------:R-:W-:Y:S01]  /*39f0*/  IABS R44, R9 ;  /* 0x00000009002c7213 */ /* 0x000fe20000000000 */
[----:B------:R-:W-:Y:S01]  /*3a00*/  @!P1 IMAD.IADD R3, R3, 0x1, -R27 ;  /* 0x0000000103039824 */ /* 0x000fe200078e0a1b */
[C---:B------:R-:W-:Y:S01]  /*3a10*/  ISETP.GT.U32.AND P2, PT, R27.reuse, R19, PT ;  /* 0x000000131b00720c */ /* 0x040fe20003f44070 */
[----:B------:R-:W-:Y:S01]  /*3a20*/  @!P3 IMAD.MOV R42, RZ, RZ, -R42 ;  /* 0x000000ffff2ab224 */ /* 0x000fe200078e0a2a */
[C---:B------:R-:W-:Y:S01]  /*3a30*/  ISETP.GT.U32.AND P3, PT, R27.reuse, R26, PT ;  /* 0x0000001a1b00720c */ /* 0x040fe20003f64070 */
[----:B------:R-:W-:Y:S01]  /*3a40*/  IMAD.HI.U32 R39, R0, R2, RZ ;  /* 0x0000000200277227 */ /* 0x000fe200078e00ff */
[----:B------:R0:W-:Y:S01]  /*3a50*/  STL [R1+0xbc], R23 ;  /* 0x0000bc1701007387 */ /* 0x0001e20000100800 */
[----:B------:R-:W-:-:S02]  /*3a60*/  ISETP.GT.U32.AND P1, PT, R27, R3, PT ;  /* 0x000000031b00720c */ /* 0x000fc40003f24070 */
[----:B------:R-:W-:Y:S02]  /*3a70*/  IMAD.MOV R39, RZ, RZ, -R39 ;  /* 0x000000ffff277224 */ /* 0x000fe400078e0a27 */
[----:B------:R-:W-:Y:S02]  /*3a80*/  @!P6 IMAD.IADD R18, R18, 0x1, -R27 ;  /* 0x000000011212e824 */ /* 0x000fe400078e0a1b */
[----:B0-----:R-:W-:Y:S01]  /*3a90*/  IMAD.HI.U32 R23, R0, R44, RZ ;  /* 0x0000002c00177227 */ /* 0x001fe200078e00ff */
[----:B------:R-:W-:-:S03]  /*3aa0*/  IABS R56, R10 ;  /* 0x0000000a00387213 */ /* 0x000fc60000000000 */
[----:B------:R-:W-:Y:S02]  /*3ab0*/  IMAD.MOV R23, RZ, RZ, -R23 ;  /* 0x000000ffff177224 */ /* 0x000fe400078e0a17 */
[C---:B------:R-:W-:Y:S02]  /*3ac0*/  IMAD R2, R27.reuse, R39, R2 ;  /* 0x000000271b027224 */ /* 0x040fe400078e0202 */
[--C-:B------:R-:W-:Y:S01]  /*3ad0*/  @!P4 IMAD.IADD R20, R20, 0x1, -R27.reuse ;  /* 0x000000011414c824 */ /* 0x100fe200078e0a1b */
[C---:B------:R-:W-:Y:S01]  /*3ae0*/  ISETP.GT.U32.AND P6, PT, R27.reuse, R18, PT ;  /* 0x000000121b00720c */ /* 0x040fe20003fc4070 */
[----:B------:R-:W-:Y:S01]  /*3af0*/  IMAD R44, R27, R23, R44 ;  /* 0x000000171b2c7224 */ /* 0x000fe200078e022c */
[----:B------:R-:W-:Y:S01]  /*3b00*/  ISETP.GE.AND P0, PT, R4, RZ, PT ;  /* 0x000000ff0400720c */ /* 0x000fe20003f06270 */
[--C-:B------:R-:W-:Y:S01]  /*3b10*/  @!P2 IMAD.IADD R19, R19, 0x1, -R27.reuse ;  /* 0x000000011313a824 */ /* 0x100fe200078e0a1b */
[----:B------:R-:W-:Y:S01]  /*3b20*/  ISETP.GE.AND P2, PT, R5, RZ, PT ;  /* 0x000000ff0500720c */ /* 0x000fe20003f46270 */
[----:B------:R-:W-:Y:S01]  /*3b30*/  @!P3 IMAD.IADD R26, R26, 0x1, -R27 ;  /* 0x000000011a1ab824 */ /* 0x000fe200078e0a1b */
[----:B------:R-:W-:Y:S01]  /*3b40*/  IABS R4, R11 ;  /* 0x0000000b00047213 */ /* 0x000fe20000000000 */
[----:B------:R-:W-:Y:S01]  /*3b50*/  IMAD.MOV.U32 R23, RZ, RZ, R20 ;  /* 0x000000ffff177224 */ /* 0x000fe200078e0014 */
[----:B------:R-:W-:Y:S01]  /*3b60*/  ISETP.GT.U32.AND P4, PT, R27, R2, PT ;  /* 0x000000021b00720c */ /* 0x000fe20003f84070 */
[----:B------:R-:W-:-:S04]  /*3b70*/  IMAD.HI.U32 R5, R0, R56, RZ ;  /* 0x0000003800057227 */ /* 0x000fc800078e00ff */
[----:B------:R-:W-:Y:S01]  /*3b80*/  @!P1 IMAD.IADD R3, R3, 0x1, -R27 ;  /* 0x0000000103039824 */ /* 0x000fe200078e0a1b */
[----:B------:R-:W-:Y:S01]  /*3b90*/  ISETP.GE.AND P1, PT, R6, RZ, PT ;  /* 0x000000ff0600720c */ /* 0x000fe20003f26270 */
[----:B------:R-:W-:Y:S01]  /*3ba0*/  @!P5 IMAD.MOV R23, RZ, RZ, -R23 ;  /* 0x000000ffff17d224 */ /* 0x000fe200078e0a17 */
[----:B------:R-:W-:Y:S01]  /*3bb0*/  ISETP.GT.U32.AND P5, PT, R27, R26, PT ;  /* 0x0000001a1b00720c */ /* 0x000fe20003fa4070 */
[----:B------:R-:W-:Y:S02]  /*3bc0*/  IMAD.MOV R6, RZ, RZ, -R5 ;  /* 0x000000ffff067224 */ /* 0x000fe400078e0a05 */
[----:B------:R-:W-:-:S04]  /*3bd0*/  IMAD.HI.U32 R5, R0, R4, RZ ;  /* 0x0000000400057227 */ /* 0x000fc800078e00ff */
[----:B------:R-:W-:Y:S02]  /*3be0*/  IMAD.MOV R5, RZ, RZ, -R5 ;  /* 0x000000ffff057224 */ /* 0x000fe400078e0a05 */
[--C-:B------:R-:W-:Y:S01]  /*3bf0*/  @!P6 IMAD.IADD R18, R18, 0x1, -R27.reuse ;  /* 0x000000011212e824 */ /* 0x100fe200078e0a1b */
[C---:B------:R-:W-:Y:S01]  /*3c00*/  ISETP.GT.U32.AND P6, PT, R27.reuse, R44, PT ;  /* 0x0000002c1b00720c */ /* 0x040fe20003fc4070 */
[----:B------:R-:W-:Y:S02]  /*3c10*/  @!P4 IMAD.IADD R2, R2, 0x1, -R27 ;  /* 0x000000010202c824 */ /* 0x000fe400078e0a1b */
[----:B------:R-:W-:Y:S02]  /*3c20*/  IMAD.MOV.U32 R21, RZ, RZ, R19 ;  /* 0x000000ffff157224 */ /* 0x000fe400078e0013 */
[----:B------:R-:W-:Y:S01]  /*3c30*/  IMAD R4, R27, R5, R4 ;  /* 0x000000051b047224 */ /* 0x000fe200078e0204 */
[----:B------:R-:W-:Y:S01]  /*3c40*/  ISETP.GE.AND P3, PT, R7, RZ, PT ;  /* 0x000000ff0700720c */ /* 0x000fe20003f66270 */
[----:B------:R-:W-:-:S02]  /*3c50*/  IMAD R56, R27, R6, R56 ;  /* 0x000000061b387224 */ /* 0x000fc400078e0238 */
[----:B------:R-:W-:Y:S01]  /*3c60*/  @!P0 IMAD.MOV R21, RZ, RZ, -R21 ;  /* 0x000000ffff158224 */ /* 0x000fe200078e0a15 */
[C---:B------:R-:W-:Y:S01]  /*3c70*/  ISETP.GT.U32.AND P0, PT, R27.reuse, R2, PT ;  /* 0x000000021b00720c */ /* 0x040fe20003f04070 */
[----:B------:R-:W-:Y:S02]  /*3c80*/  IMAD.MOV.U32 R7, RZ, RZ, R18 ;  /* 0x000000ffff077224 */ /* 0x000fe400078e0012 */
[----:B------:R-:W-:Y:S01]  /*3c90*/  @!P5 IMAD.IADD R26, R26, 0x1, -R27 ;  /* 0x000000011a1ad824 */ /* 0x000fe200078e0a1b */
[C---:B------:R-:W-:Y:S01]  /*3ca0*/  ISETP.GT.U32.AND P5, PT, R27.reuse, R4, PT ;  /* 0x000000041b00720c */ /* 0x040fe20003fa4070 */
[----:B------:R-:W-:Y:S01]  /*3cb0*/  @!P2 IMAD.MOV R7, RZ, RZ, -R7 ;  /* 0x000000ffff07a224 */ /* 0x000fe200078e0a07 */
[----:B------:R-:W-:Y:S01]  /*3cc0*/  ISETP.GT.U32.AND P2, PT, R27, R56, PT ;  /* 0x000000381b00720c */ /* 0x000fe20003f44070 */
[----:B------:R-:W-:Y:S02]  /*3cd0*/  @!P6 IMAD.IADD R44, R44, 0x1, -R27 ;  /* 0x000000012c2ce824 */ /* 0x000fe400078e0a1b */
[----:B------:R-:W-:Y:S01]  /*3ce0*/  IMAD.MOV.U32 R6, RZ, RZ, R3 ;  /* 0x000000ffff067224 */ /* 0x000fe200078e0003 */
[----:B------:R-:W-:Y:S01]  /*3cf0*/  STL [R1+0x18], R42 ;  /* 0x0000182a01007387 */ /* 0x000fe20000100800 */
[----:B------:R-:W-:-:S02]  /*3d00*/  IABS R3, R12 ;  /* 0x0000000c00037213 */ /* 0x000fc40000000000 */
[----:B------:R-:W-:Y:S01]  /*3d10*/  @!P1 IMAD.MOV R6, RZ, RZ, -R6 ;  /* 0x000000ffff069224 */ /* 0x000fe200078e0a06 */
[----:B------:R0:W-:Y:S01]  /*3d20*/  STL [R1+0x14], R23 ;  /* 0x0000141701007387 */ /* 0x0001e20000100800 */
[----:B------:R-:W-:Y:S01]  /*3d30*/  ISETP.GT.U32.AND P6, PT, R27, R44, PT ;  /* 0x0000002c1b00720c */ /* 0x000fe20003fc4070 */
[--C-:B------:R-:W-:Y:S02]  /*3d40*/  @!P0 IMAD.IADD R2, R2, 0x1, -R27.reuse ;  /* 0x0000000102028824 */ /* 0x100fe400078e0a1b */
[----:B------:R1:W-:Y:S01]  /*3d50*/  STL [R1+0x10], R21 ;  /* 0x0000101501007387 */ /* 0x0003e20000100800 */
[----:B------:R-:W-:-:S03]  /*3d60*/  @!P5 IMAD.IADD R4, R4, 0x1, -R27 ;  /* 0x000000010404d824 */ /* 0x000fc600078e0a1b */
[----:B------:R-:W2:Y:S04]  /*3d70*/  LDL.LU R47, [R1+0x1c] ;  /* 0x00001c00012f7983 */ /* 0x000ea80000300800 */
[----:B------:R-:W-:Y:S01]  /*3d80*/  STL [R1+0x4], R7 ;  /* 0x0000040701007387 */ /* 0x000fe20000100800 */
[----:B0-----:R-:W-:-:S03]  /*3d90*/  IABS R23, R13 ;  /* 0x0000000d00177213 */ /* 0x001fc60000000000 */
[----:B------:R-:W2:Y:S01]  /*3da0*/  LDL.LU R48, [R1+0x20] ;  /* 0x0000200001307983 */ /* 0x000ea20000300800 */
[----:B------:R-:W-:-:S03]  /*3db0*/  IMAD.HI.U32 R5, R0, R3, RZ ;  /* 0x0000000300057227 */ /* 0x000fc600078e00ff */
[----:B-1----:R-:W2:Y:S01]  /*3dc0*/  LDL.LU R21, [R1+0x24] ;  /* 0x0000240001157983 */ /* 0x002ea20000300800 */
[----:B------:R-:W-:Y:S01]  /*3dd0*/  @!P2 IMAD.IADD R56, R56, 0x1, -R27 ;  /* 0x000000013838a824 */ /* 0x000fe200078e0a1b */
[C---:B------:R-:W-:Y:S02]  /*3de0*/  ISETP.GT.U32.AND P5, PT, R27.reuse, R4, PT ;  /* 0x000000041b00720c */ /* 0x040fe40003fa4070 */
[----:B------:R0:W-:Y:S01]  /*3df0*/  STL [R1], R6 ;  /* 0x0000000601007387 */ /* 0x0001e20000100800 */
[----:B------:R-:W-:Y:S01]  /*3e00*/  ISETP.GE.AND P2, PT, R12, RZ, PT ;  /* 0x000000ff0c00720c */ /* 0x000fe20003f46270 */
[----:B------:R-:W-:Y:S02]  /*3e10*/  IMAD.MOV R12, RZ, RZ, -R5 ;  /* 0x000000ffff0c7224 */ /* 0x000fe400078e0a05 */
[----:B------:R-:W-:Y:S01]  /*3e20*/  @!P3 IMAD.MOV R26, RZ, RZ, -R26 ;  /* 0x000000ffff1ab224 */ /* 0x000fe200078e0a1a */
[----:B------:R-:W-:Y:S01]  /*3e30*/  ISETP.GT.U32.AND P3, PT, R27, R56, PT ;  /* 0x000000381b00720c */ /* 0x000fe20003f64070 */
[----:B0-----:R-:W-:Y:S01]  /*3e40*/  IMAD.MOV.U32 R6, RZ, RZ, R2 ;  /* 0x000000ffff067224 */ /* 0x001fe200078e0002 */
[----:B------:R-:W-:Y:S01]  /*3e50*/  IABS R2, R14 ;  /* 0x0000000e00027213 */ /* 0x000fe20000000000 */
[----:B------:R-:W-:-:S04]  /*3e60*/  IMAD.HI.U32 R5, R0, R23, RZ ;  /* 0x0000001700057227 */ /* 0x000fc800078e00ff */
[----:B------:R-:W-:Y:S02]  /*3e70*/  IMAD.MOV.U32 R39, RZ, RZ, R2 ;  /* 0x000000ffff277224 */ /* 0x000fe400078e0002 */
[----:B------:R-:W-:Y:S01]  /*3e80*/  @!P6 IMAD.IADD R44, R44, 0x1, -R27 ;  /* 0x000000012c2ce824 */ /* 0x000fe200078e0a1b */
[----:B------:R-:W-:Y:S01]  /*3e90*/  ISETP.GE.AND P6, PT, R11, RZ, PT ;  /* 0x000000ff0b00720c */ /* 0x000fe20003fc6270 */
[----:B------:R-:W-:Y:S02]  /*3ea0*/  IMAD.MOV R5, RZ, RZ, -R5 ;  /* 0x000000ffff057224 */ /* 0x000fe400078e0a05 */
[----:B------:R-:W-:-:S04]  /*3eb0*/  IMAD.HI.U32 R2, R0, R39, RZ ;  /* 0x0000002700027227 */ /* 0x000fc800078e00ff */
[C---:B------:R-:W-:Y:S01]  /*3ec0*/  IMAD R12, R27.reuse, R12, R3 ;  /* 0x0000000c1b0c7224 */ /* 0x040fe200078e0203 */
[----:B------:R-:W-:Y:S01]  /*3ed0*/  IABS R3, R15 ;  /* 0x0000000f00037213 */ /* 0x000fe20000000000 */
[C---:B------:R-:W-:Y:S02]  /*3ee0*/  IMAD R23, R27.reuse, R5, R23 ;  /* 0x000000051b177224 */ /* 0x040fe400078e0217 */
[----:B------:R-:W-:Y:S02]  /*3ef0*/  @!P5 IMAD.IADD R4, R4, 0x1, -R27 ;  /* 0x000000010404d824 */ /* 0x000fe400078e0a1b */
[----:B------:R-:W-:Y:S02]  /*3f00*/  IMAD.MOV R5, RZ, RZ, -R2 ;  /* 0x000000ffff057224 */ /* 0x000fe400078e0a02 */
[----:B------:R-:W-:Y:S02]  /*3f10*/  IMAD.MOV.U32 R2, RZ, RZ, R3 ;  /* 0x000000ffff027224 */ /* 0x000fe400078e0003 */
[----:B------:R-:W-:Y:S01]  /*3f20*/  @!P3 IMAD.IADD R56, R56, 0x1, -R27 ;  /* 0x000000013838b824 */ /* 0x000fe200078e0a1b */
[C---:B------:R-:W-:Y:S01]  /*3f30*/  ISETP.GT.U32.AND P3, PT, R27.reuse, R23, PT ;  /* 0x000000171b00720c */ /* 0x040fe20003f64070 */
[----:B------:R-:W-:-:S02]  /*3f40*/  IMAD R39, R27, R5, R39 ;  /* 0x000000051b277224 */ /* 0x000fc400078e0227 */
[----:B------:R-:W-:-:S04]  /*3f50*/  IMAD.MOV.U32 R3, RZ, RZ, R4 ;  /* 0x000000ffff037224 */ /* 0x000fc800078e0004 */
[----:B------:R-:W-:Y:S01]  /*3f60*/  @!P6 IMAD.MOV R3, RZ, RZ, -R3 ;  /* 0x000000ffff03e224 */ /* 0x000fe200078e0a03 */
[----:B------:R-:W-:-:S05]  /*3f70*/  ISETP.GT.U32.AND P6, PT, R27, R39, PT ;  /* 0x000000271b00720c */ /* 0x000fca0003fc4070 */
[----:B------:R-:W-:Y:S01]  /*3f80*/  @!P3 IMAD.IADD R23, R23, 0x1, -R27 ;  /* 0x000000011717b824 */ /* 0x000fe200078e0a1b */
[----:B------:R-:W-:Y:S01]  /*3f90*/  ISETP.GE.AND P4, PT, R8, RZ, PT ;  /* 0x000000ff0800720c */ /* 0x000fe20003f86270 */
[----:B------:R-:W-:Y:S01]  /*3fa0*/  IMAD.HI.U32 R7, R0, R2, RZ ;  /* 0x0000000200077227 */ /* 0x000fe200078e00ff */
[----:B------:R-:W-:Y:S02]  /*3fb0*/  IABS R5, R16 ;  /* 0x0000001000057213 */ /* 0x000fe40000000000 */
[----:B------:R-:W-:-:S03]  /*3fc0*/  ISETP.GT.U32.AND P3, PT, R27, R23, PT ;  /* 0x000000171b00720c */ /* 0x000fc60003f64070 */
[----:B------:R-:W-:Y:S02]  /*3fd0*/  @!P6 IMAD.IADD R39, R39, 0x1, -R27 ;  /* 0x000000012727e824 */ /* 0x000fe400078e0a1b */
[----:B------:R-:W-:Y:S02]  /*3fe0*/  IMAD.MOV R7, RZ, RZ, -R7 ;  /* 0x000000ffff077224 */ /* 0x000fe400078e0a07 */
[----:B------:R-:W-:Y:S01]  /*3ff0*/  IMAD.HI.U32 R4, R0, R5, RZ ;  /* 0x0000000500047227 */ /* 0x000fe200078e00ff */
[C---:B------:R-:W-:Y:S02]  /*4000*/  ISETP.GT.U32.AND P6, PT, R27.reuse, R39, PT ;  /* 0x000000271b00720c */ /* 0x040fe40003fc4070 */
[----:B------:R-:W-:Y:S01]  /*4010*/  IABS R8, R17 ;  /* 0x0000001100087213 */ /* 0x000fe20000000000 */
[C---:B------:R-:W-:Y:S02]  /*4020*/  IMAD R2, R27.reuse, R7, R2 ;  /* 0x000000071b027224 */ /* 0x040fe400078e0202 */
[----:B------:R-:W-:Y:S01]  /*4030*/  IMAD.MOV R4, RZ, RZ, -R4 ;  /* 0x000000ffff047224 */ /* 0x000fe200078e0a04 */
[----:B------:R-:W-:Y:S01]  /*4040*/  ISETP.GE.AND P0, PT, R10, RZ, PT ;  /* 0x000000ff0a00720c */ /* 0x000fe20003f06270 */
[----:B------:R-:W-:Y:S01]  /*4050*/  @!P4 IMAD.MOV R6, RZ, RZ, -R6 ;  /* 0x000000ffff06c224 */ /* 0x000fe200078e0a06 */
[----:B------:R-:W-:Y:S01]  /*4060*/  ISETP.GT.U32.AND P4, PT, R27, R12, PT ;  /* 0x0000000c1b00720c */ /* 0x000fe20003f84070 */
[----:B------:R-:W-:Y:S01]  /*4070*/  @!P3 IMAD.IADD R23, R23, 0x1, -R27 ;  /* 0x000000011717b824 */ /* 0x000fe200078e0a1b */
[----:B------:R-:W-:Y:S01]  /*4080*/  ISETP.GE.AND P5, PT, R14, RZ, PT ;  /* 0x000000ff0e00720c */ /* 0x000fe20003fa6270 */
[C---:B------:R-:W-:Y:S01]  /*4090*/  IMAD R5, R27.reuse, R4, R5 ;  /* 0x000000041b057224 */ /* 0x040fe200078e0205 */
[----:B------:R-:W-:Y:S01]  /*40a0*/  ISETP.GT.U32.AND P3, PT, R27, R2, PT ;  /* 0x000000021b00720c */ /* 0x000fe20003f64070 */
[----:B------:R-:W-:Y:S01]  /*40b0*/  IMAD.HI.U32 R7, R0, R8, RZ ;  /* 0x0000000800077227 */ /* 0x000fe200078e00ff */
[----:B------:R-:W-:-:S03]  /*40c0*/  IABS R10, R22 ;  /* 0x00000016000a7213 */ /* 0x000fc60000000000 */
[----:B------:R-:W-:Y:S01]  /*40d0*/  @!P6 IMAD.IADD R39, R39, 0x1, -R27 ;  /* 0x000000012727e824 */ /* 0x000fe200078e0a1b */
[----:B------:R-:W-:Y:S01]  /*40e0*/  ISETP.GT.U32.AND P6, PT, R27, R5, PT ;  /* 0x000000051b00720c */ /* 0x000fe20003fc4070 */
[----:B------:R-:W-:Y:S02]  /*40f0*/  IMAD.MOV R7, RZ, RZ, -R7 ;  /* 0x000000ffff077224 */ /* 0x000fe400078e0a07 */
[----:B------:R-:W-:-:S04]  /*4100*/  IMAD.HI.U32 R4, R0, R10, RZ ;  /* 0x0000000a00047227 */ /* 0x000fc800078e00ff */
[----:B------:R-:W-:Y:S02]  /*4110*/  IMAD R8, R27, R7, R8 ;  /* 0x000000071b087224 */ /* 0x000fe400078e0208 */
[----:B------:R-:W-:Y:S01]  /*4120*/  IMAD.MOV R4, RZ, RZ, -R4 ;  /* 0x000000ffff047224 */ /* 0x000fe200078e0a04 */
[----:B------:R-:W-:Y:S01]  /*4130*/  ISETP.GE.AND P1, PT, R9, RZ, PT ;  /* 0x000000ff0900720c */ /* 0x000fe20003f26270 */
[--C-:B------:R-:W-:Y:S02]  /*4140*/  @!P4 IMAD.IADD R12, R12, 0x1, -R27.reuse ;  /* 0x000000010c0cc824 */ /* 0x100fe400078e0a1b */
[----:B------:R-:W-:Y:S02]  /*4150*/  @!P3 IMAD.IADD R2, R2, 0x1, -R27 ;  /* 0x000000010202b824 */ /* 0x000fe400078e0a1b */
[----:B------:R-:W-:Y:S01]  /*4160*/  @!P5 IMAD.MOV R39, RZ, RZ, -R39 ;  /* 0x000000ffff27d224 */ /* 0x000fe200078e0a27 */
[C---:B------:R-:W-:Y:S01]  /*4170*/  ISETP.GT.U32.AND P5, PT, R27.reuse, R8, PT ;  /* 0x000000081b00720c */ /* 0x040fe20003fa4070 */
[C---:B------:R-:W-:Y:S01]  /*4180*/  IMAD R10, R27.reuse, R4, R10 ;  /* 0x000000041b0a7224 */ /* 0x040fe200078e020a */
[----:B------:R-:W-:Y:S01]  /*4190*/  ISETP.GT.U32.AND P4, PT, R27, R12, PT ;  /* 0x0000000c1b00720c */ /* 0x000fe20003f84070 */
[----:B------:R-:W-:Y:S01]  /*41a0*/  @!P6 IMAD.IADD R5, R5, 0x1, -R27 ;  /* 0x000000010505e824 */ /* 0x000fe200078e0a1b */
[----:B------:R-:W-:-:S02]  /*41b0*/  ISETP.GT.U32.AND P3, PT, R27, R2, PT ;  /* 0x000000021b00720c */ /* 0x000fc40003f64070 */
[----:B------:R-:W-:Y:S02]  /*41c0*/  ISETP.GT.U32.AND P6, PT, R27, R10, PT ;  /* 0x0000000a1b00720c */ /* 0x000fe40003fc4070 */
[----:B------:R-:W-:Y:S01]  /*41d0*/  IABS R11, R24 ;  /* 0x00000018000b7213 */ /* 0x000fe20000000000 */
[----:B------:R-:W-:Y:S01]  /*41e0*/  @!P0 IMAD.MOV R56, RZ, RZ, -R56 ;  /* 0x000000ffff388224 */ /* 0x000fe200078e0a38 */
[----:B------:R-:W-:Y:S02]  /*41f0*/  ISETP.GE.AND P0, PT, R15, RZ, PT ;  /* 0x000000ff0f00720c */ /* 0x000fe40003f06270 */
[----:B------:R-:W-:Y:S01]  /*4200*/  IABS R15, R28 ;  /* 0x0000001c000f7213 */ /* 0x000fe20000000000 */
[----:B------:R-:W-:-:S04]  /*4210*/  IMAD.HI.U32 R7, R0, R11, RZ ;  /* 0x0000000b00077227 */ /* 0x000fc800078e00ff */
[----:B------:R-:W-:Y:S01]  /*4220*/  @!P1 IMAD.MOV R44, RZ, RZ, -R44 ;  /* 0x000000ffff2c9224 */ /* 0x000fe200078e0a2c */
[----:B------:R-:W-:Y:S01]  /*4230*/  ISETP.GE.AND P1, PT, R13, RZ, PT ;  /* 0x000000ff0d00720c */ /* 0x000fe20003f26270 */
[----:B------:R-:W-:Y:S01]  /*4240*/  @!P5 IMAD.IADD R8, R8, 0x1, -R27 ;  /* 0x000000010808d824 */ /* 0x000fe200078e0a1b */
[----:B------:R-:W-:Y:S01]  /*4250*/  IABS R13, R25 ;  /* 0x00000019000d7213 */ /* 0x000fe20000000000 */
[----:B------:R-:W-:Y:S01]  /*4260*/  IMAD.MOV R7, RZ, RZ, -R7 ;  /* 0x000000ffff077224 */ /* 0x000fe200078e0a07 */
[----:B------:R-:W-:Y:S01]  /*4270*/  ISETP.GT.U32.AND P5, PT, R27, R5, PT ;  /* 0x000000051b00720c */ /* 0x000fe20003fa4070 */
[----:B------:R-:W-:Y:S01]  /*4280*/  IMAD.HI.U32 R4, R0, R15, RZ ;  /* 0x0000000f00047227 */ /* 0x000fe200078e00ff */
[----:B------:R-:W-:-:S03]  /*4290*/  IABS R18, R29 ;  /* 0x0000001d00127213 */ /* 0x000fc60000000000 */
[--C-:B------:R-:W-:Y:S01]  /*42a0*/  @!P4 IMAD.IADD R12, R12, 0x1, -R27.reuse ;  /* 0x000000010c0cc824 */ /* 0x100fe200078e0a1b */
[----:B------:R-:W-:Y:S01]  /*42b0*/  ISETP.GE.AND P4, PT, R16, RZ, PT ;  /* 0x000000ff1000720c */ /* 0x000fe20003f86270 */
[--C-:B------:R-:W-:Y:S02]  /*42c0*/  @!P3 IMAD.IADD R2, R2, 0x1, -R27.reuse ;  /* 0x000000010202b824 */ /* 0x100fe400078e0a1b */
[----:B------:R-:W-:Y:S02]  /*42d0*/  @!P6 IMAD.IADD R10, R10, 0x1, -R27 ;  /* 0x000000010a0ae824 */ /* 0x000fe400078e0a1b */
[C---:B------:R-:W-:Y:S02]  /*42e0*/  IMAD R11, R27.reuse, R7, R11 ;  /* 0x000000071b0b7224 */ /* 0x040fe400078e020b */
[----:B------:R-:W-:Y:S02]  /*42f0*/  IMAD.MOV R4, RZ, RZ, -R4 ;  /* 0x000000ffff047224 */ /* 0x000fe400078e0a04 */
[----:B------:R-:W-:Y:S01]  /*4300*/  IMAD.HI.U32 R7, R0, R13, RZ ;  /* 0x0000000d00077227 */ /* 0x000fe200078e00ff */
[----:B------:R-:W-:-:S03]  /*4310*/  ISETP.GT.U32.AND P6, PT, R27, R10, PT ;  /* 0x0000000a1b00720c */ /* 0x000fc60003fc4070 */
[----:B------:R-:W-:Y:S01]  /*4320*/  @!P0 IMAD.MOV R2, RZ, RZ, -R2 ;  /* 0x000000ffff028224 */ /* 0x000fe200078e0a02 */
[C---:B------:R-:W-:Y:S01]  /*4330*/  ISETP.GT.U32.AND P0, PT, R27.reuse, R8, PT ;  /* 0x000000081b00720c */ /* 0x040fe20003f04070 */
[----:B------:R-:W-:Y:S02]  /*4340*/  IMAD R15, R27, R4, R15 ;  /* 0x000000041b0f7224 */ /* 0x000fe400078e020f */
[----:B------:R-:W-:Y:S02]  /*4350*/  IMAD.MOV R7, RZ, RZ, -R7 ;  /* 0x000000ffff077224 */ /* 0x000fe400078e0a07 */
[----:B------:R-:W-:-:S04]  /*4360*/  IMAD.HI.U32 R4, R0, R18, RZ ;  /* 0x0000001200047227 */ /* 0x000fc800078e00ff */
[----:B------:R-:W-:Y:S02]  /*4370*/  IMAD R13, R27, R7, R13 ;  /* 0x000000071b0d7224 */ /* 0x000fe400078e020d */
[----:B------:R-:W-:Y:S02]  /*4380*/  IMAD.MOV R4, RZ, RZ, -R4 ;  /* 0x000000ffff047224 */ /* 0x000fe400078e0a04 */
[----:B------:R-:W-:Y:S01]  /*4390*/  @!P5 IMAD.IADD R5, R5, 0x1, -R27 ;  /* 0x000000010505d824 */ /* 0x000fe200078e0a1b */
[C---:B------:R-:W-:Y:S01]  /*43a0*/  ISETP.GT.U32.AND P5, PT, R27.reuse, R11, PT ;  /* 0x0000000b1b00720c */ /* 0x040fe20003fa4070 */
[C---:B------:R-:W-:Y:S02]  /*43b0*/  IMAD R18, R27.reuse, R4, R18 ;  /* 0x000000041b127224 */ /* 0x040fe400078e0212 */
[----:B------:R-:W-:Y:S01]  /*43c0*/  @!P4 IMAD.MOV R5, RZ, RZ, -R5 ;  /* 0x000000ffff05c224 */ /* 0x000fe200078e0a05 */
[C---:B------:R-:W-:Y:S01]  /*43d0*/  ISETP.GT.U32.AND P4, PT, R27.reuse, R13, PT ;  /* 0x0000000d1b00720c */ /* 0x040fe20003f84070 */
[--C-:B------:R-:W-:Y:S01]  /*43e0*/  @!P0 IMAD.IADD R8, R8, 0x1, -R27.reuse ;  /* 0x0000000108088824 */ /* 0x100fe200078e0a1b */
[C---:B------:R-:W-:Y:S01]  /*43f0*/  ISETP.GT.U32.AND P0, PT, R27.reuse, R15, PT ;  /* 0x0000000f1b00720c */ /* 0x040fe20003f04070 */
[----:B------:R-:W-:Y:S01]  /*4400*/  @!P6 IMAD.IADD R10, R10, 0x1, -R27 ;  /* 0x000000010a0ae824 */ /* 0x000fe200078e0a1b */
[----:B------:R-:W-:-:S02]  /*4410*/  ISETP.GT.U32.AND P6, PT, R27, R18, PT ;  /* 0x000000121b00720c */ /* 0x000fc40003fc4070 */
[----:B------:R-:W-:-:S03]  /*4420*/  IABS R7, R31 ;  /* 0x0000001f00077213 */ /* 0x000fc60000000000 */
[----:B------:R-:W-:Y:S02]  /*4430*/  @!P5 IMAD.IADD R11, R11, 0x1, -R27 ;  /* 0x000000010b0bd824 */ /* 0x000fe400078e0a1b */
[----:B------:R-:W-:-:S04]  /*4440*/  IMAD.HI.U32 R9, R0, R7, RZ ;  /* 0x0000000700097227 */ /* 0x000fc800078e00ff */
[----:B------:R-:W-:Y:S01]  /*4450*/  @!P4 IMAD.IADD R13, R13, 0x1, -R27 ;  /* 0x000000010d0dc824 */ /* 0x000fe200078e0a1b */
[----:B------:R-:W-:Y:S01]  /*4460*/  ISETP.GT.U32.AND P4, PT, R27, R11, PT ;  /* 0x0000000b1b00720c */ /* 0x000fe20003f84070 */
[----:B------:R-:W-:Y:S01]  /*4470*/  @!P1 IMAD.MOV R23, RZ, RZ, -R23 ;  /* 0x000000ffff179224 */ /* 0x000fe200078e0a17 */
[----:B------:R-:W-:Y:S01]  /*4480*/  ISETP.GE.AND P1, PT, R22, RZ, PT ;  /* 0x000000ff1600720c */ /* 0x000fe20003f26270 */
[--C-:B------:R-:W-:Y:S01]  /*4490*/  @!P0 IMAD.IADD R15, R15, 0x1, -R27.reuse ;  /* 0x000000010f0f8824 */ /* 0x100fe200078e0a1b */
[----:B------:R-:W-:Y:S01]  /*44a0*/  IABS R22, R30 ;  /* 0x0000001e00167213 */ /* 0x000fe20000000000 */
[----:B------:R-:W-:Y:S01]  /*44b0*/  @!P6 IMAD.IADD R18, R18, 0x1, -R27 ;  /* 0x000000011212e824 */ /* 0x000fe200078e0a1b */
[----:B------:R-:W-:Y:S01]  /*44c0*/  IABS R4, R32 ;  /* 0x0000002000047213 */ /* 0x000fe20000000000 */
[----:B------:R-:W-:Y:S01]  /*44d0*/  IMAD.MOV R9, RZ, RZ, -R9 ;  /* 0x000000ffff097224 */ /* 0x000fe200078e0a09 */
[----:B------:R-:W-:Y:S01]  /*44e0*/  ISETP.GT.U32.AND P0, PT, R27, R13, PT ;  /* 0x0000000d1b00720c */ /* 0x000fe20003f04070 */
[----:B------:R-:W-:Y:S01]  /*44f0*/  @!P2 IMAD.MOV R12, RZ, RZ, -R12 ;  /* 0x000000ffff0ca224 */ /* 0x000fe200078e0a0c */
[----:B------:R-:W-:Y:S01]  /*4500*/  ISETP.GE.AND P5, PT, R25, RZ, PT ;  /* 0x000000ff1900720c */ /* 0x000fe20003fa6270 */
[----:B------:R-:W-:Y:S01]  /*4510*/  IMAD R25, R27, R9, R7 ;  /* 0x000000091b197224 */ /* 0x000fe200078e0207 */
[----:B------:R-:W-:Y:S01]  /*4520*/  ISETP.GE.AND P2, PT, R17, RZ, PT ;  /* 0x000000ff1100720c */ /* 0x000fe20003f46270 */
[----:B------:R-:W-:Y:S01]  /*4530*/  IMAD.HI.U32 R14, R0, R22, RZ ;  /* 0x00000016000e7227 */ /* 0x000fe200078e00ff */
[----:B------:R-:W-:-:S03]  /*4540*/  ISETP.GT.U32.AND P6, PT, R27, R18, PT ;  /* 0x000000121b00720c */ /* 0x000fc60003fc4070 */
[----:B------:R-:W-:-:S04]  /*4550*/  IMAD.HI.U32 R7, R0, R4, RZ ;  /* 0x0000000400077227 */ /* 0x000fc800078e00ff */
[----:B------:R-:W-:Y:S02]  /*4560*/  IMAD.MOV R14, RZ, RZ, -R14 ;  /* 0x000000ffff0e7224 */ /* 0x000fe400078e0a0e */
[----:B------:R-:W-:Y:S02]  /*4570*/  IMAD.MOV R7, RZ, RZ, -R7 ;  /* 0x000000ffff077224 */ /* 0x000fe400078e0a07 */
[--C-:B------:R-:W-:Y:S01]  /*4580*/  @!P4 IMAD.IADD R11, R11, 0x1, -R27.reuse ;  /* 0x000000010b0bc824 */ /* 0x100fe200078e0a1b */
[----:B------:R-:W-:Y:S01]  /*4590*/  ISETP.GE.AND P4, PT, R28, RZ, PT ;  /* 0x000000ff1c00720c */ /* 0x000fe20003f86270 */
[----:B------:R-:W-:Y:S01]  /*45a0*/  IMAD R22, R27, R14, R22 ;  /* 0x0000000e1b167224 */ /* 0x000fe200078e0216 */
[----:B------:R-:W-:Y:S01]  /*45b0*/  IABS R9, R33 ;  /* 0x0000002100097213 */ /* 0x000fe20000000000 */
[----:B------:R-:W-:Y:S01]  /*45c0*/  @!P0 IMAD.IADD R13, R13, 0x1, -R27 ;  /* 0x000000010d0d8824 */ /* 0x000fe200078e0a1b */
[C---:B------:R-:W-:Y:S01]  /*45d0*/  ISETP.GT.U32.AND P0, PT, R27.reuse, R25, PT ;  /* 0x000000191b00720c */ /* 0x040fe20003f04070 */
[----:B------:R-:W-:-:S02]  /*45e0*/  IMAD R28, R27, R7, R4 ;  /* 0x000000071b1c7224 */ /* 0x000fc400078e0204 */
[----:B------:R-:W-:Y:S01]  /*45f0*/  @!P2 IMAD.MOV R8, RZ, RZ, -R8 ;  /* 0x000000ffff08a224 */ /* 0x000fe200078e0a08 */
[C---:B------:R-:W-:Y:S01]  /*4600*/  ISETP.GT.U32.AND P2, PT, R27.reuse, R15, PT ;  /* 0x0000000f1b00720c */ /* 0x040fe20003f44070 */
[----:B------:R-:W-:Y:S01]  /*4610*/  @!P1 IMAD.MOV R10, RZ, RZ, -R10 ;  /* 0x000000ffff0a9224 */ /* 0x000fe200078e0a0a */
[C---:B------:R-:W-:Y:S01]  /*4620*/  ISETP.GT.U32.AND P1, PT, R27.reuse, R22, PT ;  /* 0x000000161b00720c */ /* 0x040fe20003f24070 */
[----:B------:R-:W-:Y:S01]  /*4630*/  @!P6 IMAD.IADD R18, R18, 0x1, -R27 ;  /* 0x000000011212e824 */ /* 0x000fe200078e0a1b */
[----:B------:R-:W-:Y:S01]  /*4640*/  ISETP.GT.U32.AND P6, PT, R27, R28, PT ;  /* 0x0000001c1b00720c */ /* 0x000fe20003fc4070 */
[----:B------:R-:W-:Y:S01]  /*4650*/  IMAD.MOV.U32 R14, RZ, RZ, R9 ;  /* 0x000000ffff0e7224 */ /* 0x000fe200078e0009 */
[----:B------:R-:W-:-:S03]  /*4660*/  ISETP.GE.AND P3, PT, R24, RZ, PT ;  /* 0x000000ff1800720c */ /* 0x000fc60003f66270 */
[----:B------:R-:W-:Y:S01]  /*4670*/  IMAD.HI.U32 R7, R0, R14, RZ ;  /* 0x0000000e00077227 */ /* 0x000fe200078e00ff */
[----:B------:R-:W-:-:S03]  /*4680*/  IABS R9, R34 ;  /* 0x0000002200097213 */ /* 0x000fc60000000000 */
[----:B------:R-:W-:Y:S02]  /*4690*/  IMAD.MOV R7, RZ, RZ, -R7 ;  /* 0x000000ffff077224 */ /* 0x000fe400078e0a07 */
[--C-:B------:R-:W-:Y:S02]  /*46a0*/  @!P0 IMAD.IADD R25, R25, 0x1, -R27.reuse ;  /* 0x0000000119198824 */ /* 0x100fe400078e0a1b */
[--C-:B------:R-:W-:Y:S02]  /*46b0*/  @!P2 IMAD.IADD R15, R15, 0x1, -R27.reuse ;  /* 0x000000010f0fa824 */ /* 0x100fe400078e0a1b */
[--C-:B------:R-:W-:Y:S02]  /*46c0*/  @!P1 IMAD.IADD R22, R22, 0x1, -R27.reuse ;  /* 0x0000000116169824 */ /* 0x100fe400078e0a1b */
[C---:B------:R-:W-:Y:S02]  /*46d0*/  IMAD R7, R27.reuse, R7, R14 ;  /* 0x000000071b077224 */ /* 0x040fe400078e020e */
[----:B------:R-:W-:Y:S01]  /*46e0*/  @!P6 IMAD.IADD R28, R28, 0x1, -R27 ;  /* 0x000000011c1ce824 */ /* 0x000fe200078e0a1b */
[----:B------:R-:W-:Y:S01]  /*46f0*/  ISETP.GT.U32.AND P6, PT, R27, R25, PT ;  /* 0x000000191b00720c */ /* 0x000fe20003fc4070 */
[----:B------:R-:W-:-:S04]  /*4700*/  IMAD.HI.U32 R14, R0, R9, RZ ;  /* 0x00000009000e7227 */ /* 0x000fc800078e00ff */
[----:B------:R-:W-:Y:S01]  /*4710*/  @!P3 IMAD.MOV R11, RZ, RZ, -R11 ;  /* 0x000000ffff0bb224 */ /* 0x000fe200078e0a0b */
[C---:B------:R-:W-:Y:S01]  /*4720*/  ISETP.GT.U32.AND P3, PT, R27.reuse, R22, PT ;  /* 0x000000161b00720c */ /* 0x040fe20003f64070 */
[----:B------:R-:W-:Y:S01]  /*4730*/  @!P4 IMAD.MOV R15, RZ, RZ, -R15 ;  /* 0x000000ffff0fc224 */ /* 0x000fe200078e0a0f */
[C---:B------:R-:W-:Y:S01]  /*4740*/  ISETP.GT.U32.AND P4, PT, R27.reuse, R7, PT ;  /* 0x000000071b00720c */ /* 0x040fe20003f84070 */
[----:B------:R-:W-:Y:S01]  /*4750*/  IMAD.MOV R14, RZ, RZ, -R14 ;  /* 0x000000ffff0e7224 */ /* 0x000fe200078e0a0e */
[----:B------:R-:W-:Y:S02]  /*4760*/  ISETP.GE.AND P1, PT, R30, RZ, PT ;  /* 0x000000ff1e00720c */ /* 0x000fe40003f26270 */
[----:B------:R-:W-:Y:S01]  /*4770*/  IABS R4, R35 ;  /* 0x0000002300047213 */ /* 0x000fe20000000000 */
[----:B------:R-:W-:Y:S01]  /*4780*/  IMAD R9, R27, R14, R9 ;  /* 0x0000000e1b097224 */ /* 0x000fe200078e0209 */
[----:B------:R-:W-:Y:S01]  /*4790*/  ISETP.GE.AND P0, PT, R31, RZ, PT ;  /* 0x000000ff1f00720c */ /* 0x000fe20003f06270 */
[----:B------:R-:W-:-:S02]  /*47a0*/  @!P6 IMAD.IADD R25, R25, 0x1, -R27 ;  /* 0x000000011919e824 */ /* 0x000fc400078e0a1b */
[----:B------:R-:W-:Y:S01]  /*47b0*/  IMAD.HI.U32 R14, R0, R4, RZ ;  /* 0x00000004000e7227 */ /* 0x000fe200078e00ff */
[----:B------:R-:W-:-:S03]  /*47c0*/  ISETP.GT.U32.AND P6, PT, R27, R9, PT ;  /* 0x000000091b00720c */ /* 0x000fc60003fc4070 */
[--C-:B------:R-:W-:Y:S02]  /*47d0*/  @!P3 IMAD.IADD R22, R22, 0x1, -R27.reuse ;  /* 0x000000011616b824 */ /* 0x100fe400078e0a1b */
[----:B------:R-:W-:Y:S02]  /*47e0*/  IMAD.MOV R17, RZ, RZ, -R14 ;  /* 0x000000ffff117224 */ /* 0x000fe400078e0a0e */
[----:B------:R-:W-:Y:S01]  /*47f0*/  @!P4 IMAD.IADD R7, R7, 0x1, -R27 ;  /* 0x000000010707c824 */ /* 0x000fe200078e0a1b */
[----:B------:R-:W-:Y:S01]  /*4800*/  ISETP.GE.AND P4, PT, R35, RZ, PT ;  /* 0x000000ff2300720c */ /* 0x000fe20003f86270 */
[C---:B------:R-:W-:Y:S02]  /*4810*/  IMAD R35, R27.reuse, R17, R4 ;  /* 0x000000111b237224 */ /* 0x040fe400078e0204 */
[----:B------:R-:W-:Y:S01]  /*4820*/  @!P1 IMAD.MOV R22, RZ, RZ, -R22 ;  /* 0x000000ffff169224 */ /* 0x000fe200078e0a16 */
[----:B------:R-:W-:Y:S01]  /*4830*/  ISETP.GT.U32.AND P1, PT, R27, R7, PT ;  /* 0x000000071b00720c */ /* 0x000fe20003f24070 */
[----:B------:R-:W-:Y:S01]  /*4840*/  @!P0 IMAD.MOV R25, RZ, RZ, -R25 ;  /* 0x000000ffff198224 */ /* 0x000fe200078e0a19 */
[----:B------:R-:W-:-:S02]  /*4850*/  ISETP.GE.AND P2, PT, R29, RZ, PT ;  /* 0x000000ff1d00720c */ /* 0x000fc40003f46270 */
[----:B------:R-:W-:Y:S01]  /*4860*/  IABS R16, R36 ;  /* 0x0000002400107213 */ /* 0x000fe20000000000 */
[----:B------:R-:W-:Y:S01]  /*4870*/  @!P6 IMAD.IADD R9, R9, 0x1, -R27 ;  /* 0x000000010909e824 */ /* 0x000fe200078e0a1b */
[----:B------:R-:W-:Y:S02]  /*4880*/  ISETP.GT.U32.AND P0, PT, R27, R35, PT ;  /* 0x000000231b00720c */ /* 0x000fe40003f04070 */
[----:B------:R-:W-:Y:S01]  /*4890*/  ISETP.GE.AND P3, PT, R33, RZ, PT ;  /* 0x000000ff2100720c */ /* 0x000fe20003f66270 */
[----:B------:R-:W-:Y:S01]  /*48a0*/  IMAD.MOV.U32 R14, RZ, RZ, R16 ;  /* 0x000000ffff0e7224 */ /* 0x000fe200078e0010 */
[----:B------:R-:W-:-:S03]  /*48b0*/  ISETP.GT.U32.AND P6, PT, R27, R9, PT ;  /* 0x000000091b00720c */ /* 0x000fc60003fc4070 */
[----:B------:R-:W-:Y:S01]  /*48c0*/  IMAD.HI.U32 R16, R0, R14, RZ ;  /* 0x0000000e00107227 */ /* 0x000fe200078e00ff */
[----:B------:R-:W-:-:S03]  /*48d0*/  IABS R4, R38 ;  /* 0x0000002600047213 */ /* 0x000fc60000000000 */
[----:B------:R-:W-:Y:S02]  /*48e0*/  @!P1 IMAD.IADD R7, R7, 0x1, -R27 ;  /* 0x0000000107079824 */ /* 0x000fe400078e0a1b */
[----:B------:R-:W-:Y:S01]  /*48f0*/  @!P2 IMAD.MOV R18, RZ, RZ, -R18 ;  /* 0x000000ffff12a224 */ /* 0x000fe200078e0a12 */
[----:B------:R-:W-:Y:S01]  /*4900*/  ISETP.GE.AND P2, PT, R32, RZ, PT ;  /* 0x000000ff2000720c */ /* 0x000fe20003f46270 */
[----:B------:R-:W-:Y:S02]  /*4910*/  IMAD.MOV R16, RZ, RZ, -R16 ;  /* 0x000000ffff107224 */ /* 0x000fe400078e0a10 */
[----:B------:R-:W-:Y:S01]  /*4920*/  @!P5 IMAD.MOV R13, RZ, RZ, -R13 ;  /* 0x000000ffff0dd224 */ /* 0x000fe200078e0a0d */
[----:B------:R-:W-:Y:S01]  /*4930*/  ISETP.GT.U32.AND P5, PT, R27, R28, PT ;  /* 0x0000001c1b00720c */ /* 0x000fe20003fa4070 */
[----:B------:R-:W-:Y:S02]  /*4940*/  @!P0 IMAD.IADD R35, R35, 0x1, -R27 ;  /* 0x0000000123238824 */ /* 0x000fe400078e0a1b */
[----:B------:R-:W-:-:S02]  /*4950*/  IMAD.MOV.U32 R32, RZ, RZ, R7 ;  /* 0x000000ffff207224 */ /* 0x000fc400078e0007 */
[----:B------:R-:W-:Y:S02]  /*4960*/  IMAD.MOV.U32 R43, RZ, RZ, R4 ;  /* 0x000000ffff2b7224 */ /* 0x000fe400078e0004 */
[C---:B------:R-:W-:Y:S02]  /*4970*/  IMAD R4, R27.reuse, R16, R14 ;  /* 0x000000101b047224 */ /* 0x040fe400078e020e */
[----:B------:R-:W-:Y:S01]  /*4980*/  @!P3 IMAD.MOV R32, RZ, RZ, -R32 ;  /* 0x000000ffff20b224 */ /* 0x000fe200078e0a20 */
[----:B------:R-:W-:Y:S01]  /*4990*/  ISETP.GT.U32.AND P3, PT, R27, R35, PT ;  /* 0x000000231b00720c */ /* 0x000fe20003f64070 */
[----:B------:R-:W-:-:S04]  /*49a0*/  IMAD.HI.U32 R14, R0, R43, RZ ;  /* 0x0000002b000e7227 */ /* 0x000fc800078e00ff */
[--C-:B------:R-:W-:Y:S01]  /*49b0*/  @!P6 IMAD.IADD R9, R9, 0x1, -R27.reuse ;  /* 0x000000010909e824 */ /* 0x100fe200078e0a1b */
[C---:B------:R-:W-:Y:S01]  /*49c0*/  ISETP.GT.U32.AND P6, PT, R27.reuse, R4, PT ;  /* 0x000000041b00720c */ /* 0x040fe20003fc4070 */
[----:B------:R-:W-:Y:S01]  /*49d0*/  IMAD.MOV R14, RZ, RZ, -R14 ;  /* 0x000000ffff0e7224 */ /* 0x000fe200078e0a0e */
[----:B------:R-:W-:Y:S01]  /*49e0*/  IABS R42, R37 ;  /* 0x00000025002a7213 */ /* 0x000fe20000000000 */
[----:B------:R-:W-:Y:S01]  /*49f0*/  @!P5 IMAD.IADD R28, R28, 0x1, -R27 ;  /* 0x000000011c1cd824 */ /* 0x000fe200078e0a1b */
[----:B------:R-:W-:Y:S01]  /*4a00*/  ISETP.GE.AND P5, PT, R34, RZ, PT ;  /* 0x000000ff2200720c */ /* 0x000fe20003fa6270 */
[----:B------:R-:W-:Y:S02]  /*4a10*/  IMAD R43, R27, R14, R43 ;  /* 0x0000000e1b2b7224 */ /* 0x000fe400078e022b */
[----:B------:R-:W-:-:S04]  /*4a20*/  IMAD.HI.U32 R16, R0, R42, RZ ;  /* 0x0000002a00107227 */ /* 0x000fc800078e00ff */
[--C-:B------:R-:W-:Y:S01]  /*4a30*/  @!P3 IMAD.IADD R35, R35, 0x1, -R27.reuse ;  /* 0x000000012323b824 */ /* 0x100fe200078e0a1b */
[C---:B------:R-:W-:Y:S01]  /*4a40*/  ISETP.GT.U32.AND P3, PT, R27.reuse, R43, PT ;  /* 0x0000002b1b00720c */ /* 0x040fe20003f64070 */
[----:B------:R-:W-:Y:S02]  /*4a50*/  IMAD.MOV R16, RZ, RZ, -R16 ;  /* 0x000000ffff107224 */ /* 0x000fe400078e0a10 */
[----:B------:R-:W-:Y:S01]  /*4a60*/  @!P6 IMAD.IADD R4, R4, 0x1, -R27 ;  /* 0x000000010404e824 */ /* 0x000fe200078e0a1b */
[----:B------:R-:W-:Y:S01]  /*4a70*/  IABS R46, R40 ;  /* 0x00000028002e7213 */ /* 0x000fe20000000000 */
[C---:B------:R-:W-:Y:S02]  /*4a80*/  IMAD R42, R27.reuse, R16, R42 ;  /* 0x000000101b2a7224 */ /* 0x040fe400078e022a */
[----:B------:R-:W-:Y:S01]  /*4a90*/  IMAD.MOV.U32 R34, RZ, RZ, R9 ;  /* 0x000000ffff227224 */ /* 0x000fe200078e0009 */
[----:B------:R-:W-:Y:S01]  /*4aa0*/  ISETP.GT.U32.AND P6, PT, R27, R4, PT ;  /* 0x000000041b00720c */ /* 0x000fe20003fc4070 */
[----:B------:R-:W-:Y:S01]  /*4ab0*/  IMAD.HI.U32 R7, R0, R46, RZ ;  /* 0x0000002e00077227 */ /* 0x000fe200078e00ff */
[----:B------:R-:W-:-:S03]  /*4ac0*/  IABS R49, R45 ;  /* 0x0000002d00317213 */ /* 0x000fc60000000000 */
[----:B------:R-:W-:Y:S01]  /*4ad0*/  @!P5 IMAD.MOV R34, RZ, RZ, -R34 ;  /* 0x000000ffff22d224 */ /* 0x000fe200078e0a22 */
[----:B------:R-:W-:Y:S01]  /*4ae0*/  ISETP.GT.U32.AND P5, PT, R27, R42, PT ;  /* 0x0000002a1b00720c */ /* 0x000fe20003fa4070 */
[----:B------:R-:W-:Y:S01]  /*4af0*/  @!P2 IMAD.MOV R28, RZ, RZ, -R28 ;  /* 0x000000ffff1ca224 */ /* 0x000fe200078e0a1c */
[----:B------:R-:W-:Y:S01]  /*4b00*/  ISETP.GE.AND P2, PT, R36, RZ, PT ;  /* 0x000000ff2400720c */ /* 0x000fe20003f46270 */
[----:B------:R-:W-:Y:S01]  /*4b10*/  @!P3 IMAD.IADD R43, R43, 0x1, -R27 ;  /* 0x000000012b2bb824 */ /* 0x000fe200078e0a1b */
[----:B------:R-:W-:Y:S01]  /*4b20*/  IABS R55, R51 ;  /* 0x0000003300377213 */ /* 0x000fe20000000000 */
[----:B------:R-:W-:Y:S02]  /*4b30*/  IMAD.MOV R7, RZ, RZ, -R7 ;  /* 0x000000ffff077224 */ /* 0x000fe400078e0a07 */
[----:B------:R-:W-:-:S04]  /*4b40*/  IMAD.HI.U32 R14, R0, R49, RZ ;  /* 0x00000031000e7227 */ /* 0x000fc800078e00ff */
[----:B------:R-:W-:Y:S01]  /*4b50*/  @!P4 IMAD.MOV R35, RZ, RZ, -R35 ;  /* 0x000000ffff23c224 */ /* 0x000fe200078e0a23 */
[C---:B------:R-:W-:Y:S01]  /*4b60*/  ISETP.GT.U32.AND P4, PT, R27.reuse, R43, PT ;  /* 0x0000002b1b00720c */ /* 0x040fe20003f84070 */
[----:B------:R-:W-:Y:S02]  /*4b70*/  IMAD R46, R27, R7, R46 ;  /* 0x000000071b2e7224 */ /* 0x000fe400078e022e */
[----:B------:R-:W-:Y:S01]  /*4b80*/  IMAD.HI.U32 R7, R0, R55, RZ ;  /* 0x0000003700077227 */ /* 0x000fe200078e00ff */
[----:B------:R-:W-:-:S03]  /*4b90*/  ISETP.GE.AND P0, PT, R38, RZ, PT ;  /* 0x000000ff2600720c */ /* 0x000fc60003f06270 */
[----:B------:R-:W-:Y:S02]  /*4ba0*/  IMAD.MOV R14, RZ, RZ, -R14 ;  /* 0x000000ffff0e7224 */ /* 0x000fe400078e0a0e */
[----:B------:R-:W-:Y:S02]  /*4bb0*/  @!P6 IMAD.IADD R4, R4, 0x1, -R27 ;  /* 0x000000010404e824 */ /* 0x000fe400078e0a1b */
[----:B------:R-:W-:Y:S02]  /*4bc0*/  IMAD.MOV R7, RZ, RZ, -R7 ;  /* 0x000000ffff077224 */ /* 0x000fe400078e0a07 */
[----:B------:R-:W-:Y:S02]  /*4bd0*/  @!P5 IMAD.IADD R42, R42, 0x1, -R27 ;  /* 0x000000012a2ad824 */ /* 0x000fe400078e0a1b */
[C---:B------:R-:W-:Y:S02]  /*4be0*/  IMAD R49, R27.reuse, R14, R49 ;  /* 0x0000000e1b317224 */ /* 0x040fe400078e0231 */
[----:B------:R-:W-:Y:S01]  /*4bf0*/  IMAD.MOV.U32 R38, RZ, RZ, R4 ;  /* 0x000000ffff267224 */ /* 0x000fe200078e0004 */
[C---:B------:R-:W-:Y:S01]  /*4c00*/  ISETP.GT.U32.AND P3, PT, R27.reuse, R42, PT ;  /* 0x0000002a1b00720c */ /* 0x040fe20003f64070 */
[----:B------:R-:W-:-:S02]  /*4c10*/  IMAD R55, R27, R7, R55 ;  /* 0x000000071b377224 */ /* 0x000fc400078e0237 */
[----:B------:R-:W-:Y:S01]  /*4c20*/  @!P2 IMAD.MOV R38, RZ, RZ, -R38 ;  /* 0x000000ffff26a224 */ /* 0x000fe200078e0a26 */
[----:B------:R-:W-:Y:S01]  /*4c30*/  ISETP.GT.U32.AND P2, PT, R27, R49, PT ;  /* 0x000000311b00720c */ /* 0x000fe20003f44070 */
[----:B------:R-:W-:Y:S01]  /*4c40*/  @!P4 IMAD.IADD R43, R43, 0x1, -R27 ;  /* 0x000000012b2bc824 */ /* 0x000fe200078e0a1b */
[----:B------:R-:W-:Y:S02]  /*4c50*/  ISETP.GE.AND P1, PT, R37, RZ, PT ;  /* 0x000000ff2500720c */ /* 0x000fe40003f26270 */
[----:B------:R-:W-:Y:S02]  /*4c60*/  IABS R57, R52 ;  /* 0x0000003400397213 */ /* 0x000fe40000000000 */
[----:B------:R-:W-:-:S03]  /*4c70*/  ISETP.GT.U32.AND P4, PT, R27, R55, PT ;  /* 0x000000371b00720c */ /* 0x000fc60003f84070 */
[----:B------:R-:W-:Y:S01]  /*4c80*/  IMAD.HI.U32 R4, R0, R57, RZ ;  /* 0x0000003900047227 */ /* 0x000fe200078e00ff */
[----:B--2---:R-:W-:-:S03]  /*4c90*/  IABS R20, R54 ;  /* 0x0000003600147213 */ /* 0x004fc60000000000 */
[----:B------:R-:W-:Y:S02]  /*4ca0*/  IMAD.MOV R4, RZ, RZ, -R4 ;  /* 0x000000ffff047224 */ /* 0x000fe400078e0a04 */
[--C-:B------:R-:W-:Y:S02]  /*4cb0*/  @!P3 IMAD.IADD R42, R42, 0x1, -R27.reuse ;  /* 0x000000012a2ab824 */ /* 0x100fe400078e0a1b */
[----:B------:R-:W-:Y:S01]  /*4cc0*/  @!P2 IMAD.IADD R49, R49, 0x1, -R27 ;  /* 0x000000013131a824 */ /* 0x000fe200078e0a1b */
[----:B---3--:R-:W-:Y:S01]  /*4cd0*/  IABS R24, R58 ;  /* 0x0000003a00187213 */ /* 0x008fe20000000000 */
[----:B------:R-:W-:Y:S02]  /*4ce0*/  IMAD R57, R27, R4, R57 ;  /* 0x000000041b397224 */ /* 0x000fe400078e0239 */
[----:B------:R-:W-:Y:S02]  /*4cf0*/  @!P4 IMAD.IADD R55, R55, 0x1, -R27 ;  /* 0x000000013737c824 */ /* 0x000fe400078e0a1b */
[----:B------:R-:W-:Y:S01]  /*4d00*/  @!P1 IMAD.MOV R42, RZ, RZ, -R42 ;  /* 0x000000ffff2a9224 */ /* 0x000fe200078e0a2a */
[C---:B------:R-:W-:Y:S01]  /*4d10*/  ISETP.GT.U32.AND P1, PT, R27.reuse, R49, PT ;  /* 0x000000311b00720c */ /* 0x040fe20003f24070 */
[----:B------:R-:W-:Y:S01]  /*4d20*/  IMAD.HI.U32 R7, R0, R20, RZ ;  /* 0x0000001400077227 */ /* 0x000fe200078e00ff */
[----:B------:R-:W-:-:S03]  /*4d30*/  ISETP.GT.U32.AND P2, PT, R27, R57, PT ;  /* 0x000000391b00720c */ /* 0x000fc60003f44070 */
[----:B------:R-:W-:Y:S01]  /*4d40*/  @!P0 IMAD.MOV R43, RZ, RZ, -R43 ;  /* 0x000000ffff2b8224 */ /* 0x000fe200078e0a2b */
[----:B------:R-:W-:Y:S01]  /*4d50*/  ISETP.GT.U32.AND P0, PT, R27, R55, PT ;  /* 0x000000371b00720c */ /* 0x000fe20003f04070 */
[----:B------:R-:W-:Y:S02]  /*4d60*/  IMAD.MOV R7, RZ, RZ, -R7 ;  /* 0x000000ffff077224 */ /* 0x000fe400078e0a07 */
[----:B------:R-:W-:-:S04]  /*4d70*/  IMAD.HI.U32 R4, R0, R24, RZ ;  /* 0x0000001800047227 */ /* 0x000fc800078e00ff */
[----:B------:R-:W-:Y:S02]  /*4d80*/  IMAD R20, R27, R7, R20 ;  /* 0x000000071b147224 */ /* 0x000fe400078e0214 */
[----:B------:R-:W-:Y:S02]  /*4d90*/  IMAD.MOV R4, RZ, RZ, -R4 ;  /* 0x000000ffff047224 */ /* 0x000fe400078e0a04 */
[--C-:B------:R-:W-:Y:S01]  /*4da0*/  @!P1 IMAD.IADD R49, R49, 0x1, -R27.reuse ;  /* 0x0000000131319824 */ /* 0x100fe200078e0a1b */
[C---:B------:R-:W-:Y:S01]  /*4db0*/  ISETP.GT.U32.AND P1, PT, R27.reuse, R20, PT ;  /* 0x000000141b00720c */ /* 0x040fe20003f24070 */
[----:B------:R-:W-:Y:S02]  /*4dc0*/  IMAD R24, R27, R4, R24 ;  /* 0x000000041b187224 */ /* 0x000fe400078e0218 */
[--C-:B------:R-:W-:Y:S02]  /*4dd0*/  @!P2 IMAD.IADD R57, R57, 0x1, -R27.reuse ;  /* 0x000000013939a824 */ /* 0x100fe400078e0a1b */
[----:B------:R-:W-:Y:S01]  /*4de0*/  @!P0 IMAD.IADD R55, R55, 0x1, -R27 ;  /* 0x0000000137378824 */ /* 0x000fe200078e0a1b */
[----:B------:R-:W-:-:S02]  /*4df0*/  ISETP.GT.U32.AND P0, PT, R27, R24, PT ;  /* 0x000000181b00720c */ /* 0x000fc40003f04070 */
[----:B------:R-:W-:-:S05]  /*4e00*/  ISETP.GT.U32.AND P2, PT, R27, R57, PT ;  /* 0x000000391b00720c */ /* 0x000fca0003f44070 */
[----:B------:R-:W-:Y:S01]  /*4e10*/  @!P1 IMAD.IADD R20, R20, 0x1, -R27 ;  /* 0x0000000114149824 */ /* 0x000fe200078e0a1b */
[----:B------:R-:W-:-:S05]  /*4e20*/  IABS R53, R50 ;  /* 0x0000003200357213 */ /* 0x000fca0000000000 */
[--C-:B------:R-:W-:Y:S01]  /*4e30*/  @!P0 IMAD.IADD R24, R24, 0x1, -R27.reuse ;  /* 0x0000000118188824 */ /* 0x100fe200078e0a1b */
[----:B------:R-:W-:Y:S01]  /*4e40*/  ISETP.GT.U32.AND P0, PT, R27, R20, PT ;  /* 0x000000141b00720c */ /* 0x000fe20003f04070 */
[----:B------:R-:W-:Y:S01]  /*4e50*/  @!P2 IMAD.IADD R57, R57, 0x1, -R27 ;  /* 0x000000013939a824 */ /* 0x000fe200078e0a1b */
[----:B------:R-:W-:Y:S01]  /*4e60*/  ISETP.GE.AND P2, PT, R54, RZ, PT ;  /* 0x000000ff3600720c */ /* 0x000fe20003f46270 */
[----:B------:R-:W-:Y:S01]  /*4e70*/  STL [R1+0x2adc], R26 ;  /* 0x002adc1a01007387 */ /* 0x000fe20000100800 */
[----:B------:R-:W-:-:S03]  /*4e80*/  IMAD.HI.U32 R9, R0, R53, RZ ;  /* 0x0000003500097227 */ /* 0x000fc600078e00ff */
[----:B------:R-:W-:Y:S04]  /*4e90*/  STL [R1+0x2ae0], R6 ;  /* 0x002ae00601007387 */ /* 0x000fe80000100800 */
[----:B------:R0:W-:Y:S04]  /*4ea0*/  STL [R1+0x2ae4], R44 ;  /* 0x002ae42c01007387 */ /* 0x0001e80000100800 */
[----:B------:R-:W-:Y:S01]  /*4eb0*/  STL [R1+0x2ae8], R56 ;  /* 0x002ae83801007387 */ /* 0x000fe20000100800 */
[----:B------:R-:W-:-:S03]  /*4ec0*/  IMAD.MOV R9, RZ, RZ, -R9 ;  /* 0x000000ffff097224 */ /* 0x000fc600078e0a09 */
[----:B------:R-:W-:Y:S01]  /*4ed0*/  STL [R1+0x2aec], R3 ;  /* 0x002aec0301007387 */ /* 0x000fe20000100800 */
[----:B------:R-:W-:-:S03]  /*4ee0*/  @!P0 IMAD.IADD R20, R20, 0x1, -R27 ;  /* 0x0000000114148824 */ /* 0x000fc600078e0a1b */
[----:B------:R-:W-:Y:S04]  /*4ef0*/  STL [R1+0x2af0], R12 ;  /* 0x002af00c01007387 */ /* 0x000fe80000100800 */
[----:B------:R-:W-:Y:S04]  /*4f00*/  STL [R1+0x2af4], R23 ;  /* 0x002af41701007387 */ /* 0x000fe80000100800 */
[----:B------:R-:W-:Y:S01]  /*4f10*/  STL [R1+0x2af8], R39 ;  /* 0x002af82701007387 */ /* 0x000fe20000100800 */
[----:B------:R-:W-:-:S03]  /*4f20*/  IMAD R53, R27, R9, R53 ;  /* 0x000000091b357224 */ /* 0x000fc600078e0235 */
[----:B------:R-:W-:Y:S01]  /*4f30*/  STL [R1+0x2afc], R2 ;  /* 0x002afc0201007387 */ /* 0x000fe20000100800 */
[----:B------:R-:W-:-:S03]  /*4f40*/  @!P2 IMAD.MOV R20, RZ, RZ, -R20 ;  /* 0x000000ffff14a224 */ /* 0x000fc600078e0a14 */
[----:B------:R-:W-:Y:S01]  /*4f50*/  STL [R1+0x2b00], R5 ;  /* 0x002b000501007387 */ /* 0x000fe20000100800 */
[----:B------:R-:W-:-:S03]  /*4f60*/  IABS R9, R47 ;  /* 0x0000002f00097213 */ /* 0x000fc60000000000 */
[----:B------:R1:W-:Y:S01]  /*4f70*/  STL [R1+0x2b04], R8 ;  /* 0x002b040801007387 */ /* 0x0003e20000100800 */
[----:B------:R-:W-:-:S03]  /*4f80*/  ISETP.GE.AND P2, PT, R47, RZ, PT ;  /* 0x000000ff2f00720c */ /* 0x000fc60003f46270 */
[----:B------:R2:W-:Y:S04]  /*4f90*/  STL [R1+0x2b08], R10 ;  /* 0x002b080a01007387 */ /* 0x0005e80000100800 */
[----:B------:R-:W3:Y:S04]  /*4fa0*/  LDL.LU R41, [R1+0x28] ;  /* 0x0000280001297983 */ /* 0x000ee80000300800 */
[----:B------:R-:W2:Y:S01]  /*4fb0*/  LDL.LU R47, [R1+0x2c] ;  /* 0x00002c00012f7983 */ /* 0x000ea20000300800 */
[C---:B------:R-:W-:Y:S02]  /*4fc0*/  ISETP.GT.U32.AND P6, PT, R27.reuse, R46, PT ;  /* 0x0000002e1b00720c */ /* 0x040fe40003fc4070 */
[----:B------:R-:W-:-:S11]  /*4fd0*/  ISETP.GT.U32.AND P3, PT, R27, R53, PT ;  /* 0x000000351b00720c */ /* 0x000fd60003f64070 */
[--C-:B------:R-:W-:Y:S02]  /*4fe0*/  @!P6 IMAD.IADD R46, R46, 0x1, -R27.reuse ;  /* 0x000000012e2ee824 */ /* 0x100fe400078e0a1b */
[----:B------:R-:W-:-:S03]  /*4ff0*/  @!P3 IMAD.IADD R53, R53, 0x1, -R27 ;  /* 0x000000013535b824 */ /* 0x000fc600078e0a1b */
[C---:B------:R-:W-:Y:S02]  /*5000*/  ISETP.GT.U32.AND P6, PT, R27.reuse, R46, PT ;  /* 0x0000002e1b00720c */ /* 0x040fe40003fc4070 */
[----:B------:R-:W-:Y:S02]  /*5010*/  ISETP.GT.U32.AND P4, PT, R27, R53, PT ;  /* 0x000000351b00720c */ /* 0x000fe40003f84070 */
[----:B----4-:R-:W-:Y:S02]  /*5020*/  IABS R29, R59 ;  /* 0x0000003b001d7213 */ /* 0x010fe40000000000 */
[----:B------:R-:W-:Y:S02]  /*5030*/  ISETP.GE.AND P5, PT, R40, RZ, PT ;  /* 0x000000ff2800720c */ /* 0x000fe40003fa6270 */
[----:B------:R-:W-:Y:S01]  /*5040*/  ISETP.GE.AND P3, PT, R50, RZ, PT ;  /* 0x000000ff3200720c */ /* 0x000fe20003f66270 */
[----:B------:R-:W-:-:S04]  /*5050*/  IMAD.HI.U32 R4, R0, R29, RZ ;  /* 0x0000001d00047227 */ /* 0x000fc800078e00ff */
[--C-:B------:R-:W-:Y:S01]  /*5060*/  @!P6 IMAD.IADD R46, R46, 0x1, -R27.reuse ;  /* 0x000000012e2ee824 */ /* 0x100fe200078e0a1b */
[----:B------:R-:W-:Y:S01]  /*5070*/  ISETP.GE.AND P6, PT, R45, RZ, PT ;  /* 0x000000ff2d00720c */ /* 0x000fe20003fc6270 */
[----:B------:R-:W-:Y:S02]  /*5080*/  IMAD.MOV R4, RZ, RZ, -R4 ;  /* 0x000000ffff047224 */ /* 0x000fe400078e0a04 */
[----:B------:R-:W-:Y:S02]  /*5090*/  @!P4 IMAD.IADD R53, R53, 0x1, -R27 ;  /* 0x000000013535c824 */ /* 0x000fe400078e0a1b */
[----:B------:R-:W-:Y:S02]  /*50a0*/  IMAD R29, R27, R4, R29 ;  /* 0x000000041b1d7224 */ /* 0x000fe400078e021d */
[----:B------:R-:W-:Y:S01]  /*50b0*/  @!P5 IMAD.MOV R46, RZ, RZ, -R46 ;  /* 0x000000ffff2ed224 */ /* 0x000fe200078e0a2e */
[----:B------:R-:W-:Y:S01]  /*50c0*/  ISETP.GE.AND P5, PT, R51, RZ, PT ;  /* 0x000000ff3300720c */ /* 0x000fe20003fa6270 */
[----:B------:R-:W-:Y:S01]  /*50d0*/  @!P3 IMAD.MOV R53, RZ, RZ, -R53 ;  /* 0x000000ffff35b224 */ /* 0x000fe200078e0a35 */
[----:B-----5:R-:W-:-:S02]  /*50e0*/  IABS R51, R60 ;  /* 0x0000003c00337213 */ /* 0x020fc40000000000 */
[C---:B------:R-:W-:Y:S01]  /*50f0*/  ISETP.GT.U32.AND P3, PT, R27.reuse, R29, PT ;  /* 0x0000001d1b00720c */ /* 0x040fe20003f64070 */
[----:B------:R-:W-:Y:S01]  /*5100*/  @!P6 IMAD.MOV R49, RZ, RZ, -R49 ;  /* 0x000000ffff31e224 */ /* 0x000fe200078e0a31 */
[----:B------:R-:W-:Y:S01]  /*5110*/  ISETP.GT.U32.AND P6, PT, R27, R24, PT ;  /* 0x000000181b00720c */ /* 0x000fe20003fc4070 */
[----:B------:R-:W-:-:S04]  /*5120*/  IMAD.HI.U32 R7, R0, R51, RZ ;  /* 0x0000003300077227 */ /* 0x000fc800078e00ff */
[----:B------:R-:W-:-:S04]  /*5130*/  IMAD.MOV R7, RZ, RZ, -R7 ;  /* 0x000000ffff077224 */ /* 0x000fc800078e0a07 */
[----:B------:R-:W-:Y:S02]  /*5140*/  IMAD R51, R27, R7, R51 ;  /* 0x000000071b337224 */ /* 0x000fe400078e0233 */
[--C-:B------:R-:W-:Y:S02]  /*5150*/  @!P3 IMAD.IADD R29, R29, 0x1, -R27.reuse ;  /* 0x000000011d1db824 */ /* 0x100fe400078e0a1b */
[----:B------:R-:W-:Y:S01]  /*5160*/  @!P6 IMAD.IADD R24, R24, 0x1, -R27 ;  /* 0x000000011818e824 */ /* 0x000fe200078e0a1b */
[C---:B------:R-:W-:Y:S02]  /*5170*/  ISETP.GT.U32.AND P6, PT, R27.reuse, R51, PT ;  /* 0x000000331b00720c */ /* 0x040fe40003fc4070 */
[----:B------:R-:W-:Y:S02]  /*5180*/  ISETP.GT.U32.AND P3, PT, R27, R29, PT ;  /* 0x0000001d1b00720c */ /* 0x000fe40003f64070 */
[----:B------:R-:W-:Y:S01]  /*5190*/  IABS R17, R48 ;  /* 0x0000003000117213 */ /* 0x000fe20000000000 */
[----:B------:R-:W-:-:S08]  /*51a0*/  IMAD.HI.U32 R7, R0, R9, RZ ;  /* 0x0000000900077227 */ /* 0x000fd000078e00ff */
[--C-:B------:R-:W-:Y:S02]  /*51b0*/  @!P6 IMAD.IADD R51, R51, 0x1, -R27.reuse ;  /* 0x000000013333e824 */ /* 0x100fe400078e0a1b */
[----:B------:R-:W-:Y:S01]  /*51c0*/  @!P3 IMAD.IADD R29, R29, 0x1, -R27 ;  /* 0x000000011d1db824 */ /* 0x000fe200078e0a1b */
[----:B------:R-:W-:Y:S02]  /*51d0*/  ISETP.GE.AND P3, PT, R48, RZ, PT ;  /* 0x000000ff3000720c */ /* 0x000fe40003f66270 */
[----:B------:R-:W4:Y:S01]  /*51e0*/  LDL.LU R48, [R1+0x30] ;  /* 0x0000300001307983 */ /* 0x000f220000300800 */
[C---:B------:R-:W-:Y:S01]  /*51f0*/  ISETP.GT.U32.AND P6, PT, R27.reuse, R51, PT ;  /* 0x000000331b00720c */ /* 0x040fe20003fc4070 */
[----:B------:R-:W-:Y:S02]  /*5200*/  IMAD.MOV R7, RZ, RZ, -R7 ;  /* 0x000000ffff077224 */ /* 0x000fe400078e0a07 */
[----:B------:R-:W5:Y:S02]  /*5210*/  LDL.LU R19, [R1+0x34] ;  /* 0x0000340001137983 */ /* 0x000f640000300800 */
[----:B------:R-:W-:Y:S01]  /*5220*/  IMAD R9, R27, R7, R9 ;  /* 0x000000071b097224 */ /* 0x000fe200078e0209 */
[----:B------:R-:W-:Y:S01]  /*5230*/  ISETP.GE.AND P4, PT, R52, RZ, PT ;  /* 0x000000ff3400720c */ /* 0x000fe20003f86270 */
[----:B0-----:R-:W5:Y:S04]  /*5240*/  LDL.LU R44, [R1+0x38] ;  /* 0x00003800012c7983 */ /* 0x001f680000300800 */
[----:B------:R-:W5:Y:S02]  /*5250*/  LDL.LU R6, [R1+0x3c] ;  /* 0x00003c0001067983 */ /* 0x000f640000300800 */
[----:B------:R-:W-:Y:S01]  /*5260*/  @!P6 IMAD.IADD R51, R51, 0x1, -R27 ;  /* 0x000000013333e824 */ /* 0x000fe200078e0a1b */
[----:B------:R-:W-:Y:S01]  /*5270*/  ISETP.GT.U32.AND P6, PT, R27, R9, PT ;  /* 0x000000091b00720c */ /* 0x000fe20003fc4070 */
[----:B------:R-:W5:-:S12]  /*5280*/  LDL.LU R26, [R1+0x40] ;  /* 0x00004000011a7983 */ /* 0x000f580000300800 */
[----:B------:R-:W-:-:S05]  /*5290*/  @!P6 IMAD.IADD R9, R9, 0x1, -R27 ;  /* 0x000000010909e824 */ /* 0x000fca00078e0a1b */
[----:B------:R-:W-:-:S13]  /*52a0*/  ISETP.GT.U32.AND P6, PT, R27, R9, PT ;  /* 0x000000091b00720c */ /* 0x000fda0003fc4070 */
[----:B------:R-:W-:Y:S01]  /*52b0*/  @!P6 IMAD.IADD R9, R9, 0x1, -R27 ;  /* 0x000000010909e824 */ /* 0x000fe200078e0a1b */
[----:B--2---:R-:W-:Y:S02]  /*52c0*/  IABS R52, R47 ;  /* 0x0000002f00347213 */ /* 0x004fe40000000000 */
[----:B------:R-:W-:Y:S02]  /*52d0*/  ISETP.GE.AND P6, PT, R47, RZ, PT ;  /* 0x000000ff2f00720c */ /* 0x000fe40003fc6270 */
[----:B------:R-:W2:Y:S01]  /*52e0*/  LDL.LU R47, [R1+0x44] ;  /* 0x00004400012f7983 */ /* 0x000ea20000300800 */
[----:B------:R-:W-:Y:S02]  /*52f0*/  IABS R36, R61 ;  /* 0x0000003d00247213 */ /* 0x000fe40000000000 */
[----:B------:R-:W-:-:S03]  /*5300*/  ISETP.GE.AND P1, PT, R58, RZ, PT ;  /* 0x000000ff3a00720c */ /* 0x000fc60003f26270 */
[----:B------:R-:W-:-:S04]  /*5310*/  IMAD.HI.U32 R4, R0, R36, RZ ;  /* 0x0000002400047227 */ /* 0x000fc800078e00ff */
[----:B------:R-:W-:-:S04]  /*5320*/  IMAD.MOV R4, RZ, RZ, -R4 ;  /* 0x000000ffff047224 */ /* 0x000fc800078e0a04 */
[----:B------:R-:W-:Y:S02]  /*5330*/  IMAD R36, R27, R4, R36 ;  /* 0x000000041b247224 */ /* 0x000fe400078e0224 */
[----:B------:R-:W-:-:S03]  /*5340*/  @!P1 IMAD.MOV R24, RZ, RZ, -R24 ;  /* 0x000000ffff189224 */ /* 0x000fc600078e0a18 */
[----:B------:R-:W-:Y:S01]  /*5350*/  ISETP.GT.U32.AND P1, PT, R27, R36, PT ;  /* 0x000000241b00720c */ /* 0x000fe20003f24070 */
[----:B------:R-:W-:Y:S01]  /*5360*/  IMAD.HI.U32 R4, R0, R17, RZ ;  /* 0x0000001100047227 */ /* 0x000fe200078e00ff */
[----:B------:R-:W-:-:S03]  /*5370*/  IABS R31, R21 ;  /* 0x00000015001f7213 */ /* 0x000fc60000000000 */
[----:B------:R-:W-:-:S08]  /*5380*/  IMAD.MOV R4, RZ, RZ, -R4 ;  /* 0x000000ffff047224 */ /* 0x000fd000078e0a04 */
[----:B------:R-:W-:Y:S01]  /*5390*/  @!P1 IMAD.IADD R36, R36, 0x1, -R27 ;  /* 0x0000000124249824 */ /* 0x000fe200078e0a1b */
[----:B------:R-:W-:-:S04]  /*53a0*/  ISETP.GE.AND P0, PT, R61, RZ, PT ;  /* 0x000000ff3d00720c */ /* 0x000fc80003f06270 */
[C---:B------:R-:W-:Y:S01]  /*53b0*/  ISETP.GT.U32.AND P1, PT, R27.reuse, R36, PT ;  /* 0x000000241b00720c */ /* 0x040fe20003f24070 */
[----:B------:R-:W-:Y:S02]  /*53c0*/  IMAD R17, R27, R4, R17 ;  /* 0x000000041b117224 */ /* 0x000fe400078e0211 */
[----:B------:R-:W-:-:S04]  /*53d0*/  IMAD.HI.U32 R4, R0, R31, RZ ;  /* 0x0000001f00047227 */ /* 0x000fc800078e00ff */
[----:B------:R-:W-:-:S04]  /*53e0*/  IMAD.MOV R4, RZ, RZ, -R4 ;  /* 0x000000ffff047224 */ /* 0x000fc800078e0a04 */
[----:B------:R-:W-:Y:S02]  /*53f0*/  IMAD R31, R27, R4, R31 ;  /* 0x000000041b1f7224 */ /* 0x000fe400078e021f */
[----:B------:R-:W-:Y:S02]  /*5400*/  @!P1 IMAD.IADD R36, R36, 0x1, -R27 ;  /* 0x0000000124249824 */ /* 0x000fe400078e0a1b */
[----:B------:R-:W-:Y:S01]  /*5410*/  @!P5 IMAD.MOV R55, RZ, RZ, -R55 ;  /* 0x000000ffff37d224 */ /* 0x000fe200078e0a37 */
[----:B------:R-:W-:Y:S01]  /*5420*/  ISETP.GE.AND P5, PT, R59, RZ, PT ;  /* 0x000000ff3b00720c */ /* 0x000fe20003fa6270 */
[----:B------:R-:W-:Y:S01]  /*5430*/  @!P0 IMAD.MOV R36, RZ, RZ, -R36 ;  /* 0x000000ffff248224 */ /* 0x000fe200078e0a24 */
[----:B------:R-:W-:Y:S01]  /*5440*/  ISETP.GT.U32.AND P0, PT, R27, R31, PT ;  /* 0x0000001f1b00720c */ /* 0x000fe20003f04070 */
[----:B------:R-:W-:-:S04]  /*5450*/  IMAD.HI.U32 R4, R0, R52, RZ ;  /* 0x0000003400047227 */ /* 0x000fc800078e00ff */
[----:B------:R-:W-:-:S06]  /*5460*/  IMAD.MOV R4, RZ, RZ, -R4 ;  /* 0x000000ffff047224 */ /* 0x000fcc00078e0a04 */
[----:B------:R-:W-:Y:S01]  /*5470*/  @!P5 IMAD.MOV R29, RZ, RZ, -R29 ;  /* 0x000000ffff1dd224 */ /* 0x000fe200078e0a1d */
[----:B------:R-:W-:Y:S01]  /*5480*/  ISETP.GE.AND P5, PT, R21, RZ, PT ;  /* 0x000000ff1500720c */ /* 0x000fe20003fa6270 */
[----:B------:R-:W-:Y:S02]  /*5490*/  @!P0 IMAD.IADD R31, R31, 0x1, -R27 ;  /* 0x000000011f1f8824 */ /* 0x000fe400078e0a1b */
[C---:B------:R-:W-:Y:S01]  /*54a0*/  IMAD R52, R27.reuse, R4, R52 ;  /* 0x000000041b347224 */ /* 0x040fe200078e0234 */
[----:B----4-:R-:W-:Y:S02]  /*54b0*/  IABS R21, R48 ;  /* 0x0000003000157213 */ /* 0x010fe40000000000 */
[----:B------:R-:W-:-:S03]  /*54c0*/  ISETP.GT.U32.AND P0, PT, R27, R31, PT ;  /* 0x0000001f1b00720c */ /* 0x000fc60003f04070 */
[----:B------:R-:W-:Y:S01]  /*54d0*/  IMAD.HI.U32 R4, R0, R21, RZ ;  /* 0x0000001500047227 */ /* 0x000fe200078e00ff */
[----:B---3--:R-:W-:Y:S02]  /*54e0*/  ISETP.GE.AND P1, PT, R41, RZ, PT ;  /* 0x000000ff2900720c */ /* 0x008fe40003f26270 */
[----:B------:R-:W-:Y:S01]  /*54f0*/  IABS R41, R41 ;  /* 0x0000002900297213 */ /* 0x000fe20000000000 */
[----:B------:R-:W-:-:S04]  /*5500*/  IMAD.MOV R4, RZ, RZ, -R4 ;  /* 0x000000ffff047224 */ /* 0x000fc800078e0a04 */
[----:B------:R-:W-:-:S04]  /*5510*/  IMAD.HI.U32 R7, R0, R41, RZ ;  /* 0x0000002900077227 */ /* 0x000fc800078e00ff */
[----:B------:R-:W-:Y:S02]  /*5520*/  IMAD R21, R27, R4, R21 ;  /* 0x000000041b157224 */ /* 0x000fe400078e0215 */
[----:B------:R-:W-:Y:S02]  /*5530*/  IMAD.MOV R7, RZ, RZ, -R7 ;  /* 0x000000ffff077224 */ /* 0x000fe400078e0a07 */
[----:B------:R-:W-:Y:S01]  /*5540*/  @!P0 IMAD.IADD R31, R31, 0x1, -R27 ;  /* 0x000000011f1f8824 */ /* 0x000fe200078e0a1b */
[C---:B------:R-:W-:Y:S01]  /*5550*/  ISETP.GT.U32.AND P0, PT, R27.reuse, R21, PT ;  /* 0x000000151b00720c */ /* 0x040fe20003f04070 */
[----:B------:R-:W-:Y:S01]  /*5560*/  @!P4 IMAD.MOV R57, RZ, RZ, -R57 ;  /* 0x000000ffff39c224 */ /* 0x000fe200078e0a39 */
[----:B------:R-:W-:Y:S01]  /*5570*/  ISETP.GE.AND P4, PT, R60, RZ, PT ;  /* 0x000000ff3c00720c */ /* 0x000fe20003f86270 */
[----:B------:R-:W-:Y:S01]  /*5580*/  IMAD R41, R27, R7, R41 ;  /* 0x000000071b297224 */ /* 0x000fe200078e0229 */
[----:B-----5:R-:W-:Y:S01]  /*5590*/  IABS R7, R19 ;  /* 0x0000001300077213 */ /* 0x020fe20000000000 */
[----:B------:R-:W-:Y:S01]  /*55a0*/  @!P5 IMAD.MOV R31, RZ, RZ, -R31 ;  /* 0x000000ffff1fd224 */ /* 0x000fe200078e0a1f */
[----:B------:R-:W-:-:S02]  /*55b0*/  ISETP.GE.AND P5, PT, R19, RZ, PT ;  /* 0x000000ff1300720c */ /* 0x000fc40003fa6270 */
[----:B------:R-:W3:Y:S05]  /*55c0*/  LDL.LU R19, [R1+0x48] ;  /* 0x0000480001137983 */ /* 0x000eea0000300800 */
[----:B------:R-:W-:Y:S02]  /*55d0*/  @!P0 IMAD.IADD R21, R21, 0x1, -R27 ;  /* 0x0000000115158824 */ /* 0x000fe400078e0a1b */
[----:B------:R-:W-:Y:S01]  /*55e0*/  @!P4 IMAD.MOV R51, RZ, RZ, -R51 ;  /* 0x000000ffff33c224 */ /* 0x000fe200078e0a33 */
[C---:B------:R-:W-:Y:S02]  /*55f0*/  ISETP.GT.U32.AND P4, PT, R27.reuse, R17, PT ;  /* 0x000000111b00720c */ /* 0x040fe40003f84070 */
[----:B------:R-:W-:-:S11]  /*5600*/  ISETP.GT.U32.AND P0, PT, R27, R21, PT ;  /* 0x000000151b00720c */ /* 0x000fd60003f04070 */
[--C-:B------:R-:W-:Y:S02]  /*5610*/  @!P4 IMAD.IADD R17, R17, 0x1, -R27.reuse ;  /* 0x000000011111c824 */ /* 0x100fe400078e0a1b */
[----:B------:R-:W-:-:S03]  /*5620*/  @!P0 IMAD.IADD R21, R21, 0x1, -R27 ;  /* 0x0000000115158824 */ /* 0x000fc600078e0a1b */
[C---:B------:R-:W-:Y:S01]  /*5630*/  ISETP.GT.U32.AND P4, PT, R27.reuse, R17, PT ;  /* 0x000000111b00720c */ /* 0x040fe20003f84070 */
[----:B------:R-:W-:Y:S01]  /*5640*/  @!P2 IMAD.MOV R9, RZ, RZ, -R9 ;  /* 0x000000ffff09a224 */ /* 0x000fe200078e0a09 */
[----:B------:R-:W-:-:S11]  /*5650*/  ISETP.GT.U32.AND P2, PT, R27, R52, PT ;  /* 0x000000341b00720c */ /* 0x000fd60003f44070 */
[--C-:B------:R-:W-:Y:S01]  /*5660*/  @!P4 IMAD.IADD R17, R17, 0x1, -R27.reuse ;  /* 0x000000011111c824 */ /* 0x100fe200078e0a1b */
[----:B------:R-:W-:Y:S01]  /*5670*/  ISETP.GT.U32.AND P4, PT, R27, R41, PT ;  /* 0x000000291b00720c */ /* 0x000fe20003f84070 */
[----:B------:R-:W-:-:S12]  /*5680*/  @!P2 IMAD.IADD R52, R52, 0x1, -R27 ;  /* 0x000000013434a824 */ /* 0x000fd800078e0a1b */
[----:B------:R-:W-:-:S05]  /*5690*/  @!P4 IMAD.IADD R41, R41, 0x1, -R27 ;  /* 0x000000012929c824 */ /* 0x000fca00078e0a1b */
[C---:B------:R-:W-:Y:S02]  /*56a0*/  ISETP.GT.U32.AND P4, PT, R27.reuse, R41, PT ;  /* 0x000000291b00720c */ /* 0x040fe40003f84070 */
[----:B------:R-:W-:Y:S01]  /*56b0*/  ISETP.GT.U32.AND P2, PT, R27, R52, PT ;  /* 0x000000341b00720c */ /* 0x000fe20003f44070 */
[----:B------:R-:W-:Y:S01]  /*56c0*/  @!P3 IMAD.MOV R17, RZ, RZ, -R17 ;  /* 0x000000ffff11b224 */ /* 0x000fe200078e0a11 */
[----:B------:R-:W-:Y:S01]  /*56d0*/  ISETP.GE.AND P3, PT, R48, RZ, PT ;  /* 0x000000ff3000720c */ /* 0x000fe20003f66270 */
[----:B------:R-:W-:Y:S01]  /*56e0*/  IMAD.HI.U32 R14, R0, R7, RZ ;  /* 0x00000007000e7227 */ /* 0x000fe200078e00ff */
[----:B------:R-:W-:-:S07]  /*56f0*/  IABS R48, R44 ;  /* 0x0000002c00307213 */ /* 0x000fce0000000000 */
[--C-:B------:R-:W-:Y:S01]  /*5700*/  @!P4 IMAD.IADD R41, R41, 0x1, -R27.reuse ;  /* 0x000000012929c824 */ /* 0x100fe200078e0a1b */
[----:B------:R-:W-:Y:S01]  /*5710*/  ISETP.GE.AND P4, PT, R44, RZ, PT ;  /* 0x000000ff2c00720c */ /* 0x000fe20003f86270 */
[----:B------:R-:W-:Y:S02]  /*5720*/  IMAD.MOV R14, RZ, RZ, -R14 ;  /* 0x000000ffff0e7224 */ /* 0x000fe400078e0a0e */
[----:B------:R-:W-:Y:S01]  /*5730*/  @!P2 IMAD.IADD R52, R52, 0x1, -R27 ;  /* 0x000000013434a824 */ /* 0x000fe200078e0a1b */
[----:B------:R-:W-:Y:S01]  /*5740*/  IABS R37, R6 ;  /* 0x0000000600257213 */ /* 0x000fe20000000000 */
[----:B------:R-:W-:Y:S01]  /*5750*/  @!P1 IMAD.MOV R41, RZ, RZ, -R41 ;  /* 0x000000ffff299224 */ /* 0x000fe200078e0a29 */
[----:B------:R-:W-:Y:S01]  /*5760*/  ISETP.GE.AND P1, PT, R6, RZ, PT ;  /* 0x000000ff0600720c */ /* 0x000fe20003f26270 */
[----:B------:R-:W-:Y:S01]  /*5770*/  IMAD R7, R27, R14, R7 ;  /* 0x0000000e1b077224 */ /* 0x000fe200078e0207 */
[----:B------:R-:W-:Y:S01]  /*5780*/  IABS R14, R26 ;  /* 0x0000001a000e7213 */ /* 0x000fe20000000000 */
[----:B------:R-:W-:Y:S01]  /*5790*/  @!P6 IMAD.MOV R52, RZ, RZ, -R52 ;  /* 0x000000ffff34e224 */ /* 0x000fe200078e0a34 */
[----:B------:R-:W-:-:S02]  /*57a0*/  ISETP.GE.AND P6, PT, R26, RZ, PT ;  /* 0x000000ff1a00720c */ /* 0x000fc40003fc6270 */
[----:B--2---:R-:W-:Y:S02]  /*57b0*/  ISETP.GE.AND P0, PT, R47, RZ, PT ;  /* 0x000000ff2f00720c */ /* 0x004fe40003f06270 */
[----:B------:R-:W-:Y:S02]  /*57c0*/  IABS R33, R47 ;  /* 0x0000002f00217213 */ /* 0x000fe40000000000 */
[----:B------:R-:W2:Y:S04]  /*57d0*/  LDL.LU R47, [R1+0x4c] ;  /* 0x00004c00012f7983 */ /* 0x000ea80000300800 */
[----:B-1----:R-:W4:Y:S04]  /*57e0*/  LDL.LU R8, [R1+0x50] ;  /* 0x0000500001087983 */ /* 0x002f280000300800 */
[----:B------:R-:W5:Y:S04]  /*57f0*/  LDL.LU R5, [R1+0x54] ;  /* 0x0000540001057983 */ /* 0x000f680000300800 */
        /* <DEDUP_REMOVED lines=8> */
[----:B------:R-:W5:Y:S01]  /*5880*/  LDL R12, [R1+0xfcc] ;  /* 0x000fcc00010c7983 */ /* 0x000f620000100800 */
[----:B------:R-:W-:Y:S01]  /*5890*/  ISETP.GT.U32.AND P2, PT, R27, R7, PT ;  /* 0x000000071b00720c */ /* 0x000fe20003f44070 */
[----:B------:R-:W-:-:S12]  /*58a0*/  IMAD.HI.U32 R4, R0, R48, RZ ;  /* 0x0000003000047227 */ /* 0x000fd800078e00ff */
[----:B------:R-:W-:-:S05]  /*58b0*/  @!P2 IMAD.IADD R7, R7, 0x1, -R27 ;  /* 0x000000010707a824 */ /* 0x000fca00078e0a1b */
[----:B------:R-:W-:Y:S01]  /*58c0*/  ISETP.GT.U32.AND P2, PT, R27, R7, PT ;  /* 0x000000071b00720c */ /* 0x000fe20003f44070 */
[----:B------:R-:W-:-:S04]  /*58d0*/  IMAD.MOV R4, RZ, RZ, -R4 ;  /* 0x000000ffff047224 */ /* 0x000fc800078e0a04 */
[----:B------:R-:W-:-:S08]  /*58e0*/  IMAD R48, R27, R4, R48 ;  /* 0x000000041b307224 */ /* 0x000fd000078e0230 */
[----:B------:R-:W-:Y:S01]  /*58f0*/  @!P2 IMAD.IADD R7, R7, 0x1, -R27 ;  /* 0x000000010707a824 */ /* 0x000fe200078e0a1b */
[----:B------:R-:W-:Y:S01]  /*5900*/  ISETP.GT.U32.AND P2, PT, R27, R48, PT ;  /* 0x000000301b00720c */ /* 0x000fe20003f44070 */
[----:B------:R-:W-:-:S04]  /*5910*/  IMAD.HI.U32 R30, R0, R37, RZ ;  /* 0x00000025001e7227 */ /* 0x000fc800078e00ff */
[----:B------:R-:W-:-:S08]  /*5920*/  @!P5 IMAD.MOV R7, RZ, RZ, -R7 ;  /* 0x000000ffff07d224 */ /* 0x000fd000078e0a07 */
[----:B------:R-:W-:-:S05]  /*5930*/  @!P2 IMAD.IADD R48, R48, 0x1, -R27 ;  /* 0x000000013030a824 */ /* 0x000fca00078e0a1b */
[----:B------:R-:W-:Y:S01]  /*5940*/  ISETP.GT.U32.AND P5, PT, R27, R48, PT ;  /* 0x000000301b00720c */ /* 0x000fe20003fa4070 */
[----:B------:R-:W-:-:S04]  /*5950*/  IMAD.MOV R30, RZ, RZ, -R30 ;  /* 0x000000ffff1e7224 */ /* 0x000fc800078e0a1e */
[----:B------:R-:W-:-:S08]  /*5960*/  IMAD R37, R27, R30, R37 ;  /* 0x0000001e1b257224 */ /* 0x000fd000078e0225 */
[----:B------:R-:W-:Y:S01]  /*5970*/  @!P5 IMAD.IADD R48, R48, 0x1, -R27 ;  /* 0x000000013030d824 */ /* 0x000fe200078e0a1b */
[----:B------:R-:W-:Y:S01]  /*5980*/  ISETP.GT.U32.AND P5, PT, R27, R37, PT ;  /* 0x000000251b00720c */ /* 0x000fe20003fa4070 */
[----:B------:R-:W-:Y:S01]  /*5990*/  @!P3 IMAD.MOV R21, RZ, RZ, -R21 ;  /* 0x000000ffff15b224 */ /* 0x000fe200078e0a15 */
[----:B---3--:R-:W-:Y:S02]  /*59a0*/  ISETP.GE.AND P3, PT, R19, RZ, PT ;  /* 0x000000ff1300720c */ /* 0x008fe40003f66270 */
[----:B------:R-:W-:Y:S01]  /*59b0*/  IABS R40, R19 ;  /* 0x0000001300287213 */ /* 0x000fe20000000000 */
[----:B------:R-:W-:-:S08]  /*59c0*/  IMAD.HI.U32 R19, R0, R14, RZ ;  /* 0x0000000e00137227 */ /* 0x000fd000078e00ff */
[----:B------:R-:W-:Y:S02]  /*59d0*/  @!P5 IMAD.IADD R37, R37, 0x1, -R27 ;  /* 0x000000012525d824 */ /* 0x000fe400078e0a1b */
[----:B------:R-:W-:-:S03]  /*59e0*/  IMAD.HI.U32 R16, R0, R33, RZ ;  /* 0x0000002100107227 */ /* 0x000fc600078e00ff */
[C---:B------:R-:W-:Y:S01]  /*59f0*/  ISETP.GT.U32.AND P5, PT, R27.reuse, R37, PT ;  /* 0x000000251b00720c */ /* 0x040fe20003fa4070 */
[----:B------:R-:W-:Y:S02]  /*5a00*/  IMAD.MOV R19, RZ, RZ, -R19 ;  /* 0x000000ffff137224 */ /* 0x000fe400078e0a13 */
[----:B------:R-:W-:Y:S02]  /*5a10*/  IMAD.MOV R16, RZ, RZ, -R16 ;  /* 0x000000ffff107224 */ /* 0x000fe400078e0a10 */
[C---:B------:R-:W-:Y:S02]  /*5a20*/  IMAD R14, R27.reuse, R19, R14 ;  /* 0x000000131b0e7224 */ /* 0x040fe400078e020e */
[C---:B------:R-:W-:Y:S02]  /*5a30*/  IMAD R33, R27.reuse, R16, R33 ;  /* 0x000000101b217224 */ /* 0x040fe400078e0221 */
[----:B------:R-:W-:Y:S01]  /*5a40*/  @!P4 IMAD.MOV R48, RZ, RZ, -R48 ;  /* 0x000000ffff30c224 */ /* 0x000fe200078e0a30 */
[----:B------:R-:W-:Y:S01]  /*5a50*/  ISETP.GT.U32.AND P4, PT, R27, R14, PT ;  /* 0x0000000e1b00720c */ /* 0x000fe20003f84070 */
[----:B------:R-:W-:-:S04]  /*5a60*/  IMAD.HI.U32 R4, R0, R40, RZ ;  /* 0x0000002800047227 */ /* 0x000fc800078e00ff */
[----:B------:R-:W-:Y:S01]  /*5a70*/  @!P5 IMAD.IADD R37, R37, 0x1, -R27 ;  /* 0x000000012525d824 */ /* 0x000fe200078e0a1b */
[----:B------:R-:W-:Y:S01]  /*5a80*/  ISETP.GT.U32.AND P5, PT, R27, R33, PT ;  /* 0x000000211b00720c */ /* 0x000fe20003fa4070 */
[----:B------:R-:W-:-:S04]  /*5a90*/  IMAD.MOV R4, RZ, RZ, -R4 ;  /* 0x000000ffff047224 */ /* 0x000fc800078e0a04 */
[----:B------:R-:W-:Y:S02]  /*5aa0*/  IMAD R40, R27, R4, R40 ;  /* 0x000000041b287224 */ /* 0x000fe400078e0228 */
[----:B------:R-:W-:-:S03]  /*5ab0*/  @!P4 IMAD.IADD R14, R14, 0x1, -R27 ;  /* 0x000000010e0ec824 */ /* 0x000fc600078e0a1b */
[----:B------:R-:W-:-:S03]  /*5ac0*/  ISETP.GT.U32.AND P4, PT, R27, R40, PT ;  /* 0x000000281b00720c */ /* 0x000fc60003f84070 */
[----:B------:R-:W-:Y:S01]  /*5ad0*/  @!P5 IMAD.IADD R33, R33, 0x1, -R27 ;  /* 0x000000012121d824 */ /* 0x000fe200078e0a1b */
[----:B------:R-:W-:-:S09]  /*5ae0*/  ISETP.GT.U32.AND P5, PT, R27, R14, PT ;  /* 0x0000000e1b00720c */ /* 0x000fd20003fa4070 */
[----:B------:R-:W-:Y:S01]  /*5af0*/  @!P4 IMAD.IADD R40, R40, 0x1, -R27 ;  /* 0x000000012828c824 */ /* 0x000fe200078e0a1b */
[----:B------:R-:W-:-:S03]  /*5b00*/  ISETP.GT.U32.AND P4, PT, R27, R33, PT ;  /* 0x000000211b00720c */ /* 0x000fc60003f84070 */
[----:B------:R-:W-:-:S10]  /*5b10*/  @!P5 IMAD.IADD R14, R14, 0x1, -R27 ;  /* 0x000000010e0ed824 */ /* 0x000fd400078e0a1b */
[----:B------:R-:W-:Y:S02]  /*5b20*/  @!P4 IMAD.IADD R33, R33, 0x1, -R27 ;  /* 0x000000012121c824 */ /* 0x000fe400078e0a1b */
[----:B------:R-:W-:Y:S01]  /*5b30*/  @!P1 IMAD.MOV R37, RZ, RZ, -R37 ;  /* 0x000000ffff259224 */ /* 0x000fe200078e0a25 */
[----:B------:R-:W-:Y:S01]  /*5b40*/  ISETP.GT.U32.AND P1, PT, R27, R40, PT ;  /* 0x000000281b00720c */ /* 0x000fe20003f24070 */
[----:B------:R-:W-:-:S12]  /*5b50*/  @!P0 IMAD.MOV R33, RZ, RZ, -R33 ;  /* 0x000000ffff218224 */ /* 0x000fd800078e0a21 */
[----:B------:R-:W-:Y:S02]  /*5b60*/  @!P1 IMAD.IADD R40, R40, 0x1, -R27 ;  /* 0x0000000128289824 */ /* 0x000fe400078e0a1b */
[----:B------:R-:W-:Y:S01]  /*5b70*/  @!P6 IMAD.MOV R14, RZ, RZ, -R14 ;  /* 0x000000ffff0ee224 */ /* 0x000fe200078e0a0e */
[----:B--2---:R-:W-:-:S05]  /*5b80*/  IABS R19, R47 ;  /* 0x0000002f00137213 */ /* 0x004fca0000000000 */
[----:B------:R-:W-:Y:S01]  /*5b90*/  IMAD.HI.U32 R4, R0, R19, RZ ;  /* 0x0000001300047227 */ /* 0x000fe200078e00ff */
[----:B----4-:R-:W-:-:S03]  /*5ba0*/  IABS R50, R8 ;  /* 0x0000000800327213 */ /* 0x010fc60000000000 */
[----:B------:R-:W-:Y:S02]  /*5bb0*/  IMAD.MOV R4, RZ, RZ, -R4 ;  /* 0x000000ffff047224 */ /* 0x000fe400078e0a04 */
[----:B------:R-:W-:Y:S01]  /*5bc0*/  IMAD.HI.U32 R16, R0, R50, RZ ;  /* 0x0000003200107227 */ /* 0x000fe200078e00ff */
[----:B-----5:R-:W-:-:S03]  /*5bd0*/  IABS R45, R2 ;  /* 0x00000002002d7213 */ /* 0x020fc60000000000 */
[----:B------:R-:W-:Y:S02]  /*5be0*/  IMAD R19, R27, R4, R19 ;  /* 0x000000041b137224 */ /* 0x000fe400078e0213 */
[----:B------:R-:W-:-:S03]  /*5bf0*/  IMAD.HI.U32 R54, R0, R45, RZ ;  /* 0x0000002d00367227 */ /* 0x000fc600078e00ff */
[C---:B------:R-:W-:Y:S01]  /*5c00*/  ISETP.GT.U32.AND P5, PT, R27.reuse, R19, PT ;  /* 0x000000131b00720c */ /* 0x040fe20003fa4070 */
[----:B------:R-:W-:Y:S01]  /*5c10*/  IMAD.MOV R16, RZ, RZ, -R16 ;  /* 0x000000ffff107224 */ /* 0x000fe200078e0a10 */
[----:B------:R-:W-:Y:S01]  /*5c20*/  IABS R30, R5 ;  /* 0x00000005001e7213 */ /* 0x000fe20000000000 */
[----:B------:R-:W-:Y:S01]  /*5c30*/  IMAD.MOV R54, RZ, RZ, -R54 ;  /* 0x000000ffff367224 */ /* 0x000fe200078e0a36 */
[----:B------:R-:W-:Y:S01]  /*5c40*/  IABS R4, R39 ;  /* 0x0000002700047213 */ /* 0x000fe20000000000 */
[----:B------:R-:W-:Y:S01]  /*5c50*/  IMAD R50, R27, R16, R50 ;  /* 0x000000101b327224 */ /* 0x000fe200078e0232 */
[----:B------:R-:W-:Y:S01]  /*5c60*/  ISETP.GE.AND P2, PT, R47, RZ, PT ;  /* 0x000000ff2f00720c */ /* 0x000fe20003f46270 */
[C---:B------:R-:W-:Y:S02]  /*5c70*/  IMAD R45, R27.reuse, R54, R45 ;  /* 0x000000361b2d7224 */ /* 0x040fe400078e022d */
[----:B------:R-:W-:Y:S01]  /*5c80*/  IMAD.HI.U32 R47, R0, R30, RZ ;  /* 0x0000001e002f7227 */ /* 0x000fe200078e00ff */
[----:B------:R-:W-:-:S03]  /*5c90*/  ISETP.GT.U32.AND P4, PT, R27, R50, PT ;  /* 0x000000321b00720c */ /* 0x000fc60003f84070 */
[----:B------:R-:W-:-:S04]  /*5ca0*/  IMAD.HI.U32 R58, R0, R4, RZ ;  /* 0x00000004003a7227 */ /* 0x000fc800078e00ff */
[----:B------:R-:W-:Y:S01]  /*5cb0*/  @!P5 IMAD.IADD R19, R19, 0x1, -R27 ;  /* 0x000000011313d824 */ /* 0x000fe200078e0a1b */
[C---:B------:R-:W-:Y:S01]  /*5cc0*/  ISETP.GT.U32.AND P5, PT, R27.reuse, R45, PT ;  /* 0x0000002d1b00720c */ /* 0x040fe20003fa4070 */
[----:B------:R-:W-:Y:S02]  /*5cd0*/  IMAD.MOV R47, RZ, RZ, -R47 ;  /* 0x000000ffff2f7224 */ /* 0x000fe400078e0a2f */
[----:B------:R-:W-:Y:S01]  /*5ce0*/  IMAD.MOV R58, RZ, RZ, -R58 ;  /* 0x000000ffff3a7224 */ /* 0x000fe200078e0a3a */
[----:B------:R-:W-:Y:S01]  /*5cf0*/  IABS R16, R56 ;  /* 0x0000003800107213 */ /* 0x000fe20000000000 */
[C---:B------:R-:W-:Y:S01]  /*5d00*/  IMAD R30, R27.reuse, R47, R30 ;  /* 0x0000002f1b1e7224 */ /* 0x040fe200078e021e */
[----:B------:R-:W-:Y:S01]  /*5d10*/  IABS R47, R23 ;  /* 0x00000017002f7213 */ /* 0x000fe20000000000 */
[----:B------:R-:W-:Y:S01]  /*5d20*/  IMAD R4, R27, R58, R4 ;  /* 0x0000003a1b047224 */ /* 0x000fe200078e0204 */
[----:B------:R-:W-:Y:S01]  /*5d30*/  IABS R54, R3 ;  /* 0x0000000300367213 */ /* 0x000fe20000000000 */
[----:B------:R-:W-:-:S02]  /*5d40*/  @!P4 IMAD.IADD R50, R50, 0x1, -R27 ;  /* 0x000000013232c824 */ /* 0x000fc400078e0a1b */
[----:B------:R-:W-:Y:S01]  /*5d50*/  IMAD.HI.U32 R61, R0, R16, RZ ;  /* 0x00000010003d7227 */ /* 0x000fe200078e00ff */
[----:B------:R-:W-:-:S03]  /*5d60*/  ISETP.GT.U32.AND P4, PT, R27, R4, PT ;  /* 0x000000041b00720c */ /* 0x000fc60003f84070 */
[----:B------:R-:W-:-:S04]  /*5d70*/  IMAD.HI.U32 R59, R0, R47, RZ ;  /* 0x0000002f003b7227 */ /* 0x000fc800078e00ff */
[----:B------:R-:W-:Y:S01]  /*5d80*/  @!P5 IMAD.IADD R45, R45, 0x1, -R27 ;  /* 0x000000012d2dd824 */ /* 0x000fe200078e0a1b */
[----:B------:R-:W-:Y:S01]  /*5d90*/  ISETP.GT.U32.AND P5, PT, R27, R50, PT ;  /* 0x000000321b00720c */ /* 0x000fe20003fa4070 */
[----:B------:R-:W-:Y:S01]  /*5da0*/  IMAD.MOV R58, RZ, RZ, -R61 ;  /* 0x000000ffff3a7224 */ /* 0x000fe200078e0a3d */
[----:B------:R-:W-:Y:S01]  /*5db0*/  IABS R61, R44 ;  /* 0x0000002c003d7213 */ /* 0x000fe20000000000 */
[----:B------:R-:W-:-:S04]  /*5dc0*/  IMAD.HI.U32 R60, R0, R54, RZ ;  /* 0x00000036003c7227 */ /* 0x000fc800078e00ff */
[----:B------:R-:W-:Y:S02]  /*5dd0*/  IMAD.MOV R59, RZ, RZ, -R59 ;  /* 0x000000ffff3b7224 */ /* 0x000fe400078e0a3b */
[----:B------:R-:W-:Y:S02]  /*5de0*/  IMAD.MOV R60, RZ, RZ, -R60 ;  /* 0x000000ffff3c7224 */ /* 0x000fe400078e0a3c */
[----:B------:R-:W-:Y:S02]  /*5df0*/  IMAD R47, R27, R59, R47 ;  /* 0x0000003b1b2f7224 */ /* 0x000fe400078e022f */
[----:B------:R-:W-:-:S04]  /*5e00*/  IMAD.HI.U32 R59, R0, R61, RZ ;  /* 0x0000003d003b7227 */ /* 0x000fc800078e00ff */
[C---:B------:R-:W-:Y:S02]  /*5e10*/  IMAD R54, R27.reuse, R60, R54 ;  /* 0x0000003c1b367224 */ /* 0x040fe400078e0236 */
[C---:B------:R-:W-:Y:S01]  /*5e20*/  IMAD R16, R27.reuse, R58, R16 ;  /* 0x0000003a1b107224 */ /* 0x040fe200078e0210 */
[----:B------:R-:W-:Y:S01]  /*5e30*/  IABS R58, R26 ;  /* 0x0000001a003a7213 */ /* 0x000fe20000000000 */
[----:B------:R-:W-:Y:S01]  /*5e40*/  @!P4 IMAD.IADD R4, R4, 0x1, -R27 ;  /* 0x000000010404c824 */ /* 0x000fe200078e0a1b */
[C---:B------:R-:W-:Y:S01]  /*5e50*/  ISETP.GT.U32.AND P4, PT, R27.reuse, R45, PT ;  /* 0x0000002d1b00720c */ /* 0x040fe20003f84070 */
[----:B------:R-:W-:Y:S02]  /*5e60*/  IMAD.MOV R59, RZ, RZ, -R59 ;  /* 0x000000ffff3b7224 */ /* 0x000fe400078e0a3b */
[----:B------:R-:W-:Y:S01]  /*5e70*/  @!P5 IMAD.IADD R50, R50, 0x1, -R27 ;  /* 0x000000013232d824 */ /* 0x000fe200078e0a1b */
[C---:B------:R-:W-:Y:S01]  /*5e80*/  ISETP.GT.U32.AND P5, PT, R27.reuse, R54, PT ;  /* 0x000000361b00720c */ /* 0x040fe20003fa4070 */
[----:B------:R-:W-:-:S02]  /*5e90*/  IMAD R61, R27, R59, R61 ;  /* 0x0000003b1b3d7224 */ /* 0x000fc400078e023d */
[----:B------:R-:W-:-:S04]  /*5ea0*/  IMAD.HI.U32 R59, R0, R58, RZ ;  /* 0x0000003a003b7227 */ /* 0x000fc800078e00ff */
[----:B------:R-:W-:Y:S02]  /*5eb0*/  IMAD.MOV R59, RZ, RZ, -R59 ;  /* 0x000000ffff3b7224 */ /* 0x000fe400078e0a3b */
[--C-:B------:R-:W-:Y:S01]  /*5ec0*/  @!P4 IMAD.IADD R45, R45, 0x1, -R27.reuse ;  /* 0x000000012d2dc824 */ /* 0x100fe200078e0a1b */
[C---:B------:R-:W-:Y:S01]  /*5ed0*/  ISETP.GT.U32.AND P4, PT, R27.reuse, R61, PT ;  /* 0x0000003d1b00720c */ /* 0x040fe20003f84070 */
[C---:B------:R-:W-:Y:S02]  /*5ee0*/  IMAD R58, R27.reuse, R59, R58 ;  /* 0x0000003b1b3a7224 */ /* 0x040fe400078e023a */
[----:B------:R-:W-:Y:S01]  /*5ef0*/  @!P5 IMAD.IADD R54, R54, 0x1, -R27 ;  /* 0x000000013636d824 */ /* 0x000fe200078e0a1b */
[C---:B------:R-:W-:Y:S02]  /*5f00*/  ISETP.GT.U32.AND P1, PT, R27.reuse, R30, PT ;  /* 0x0000001e1b00720c */ /* 0x040fe40003f24070 */
[----:B------:R-:W-:Y:S02]  /*5f10*/  ISETP.GT.U32.AND P5, PT, R27, R58, PT ;  /* 0x0000003a1b00720c */ /* 0x000fe40003fa4070 */
[----:B------:R-:W-:-:S02]  /*5f20*/  IABS R60, R6 ;  /* 0x00000006003c7213 */ /* 0x000fc40000000000 */
[----:B------:R-:W-:-:S03]  /*5f30*/  ISETP.GT.U32.AND P0, PT, R27, R4, PT ;  /* 0x000000041b00720c */ /* 0x000fc60003f04070 */
[----:B------:R-:W-:-:S04]  /*5f40*/  IMAD.HI.U32 R10, R0, R60, RZ ;  /* 0x0000003c000a7227 */ /* 0x000fc800078e00ff */
[--C-:B------:R-:W-:Y:S02]  /*5f50*/  @!P4 IMAD.IADD R61, R61, 0x1, -R27.reuse ;  /* 0x000000013d3dc824 */ /* 0x100fe400078e0a1b */
[----:B------:R-:W-:Y:S02]  /*5f60*/  IMAD.MOV R10, RZ, RZ, -R10 ;  /* 0x000000ffff0a7224 */ /* 0x000fe400078e0a0a */
[--C-:B------:R-:W-:Y:S01]  /*5f70*/  @!P5 IMAD.IADD R58, R58, 0x1, -R27.reuse ;  /* 0x000000013a3ad824 */ /* 0x100fe200078e0a1b */
[C---:B------:R-:W-:Y:S01]  /*5f80*/  ISETP.GT.U32.AND P5, PT, R27.reuse, R61, PT ;  /* 0x0000003d1b00720c */ /* 0x040fe20003fa4070 */
[--C-:B------:R-:W-:Y:S01]  /*5f90*/  @!P1 IMAD.IADD R30, R30, 0x1, -R27.reuse ;  /* 0x000000011e1e9824 */ /* 0x100fe200078e0a1b */
[C---:B------:R-:W-:Y:S01]  /*5fa0*/  ISETP.GT.U32.AND P1, PT, R27.reuse, R19, PT ;  /* 0x000000131b00720c */ /* 0x040fe20003f24070 */
[C---:B------:R-:W-:Y:S02]  /*5fb0*/  IMAD R60, R27.reuse, R10, R60 ;  /* 0x0000000a1b3c7224 */ /* 0x040fe400078e023c */
[----:B------:R-:W-:Y:S01]  /*5fc0*/  @!P0 IMAD.IADD R4, R4, 0x1, -R27 ;  /* 0x0000000104048824 */ /* 0x000fe200078e0a1b */
[C---:B------:R-:W-:Y:S01]  /*5fd0*/  ISETP.GT.U32.AND P6, PT, R27.reuse, R30, PT ;  /* 0x0000001e1b00720c */ /* 0x040fe20003fc4070 */
[----:B------:R-:W2:Y:S01]  /*5fe0*/  LDL.LU R10, [R1+0x2b08] ;  /* 0x002b0800010a7983 */ /* 0x000ea20000300800 */
[----:B------:R-:W-:-:S05]  /*5ff0*/  ISETP.GT.U32.AND P0, PT, R27, R60, PT ;  /* 0x0000003c1b00720c */ /* 0x000fca0003f04070 */
[--C-:B------:R-:W-:Y:S01]  /*6000*/  @!P5 IMAD.IADD R61, R61, 0x1, -R27.reuse ;  /* 0x000000013d3dd824 */ /* 0x100fe200078e0a1b */
[----:B------:R-:W-:Y:S01]  /*6010*/  ISETP.GE.AND P5, PT, R44, RZ, PT ;  /* 0x000000ff2c00720c */ /* 0x000fe20003fa6270 */
[--C-:B------:R-:W-:Y:S01]  /*6020*/  @!P1 IMAD.IADD R19, R19, 0x1, -R27.reuse ;  /* 0x0000000113139824 */ /* 0x100fe200078e0a1b */
[----:B------:R-:W-:Y:S01]  /*6030*/  ISETP.GT.U32.AND P1, PT, R27, R47, PT ;  /* 0x0000002f1b00720c */ /* 0x000fe20003f24070 */
[----:B------:R-:W0:Y:S01]  /*6040*/  S2R R44, SR_TID.X ;  /* 0x00000000002c7919 */ /* 0x000e220000002100 */
[----:B------:R-:W-:Y:S01]  /*6050*/  ISETP.GE.AND P4, PT, R2, RZ, PT ;  /* 0x000000ff0200720c */ /* 0x000fe20003f86270 */
[--C-:B------:R-:W-:Y:S02]  /*6060*/  @!P6 IMAD.IADD R30, R30, 0x1, -R27.reuse ;  /* 0x000000011e1ee824 */ /* 0x100fe400078e0a1b */
[----:B------:R-:W-:Y:S01]  /*6070*/  @!P0 IMAD.IADD R60, R60, 0x1, -R27 ;  /* 0x000000013c3c8824 */ /* 0x000fe200078e0a1b */
[----:B------:R-:W-:Y:S02]  /*6080*/  ISETP.GE.AND P0, PT, R39, RZ, PT ;  /* 0x000000ff2700720c */ /* 0x000fe40003f06270 */
[----:B------:R-:W-:-:S05]  /*6090*/  ISETP.GT.U32.AND P6, PT, R27, R16, PT ;  /* 0x000000101b00720c */ /* 0x000fca0003fc4070 */
[----:B------:R-:W-:Y:S01]  /*60a0*/  @!P1 IMAD.IADD R47, R47, 0x1, -R27 ;  /* 0x000000012f2f9824 */ /* 0x000fe200078e0a1b */
[----:B------:R-:W-:Y:S01]  /*60b0*/  ISETP.GE.AND P1, PT, R8, RZ, PT ;  /* 0x000000ff0800720c */ /* 0x000fe20003f26270 */
[----:B------:R-:W-:Y:S01]  /*60c0*/  @!P4 IMAD.MOV R45, RZ, RZ, -R45 ;  /* 0x000000ffff2dc224 */ /* 0x000fe200078e0a2d */
[C---:B------:R-:W-:Y:S01]  /*60d0*/  ISETP.GT.U32.AND P4, PT, R27.reuse, R60, PT ;  /* 0x0000003c1b00720c */ /* 0x040fe20003f84070 */
[----:B------:R-:W3:Y:S01]  /*60e0*/  LDL.LU R8, [R1+0x2b04] ;  /* 0x002b040001087983 */ /* 0x000ee20000300800 */
[----:B------:R-:W-:Y:S01]  /*60f0*/  IABS R59, R12 ;  /* 0x0000000c003b7213 */ /* 0x000fe20000000000 */
[----:B------:R-:W-:Y:S01]  /*6100*/  @!P0 IMAD.MOV R4, RZ, RZ, -R4 ;  /* 0x000000ffff048224 */ /* 0x000fe200078e0a04 */
[----:B------:R-:W-:Y:S01]  /*6110*/  ISETP.GT.U32.AND P0, PT, R27, R58, PT ;  /* 0x0000003a1b00720c */ /* 0x000fe20003f04070 */
[--C-:B------:R-:W-:Y:S01]  /*6120*/  @!P6 IMAD.IADD R16, R16, 0x1, -R27.reuse ;  /* 0x000000011010e824 */ /* 0x100fe200078e0a1b */
[----:B------:R-:W-:Y:S01]  /*6130*/  ISETP.GE.AND P6, PT, R5, RZ, PT ;  /* 0x000000ff0500720c */ /* 0x000fe20003fc6270 */
[----:B------:R-:W-:Y:S01]  /*6140*/  IMAD.HI.U32 R0, R0, R59, RZ ;  /* 0x0000003b00007227 */ /* 0x000fe200078e00ff */
[----:B------:R-:W4:Y:S03]  /*6150*/  LDL.LU R5, [R1+0x2b00] ;  /* 0x002b000001057983 */ /* 0x000f260000300800 */
[----:B------:R-:W-:Y:S01]  /*6160*/  IMAD.MOV R0, RZ, RZ, -R0 ;  /* 0x000000ffff007224 */ /* 0x000fe200078e0a00 */
[----:B------:R-:W5:Y:S01]  /*6170*/  LDL.LU R2, [R1+0x2afc] ;  /* 0x002afc0001027983 */ /* 0x000f620000300800 */
[----:B------:R-:W-:Y:S01]  /*6180*/  @!P1 IMAD.MOV R50, RZ, RZ, -R50 ;  /* 0x000000ffff329224 */ /* 0x000fe200078e0a32 */
[C---:B------:R-:W-:Y:S01]  /*6190*/  ISETP.GT.U32.AND P1, PT, R27.reuse, R16, PT ;  /* 0x000000101b00720c */ /* 0x040fe20003f24070 */
[----:B------:R-:W-:Y:S01]  /*61a0*/  @!P4 IMAD.IADD R60, R60, 0x1, -R27 ;  /* 0x000000013c3cc824 */ /* 0x000fe200078e0a1b */
[----:B------:R-:W-:Y:S01]  /*61b0*/  ISETP.GE.AND P4, PT, R6, RZ, PT ;  /* 0x000000ff0600720c */ /* 0x000fe20003f86270 */
[----:B------:R-:W-:Y:S01]  /*61c0*/  IMAD R59, R27, R0, R59 ;  /* 0x000000001b3b7224 */ /* 0x000fe200078e023b */
[----:B0-----:R-:W-:Y:S01]  /*61d0*/  LOP3.LUT R6, R44, 0x3, RZ, 0xc0, !PT ;  /* 0x000000032c067812 */ /* 0x001fe200078ec0ff */
[--C-:B------:R-:W-:Y:S01]  /*61e0*/  @!P0 IMAD.IADD R58, R58, 0x1, -R27.reuse ;  /* 0x000000013a3a8824 */ /* 0x100fe200078e0a1b */
[----:B------:R-:W-:Y:S01]  /*61f0*/  ISETP.GE.AND P0, PT, R26, RZ, PT ;  /* 0x000000ff1a00720c */ /* 0x000fe20003f06270 */
[C---:B------:R-:W-:Y:S01]  /*6200*/  IMAD.SHL.U32 R0, R44.reuse, 0x40, RZ ;  /* 0x000000402c007824 */ /* 0x040fe200078e00ff */
[----:B------:R-:W-:Y:S01]  /*6210*/  SHF.R.U32.HI R26, RZ, 0x2, R44 ;  /* 0x00000002ff1a7819 */ /* 0x000fe2000001162c */
[----:B------:R-:W-:Y:S01]  /*6220*/  @!P6 IMAD.MOV R30, RZ, RZ, -R30 ;  /* 0x000000ffff1ee224 */ /* 0x000fe200078e0a1e */
[----:B------:R-:W-:Y:S01]  /*6230*/  ISETP.GE.AND P6, PT, R23, RZ, PT ;  /* 0x000000ff1700720c */ /* 0x000fe20003fc6270 */
[----:B------:R-:W-:Y:S01]  /*6240*/  IMAD.SHL.U32 R23, R44, 0x8, RZ ;  /* 0x000000082c177824 */ /* 0x000fe200078e00ff */
[----:B------:R-:W-:Y:S01]  /*6250*/  LOP3.LUT R0, R0, 0x1c0, RZ, 0xc0, !PT ;  /* 0x000001c000007812 */ /* 0x000fe200078ec0ff */
[----:B------:R-:W-:Y:S01]  /*6260*/  IMAD R6, R6, 0x420, RZ ;  /* 0x0000042006067824 */ /* 0x000fe200078e02ff */
[----:B------:R-:W-:Y:S01]  /*6270*/  SGXT.U32 R26, R26, 0x3 ;  /* 0x000000031a1a781a */ /* 0x000fe20000000000 */
[----:B------:R-:W-:Y:S01]  /*6280*/  @!P1 IMAD.IADD R16, R16, 0x1, -R27 ;  /* 0x0000000110109824 */ /* 0x000fe200078e0a1b */
[----:B------:R-:W-:Y:S01]  /*6290*/  LOP3.LUT R23, R0, 0x30, R23, 0xf8, !PT ;  /* 0x0000003000177812 */ /* 0x000fe200078ef817 */
[----:B------:R-:W-:Y:S01]  /*62a0*/  IMAD.SHL.U32 R39, R44, 0x2, RZ ;  /* 0x000000022c277824 */ /* 0x000fe200078e00ff */
[----:B------:R-:W-:-:S02]  /*62b0*/  ISETP.GE.AND P1, PT, R56, RZ, PT ;  /* 0x000000ff3800720c */ /* 0x000fc40003f26270 */
[----:B------:R-:W-:Y:S01]  /*62c0*/  LOP3.LUT R0, R6, R26, RZ, 0xfc, !PT ;  /* 0x0000001a06007212 */ /* 0x000fe200078efcff */
[----:B------:R-:W2:Y:S04]  /*62d0*/  LDL.LU R56, [R1+0x18] ;  /* 0x0000180001387983 */ /* 0x000ea80000300800 */
[----:B------:R-:W2:Y:S04]  /*62e0*/  LDL.LU R44, [R1+0x14] ;  /* 0x00001400012c7983 */ /* 0x000ea80000300800 */
[----:B------:R-:W2:Y:S04]  /*62f0*/  LDL.LU R6, [R1+0x10] ;  /* 0x0000100001067983 */ /* 0x000ea80000300800 */
[----:B------:R-:W2:Y:S04]  /*6300*/  LDL.LU R26, [R1+0x4] ;  /* 0x00000400011a7983 */ /* 0x000ea80000300800 */
[----:B------:R0:W-:Y:S04]  /*6310*/  STL [R1+0x2a80], R0 ;  /* 0x002a800001007387 */ /* 0x0001e80000100800 */
[----:B0-----:R-:W2:Y:S01]  /*6320*/  LDL.LU R0, [R1+0xc] ;  /* 0x00000c0001007983 */ /* 0x001ea20000300800 */
[----:B------:R-:W-:Y:S01]  /*6330*/  @!P3 IMAD.MOV R40, RZ, RZ, -R40 ;  /* 0x000000ffff28b224 */ /* 0x000fe200078e0a28 */
[----:B------:R-:W-:-:S13]  /*6340*/  ISETP.GT.U32.AND P3, PT, R27, R47, PT ;  /* 0x0000002f1b00720c */ /* 0x000fda0003f64070 */
[----:B------:R-:W-:Y:S01]  /*6350*/  @!P3 IMAD.IADD R47, R47, 0x1, -R27 ;  /* 0x000000012f2fb824 */ /* 0x000fe200078e0a1b */
[C---:B------:R-:W-:Y:S01]  /*6360*/  ISETP.GT.U32.AND P3, PT, R27.reuse, R59, PT ;  /* 0x0000003b1b00720c */ /* 0x040fe20003f64070 */
[----:B------:R-:W-:Y:S01]  /*6370*/  @!P2 IMAD.MOV R19, RZ, RZ, -R19 ;  /* 0x000000ffff13a224 */ /* 0x000fe200078e0a13 */
[----:B------:R-:W-:-:S11]  /*6380*/  ISETP.GT.U32.AND P2, PT, R27, R54, PT ;  /* 0x000000361b00720c */ /* 0x000fd60003f44070 */
[----:B------:R-:W-:-:S05]  /*6390*/  @!P3 IMAD.IADD R59, R59, 0x1, -R27 ;  /* 0x000000013b3bb824 */ /* 0x000fca00078e0a1b */
[----:B------:R-:W-:Y:S01]  /*63a0*/  ISETP.GT.U32.AND P3, PT, R27, R59, PT ;  /* 0x0000003b1b00720c */ /* 0x000fe20003f64070 */
[----:B------:R-:W-:-:S12]  /*63b0*/  @!P2 IMAD.IADD R54, R54, 0x1, -R27 ;  /* 0x000000013636a824 */ /* 0x000fd800078e0a1b */
[----:B------:R-:W-:Y:S02]  /*63c0*/  @!P3 IMAD.IADD R59, R59, 0x1, -R27 ;  /* 0x000000013b3bb824 */ /* 0x000fe400078e0a1b */
[----:B------:R-:W0:Y:S01]  /*63d0*/  S2R R27, SR_TID.X ;  /* 0x00000000001b7919 */ /* 0x000e220000002100 */
[----:B------:R-:W-:Y:S02]  /*63e0*/  ISETP.GE.AND P2, PT, R3, RZ, PT ;  /* 0x000000ff0300720c */ /* 0x000fe40003f46270 */
[----:B------:R-:W1:Y:S01]  /*63f0*/  LDC R3, c[0x0][0x3ac] ;  /* 0x0000eb00ff037b82 */ /* 0x000e620000000800 */
[----:B------:R-:W-:Y:S01]  /*6400*/  LOP3.LUT R23, R23, 0x30, R39, 0x78, !PT ;  /* 0x0000003017177812 */ /* 0x000fe200078e7827 */
[----:B------:R-:W-:Y:S01]  /*6410*/  @!P6 IMAD.MOV R47, RZ, RZ, -R47 ;  /* 0x000000ffff2fe224 */ /* 0x000fe200078e0a2f */
[----:B------:R-:W3:Y:S01]  /*6420*/  LDL.LU R39, [R1+0x2af8] ;  /* 0x002af80001277983 */ /* 0x000ee20000300800 */
[----:B------:R-:W-:-:S03]  /*6430*/  ISETP.GE.AND P6, PT, R12, RZ, PT ;  /* 0x000000ff0c00720c */ /* 0x000fc60003fc6270 */
[----:B------:R-:W3:Y:S04]  /*6440*/  LDL.LU R23, [R1+0x2af4] ;  /* 0x002af40001177983 */ /* 0x000ee80000300800 */
[----:B------:R-:W-:Y:S01]  /*6450*/  @!P2 IMAD.MOV R54, RZ, RZ, -R54 ;  /* 0x000000ffff36a224 */ /* 0x000fe200078e0a36 */
[----:B------:R-:W3:Y:S01]  /*6460*/  LDL.LU R12, [R1+0x2af0] ;  /* 0x002af000010c7983 */ /* 0x000ee20000300800 */
[----:B0-----:R-:W-:-:S05]  /*6470*/  LOP3.LUT R27, R27, 0x1f, RZ, 0xc0, !PT ;  /* 0x0000001f1b1b7812 */ /* 0x001fca00078ec0ff */
[----:B-1----:R-:W-:-:S04]  /*6480*/  IMAD R27, R27, R3, RZ ;  /* 0x000000031b1b7224 */ /* 0x002fc800078e02ff */
[----:B------:R-:W-:Y:S01]  /*6490*/  IMAD R3, R3, 0x20, R27 ;  /* 0x0000002003037824 */ /* 0x000fe200078e021b */
[----:B------:R-:W-:-:S05]  /*64a0*/  IADD3 R27, P2, PT, R27, UR22, RZ ;  /* 0x000000161b1b7c10 */ /* 0x000fca000ff5e0ff */
[----:B------:R-:W4:Y:S04]  /*64b0*/  LDL.LU R3, [R1+0x2aec] ;  /* 0x002aec0001037983 */ /* 0x000f280000300800 */
[----:B------:R0:W-:Y:S04]  /*64c0*/  STL [R1+0x2a94], R27 ;  /* 0x002a941b01007387 */ /* 0x0001e80000100800 */
[----:B0-----:R-:W4:Y:S01]  /*64d0*/  LDL.LU R27, [R1] ;  /* 0x00000000011b7983 */ /* 0x001f220000300800 */
[----:B--2---:R-:W-:Y:S02]  /*64e0*/  ISETP.NE.AND P3, PT, R0, RZ, PT ;  /* 0x000000ff0000720c */ /* 0x004fe40003f65270 */
[----:B------:R-:W-:-:S04]  /*64f0*/  LOP3.LUT R0, RZ, R0, RZ, 0x33, !PT ;  /* 0x00000000ff007212 */ /* 0x000fc800078e33ff */
[C---:B------:R-:W-:Y:S02]  /*6500*/  SEL R56, R0.reuse, R56, !P3 ;  /* 0x0000003800387207 */ /* 0x040fe40005800000 */
[C---:B------:R-:W-:Y:S02]  /*6510*/  SEL R44, R0.reuse, R44, !P3 ;  /* 0x0000002c002c7207 */ /* 0x040fe40005800000 */
[C---:B------:R-:W-:Y:S01]  /*6520*/  SEL R6, R0.reuse, R6, !P3 ;  /* 0x0000000600067207 */ /* 0x040fe20005800000 */
[----:B------:R0:W-:Y:S01]  /*6530*/  STL [R1+0x94], R56 ;  /* 0x0000943801007387 */ /* 0x0001e20000100800 */
[----:B------:R-:W-:-:S03]  /*6540*/  SEL R26, R0, R26, !P3 ;  /* 0x0000001a001a7207 */ /* 0x000fc60005800000 */
[----:B0-----:R-:W2:Y:S04]  /*6550*/  LDL.LU R56, [R1+0x2ae8] ;  /* 0x002ae80001387983 */ /* 0x001ea80000300800 */
[----:B------:R0:W-:Y:S04]  /*6560*/  STL [R1+0x90], R44 ;  /* 0x0000902c01007387 */ /* 0x0001e80000100800 */
[----:B0-----:R-:W2:Y:S04]  /*6570*/  LDL.LU R44, [R1+0x2ae4] ;  /* 0x002ae400012c7983 */ /* 0x001ea80000300800 */
[----:B------:R0:W-:Y:S04]  /*6580*/  STL [R1+0x8c], R6 ;  /* 0x00008c0601007387 */ /* 0x0001e80000100800 */
[----:B0-----:R-:W2:Y:S04]  /*6590*/  LDL.LU R6, [R1+0x2ae0] ;  /* 0x002ae00001067983 */ /* 0x001ea80000300800 */
[----:B------:R0:W-:Y:S04]  /*65a0*/  STL [R1+0x88], R26 ;  /* 0x0000881a01007387 */ /* 0x0001e80000100800 */
[----:B0-----:R-:W2:Y:S01]  /*65b0*/  LDL.LU R26, [R1+0x2adc] ;  /* 0x002adc00011a7983 */ /* 0x001ea20000300800 */
[----:B---3--:R-:W-:-:S02]  /*65c0*/  SEL R12, R0, R12, !P3 ;  /* 0x0000000c000c7207 */ /* 0x008fc40005800000 */
[C---:B-----5:R-:W-:Y:S02]  /*65d0*/  SEL R2, R0.reuse, R2, !P3 ;  /* 0x0000000200027207 */ /* 0x060fe40005800000 */
[C---:B----4-:R-:W-:Y:S02]  /*65e0*/  SEL R5, R0.reuse, R5, !P3 ;  /* 0x0000000500057207 */ /* 0x050fe40005800000 */
[C---:B------:R-:W-:Y:S02]  /*65f0*/  SEL R3, R0.reuse, R3, !P3 ;  /* 0x0000000300037207 */ /* 0x040fe40005800000 */
[----:B------:R-:W-:-:S05]  /*6600*/  SEL R27, R0, R27, !P3 ;  /* 0x0000001b001b7207 */ /* 0x000fca0005800000 */
[----:B------:R2:W-:Y:S01]  /*6610*/  STL [R1+0x84], R27 ;  /* 0x0000841b01007387 */ /* 0x0005e20000100800 */
[C---:B------:R-:W-:Y:S02]  /*6620*/  SEL R13, R0.reuse, R13, !P3 ;  /* 0x0000000d000d7207 */ /* 0x040fe40005800000 */
[C---:B--2---:R-:W-:Y:S02]  /*6630*/  SEL R27, R0.reuse, R6, !P3 ;  /* 0x00000006001b7207 */ /* 0x044fe40005800000 */
[C---:B------:R-:W-:Y:S02]  /*6640*/  SEL R6, R0.reuse, R56, !P3 ;  /* 0x0000003800067207 */ /* 0x040fe40005800000 */
[----:B------:R-:W-:-:S05]  /*6650*/  SEL R26, R0, R26, !P3 ;  /* 0x0000001a001a7207 */ /* 0x000fca0005800000 */
[----:B------:R0:W-:Y:S04]  /*6660*/  STL [R1+0x80], R26 ;  /* 0x0000801a01007387 */ /* 0x0001e80000100800 */
[----:B------:R-:W-:Y:S01]  /*6670*/  STL [R1+0x7c], R27 ;  /* 0x00007c1b01007387 */ /* 0x000fe20000100800 */
[----:B0-----:R-:W-:-:S05]  /*6680*/  SEL R26, R0, R44, !P3 ;  /* 0x0000002c001a7207 */ /* 0x001fca0005800000 */
[----:B------:R-:W-:Y:S04]  /*6690*/  STL [R1+0x78], R26 ;  /* 0x0000781a01007387 */ /* 0x000fe80000100800 */
[----:B------:R0:W-:Y:S04]  /*66a0*/  STL [R1+0x74], R6 ;  /* 0x0000740601007387 */ /* 0x0001e80000100800 */
[----:B------:R1:W-:Y:S01]  /*66b0*/  STL [R1+0x70], R3 ;  /* 0x0000700301007387 */ /* 0x0003e20000100800 */
[----:B0-----:R-:W-:-:S03]  /*66c0*/  SEL R6, R0, R23, !P3 ;  /* 0x0000001700067207 */ /* 0x001fc60005800000 */
[----:B------:R-:W-:Y:S01]  /*66d0*/  STL [R1+0x6c], R12 ;  /* 0x00006c0c01007387 */ /* 0x000fe20000100800 */
[----:B-1----:R-:W-:-:S03]  /*66e0*/  SEL R3, R0, R39, !P3 ;  /* 0x0000002700037207 */ /* 0x002fc60005800000 */
[----:B------:R-:W-:Y:S04]  /*66f0*/  STL [R1+0x68], R6 ;  /* 0x0000680601007387 */ /* 0x000fe80000100800 */
[----:B------:R0:W-:Y:S04]  /*6700*/  STL [R1+0x64], R3 ;  /* 0x0000640301007387 */ /* 0x0001e80000100800 */
[----:B------:R1:W-:Y:S01]  /*6710*/  STL [R1+0x60], R2 ;  /* 0x0000600201007387 */ /* 0x0003e20000100800 */
[----:B0-----:R-:W-:-:S03]  /*6720*/  SEL R3, R0, R8, !P3 ;  /* 0x0000000800037207 */ /* 0x001fc60005800000 */
[----:B------:R0:W-:Y:S01]  /*6730*/  STL [R1+0x5c], R5 ;  /* 0x00005c0501007387 */ /* 0x0001e20000100800 */
[----:B-1----:R-:W-:-:S03]  /*6740*/  SEL R2, R0, R10, !P3 ;  /* 0x0000000a00027207 */ /* 0x002fc60005800000 */
[----:B------:R-:W-:Y:S04]  /*6750*/  STL [R1+0x58], R3 ;  /* 0x0000580301007387 */ /* 0x000fe80000100800 */
[----:B------:R1:W-:Y:S01]  /*6760*/  STL [R1+0x54], R2 ;  /* 0x0000540201007387 */ /* 0x0003e20000100800 */
[C---:B0-----:R-:W-:Y:S02]  /*6770*/  SEL R5, R0.reuse, R18, !P3 ;  /* 0x0000001200057207 */ /* 0x041fe40005800000 */
[C---:B-1----:R-:W-:Y:S02]  /*6780*/  SEL R2, R0.reuse, R15, !P3 ;  /* 0x0000000f00027207 */ /* 0x042fe40005800000 */
[----:B------:R-:W-:-:S03]  /*6790*/  SEL R3, R0, R22, !P3 ;  /* 0x0000001600037207 */ /* 0x000fc60005800000 */
[----:B------:R0:W-:Y:S04]  /*67a0*/  STL [R1+0x50], R2 ;  /* 0x0000500201007387 */ /* 0x0001e80000100800 */
[----:B------:R-:W-:Y:S01]  /*67b0*/  STL [R1+0x4c], R5 ;  /* 0x00004c0501007387 */ /* 0x000fe20000100800 */
[----:B0-----:R-:W-:-:S03]  /*67c0*/  SEL R2, R0, R25, !P3 ;  /* 0x0000001900027207 */ /* 0x001fc60005800000 */
[----:B------:R0:W-:Y:S04]  /*67d0*/  STL [R1+0x48], R3 ;  /* 0x0000480301007387 */ /* 0x0001e80000100800 */
[----:B------:R1:W-:Y:S01]  /*67e0*/  STL [R1+0x44], R2 ;  /* 0x0000440201007387 */ /* 0x0003e20000100800 */
[C---:B------:R-:W-:Y:S02]  /*67f0*/  SEL R12, R0.reuse, R11, !P3 ;  /* 0x0000000b000c7207 */ /* 0x040fe40005800000 */
[C---:B------:R-:W-:Y:S02]  /*6800*/  SEL R22, R0.reuse, R28, !P3 ;  /* 0x0000001c00167207 */ /* 0x040fe40005800000 */
[C---:B------:R-:W-:Y:S02]  /*6810*/  SEL R25, R0.reuse, R32, !P3 ;  /* 0x0000002000197207 */ /* 0x040fe40005800000 */
[C---:B------:R-:W-:Y:S01]  /*6820*/  SEL R26, R0.reuse, R34, !P3 ;  /* 0x00000022001a7207 */ /* 0x040fe20005800000 */
[----:B------:R-:W2:Y:S01]  /*6830*/  S2R R23, SR_TID.X ;  /* 0x0000000000177919 */ /* 0x000ea20000002100 */
[C---:B0-----:R-:W-:Y:S01]  /*6840*/  SEL R3, R0.reuse, R35, !P3 ;  /* 0x0000002300037207 */ /* 0x041fe20005800000 */
[----:B------:R-:W0:Y:S01]  /*6850*/  LDC R28, c[0x0][0x3ac] ;  /* 0x0000eb00ff1c7b82 */ /* 0x000e220000000800 */
[----:B-1----:R-:W-:Y:S01]  /*6860*/  SEL R2, R0, R38, !P3 ;  /* 0x0000002600027207 */ /* 0x002fe20005800000 */
[----:B------:R-:W-:-:S02]  /*6870*/  IMAD.MOV.U32 R38, RZ, RZ, R0 ;  /* 0x000000ffff267224 */ /* 0x000fc400078e0000 */
[----:B------:R-:W-:Y:S03]  /*6880*/  STL [R1+0x40], R3 ;  /* 0x0000400301007387 */ /* 0x000fe60000100800 */
[C---:B------:R-:W-:Y:S01]  /*6890*/  SEL R0, R38.reuse, R46, !P3 ;  /* 0x0000002e26007207 */ /* 0x040fe20005800000 */
[----:B------:R1:W-:Y:S04]  /*68a0*/  STL [R1+0x3c], R2 ;  /* 0x00003c0201007387 */ /* 0x0003e80000100800 */
[----:B------:R3:W-:Y:S01]  /*68b0*/  STL [R1+0x38], R0 ;  /* 0x0000380001007387 */ /* 0x0007e20000100800 */
[C---:B-1----:R-:W-:Y:S02]  /*68c0*/  SEL R2, R38.reuse, R49, !P3 ;  /* 0x0000003126027207 */ /* 0x042fe40005800000 */
[----:B---3--:R-:W-:-:S03]  /*68d0*/  SEL R0, R38, R55, !P3 ;  /* 0x0000003726007207 */ /* 0x008fc60005800000 */
[----:B------:R-:W-:Y:S04]  /*68e0*/  STL [R1+0x34], R2 ;  /* 0x0000340201007387 */ /* 0x000fe80000100800 */
[----:B------:R1:W-:Y:S01]  /*68f0*/  STL [R1+0x30], R0 ;  /* 0x0000300001007387 */ /* 0x0003e20000100800 */
[C---:B------:R-:W-:Y:S02]  /*6900*/  SEL R5, R38.reuse, R21, !P3 ;  /* 0x0000001526057207 */ /* 0x040fe40005800000 */
[C---:B-1----:R-:W-:Y:S02]  /*6910*/  SEL R0, R38.reuse, R29, !P3 ;  /* 0x0000001d26007207 */ /* 0x042fe40005800000 */
[----:B------:R-:W-:-:S03]  /*6920*/  SEL R2, R38, R36, !P3 ;  /* 0x0000002426027207 */ /* 0x000fc60005800000 */
[----:B------:R1:W-:Y:S01]  /*6930*/  STL [R1+0x2c], R0 ;  /* 0x00002c0001007387 */ /* 0x0003e20000100800 */
[----:B------:R-:W-:-:S03]  /*6940*/  SEL R3, R38, R7, !P3 ;  /* 0x0000000726037207 */ /* 0x000fc60005800000 */
[----:B------:R3:W-:Y:S01]  /*6950*/  STL [R1+0x28], R2 ;  /* 0x0000280201007387 */ /* 0x0007e20000100800 */
[C---:B-1----:R-:W-:Y:S02]  /*6960*/  SEL R0, R38.reuse, R9, !P3 ;  /* 0x0000000926007207 */ /* 0x042fe40005800000 */
[----:B---3--:R-:W-:-:S03]  /*6970*/  SEL R2, R38, R48, !P3 ;  /* 0x0000003026027207 */ /* 0x008fc60005800000 */
[----:B------:R-:W-:Y:S04]  /*6980*/  STL [R1+0x24], R0 ;  /* 0x0000240001007387 */ /* 0x000fe80000100800 */
[----:B------:R1:W-:Y:S04]  /*6990*/  STL [R1+0x1c], R5 ;  /* 0x00001c0501007387 */ /* 0x0003e80000100800 */
[----:B------:R3:W-:Y:S01]  /*69a0*/  STL [R1+0x18], R3 ;  /* 0x0000180301007387 */ /* 0x0007e20000100800 */
[----:B-1----:R-:W-:-:S03]  /*69b0*/  SEL R5, R38, R37, !P3 ;  /* 0x0000002526057207 */ /* 0x002fc60005800000 */
[----:B------:R1:W-:Y:S01]  /*69c0*/  STL [R1+0x14], R2 ;  /* 0x0000140201007387 */ /* 0x0003e20000100800 */
[----:B---3--:R-:W-:-:S03]  /*69d0*/  SEL R3, R38, R14, !P3 ;  /* 0x0000000e26037207 */ /* 0x008fc60005800000 */
[----:B------:R3:W-:Y:S04]  /*69e0*/  STL [R1+0x10], R5 ;  /* 0x0000100501007387 */ /* 0x0007e80000100800 */
[----:B------:R-:W4:Y:S01]  /*69f0*/  LDL.LU R15, [R1+0xa0] ;  /* 0x0000a000010f7983 */ /* 0x000f220000300800 */
[----:B-1----:R-:W-:-:S03]  /*6a00*/  SEL R2, R38, R33, !P3 ;  /* 0x0000002126027207 */ /* 0x002fc60005800000 */
[----:B------:R1:W-:Y:S04]  /*6a10*/  STL [R1+0xc], R3 ;  /* 0x00000c0301007387 */ /* 0x0003e80000100800 */
[----:B------:R-:W5:Y:S04]  /*6a20*/  LDL.LU R8, [R1+0xa4] ;  /* 0x0000a40001087983 */ /* 0x000f680000300800 */
[----:B------:R0:W-:Y:S04]  /*6a30*/  STL [R1+0x4], R2 ;  /* 0x0000040201007387 */ /* 0x0001e80000100800 */
[----:B------:R-:W5:Y:S04]  /*6a40*/  LDL.LU R11, [R1+0xa8] ;  /* 0x0000a800010b7983 */ /* 0x000f680000300800 */
[----:B------:R-:W5:Y:S04]  /*6a50*/  LDL.LU R6, [R1+0xac] ;  /* 0x0000ac0001067983 */ /* 0x000f680000300800 */
[----:B---3--:R-:W3:Y:S04]  /*6a60*/  LDL.LU R5, [R1+0xb0] ;  /* 0x0000b00001057983 */ /* 0x008ee80000300800 */
[----:B------:R-:W3:Y:S04]  /*6a70*/  LDL.LU R10, [R1+0xb4] ;  /* 0x0000b400010a7983 */ /* 0x000ee80000300800 */
[----:B-1----:R-:W3:Y:S04]  /*6a80*/  LDL.LU R3, [R1+0xb8] ;  /* 0x0000b80001037983 */ /* 0x002ee80000300800 */
[----:B0-----:R-:W3:Y:S01]  /*6a90*/  LDL.LU R2, [R1+0xbc] ;  /* 0x0000bc0001027983 */ /* 0x001ee20000300800 */
[----:B--2---:R-:W-:Y:S01]  /*6aa0*/  LOP3.LUT R18, R23, 0x1f, RZ, 0xc0, !PT ;  /* 0x0000001f17127812 */ /* 0x004fe200078ec0ff */
[----:B------:R-:W-:-:S04]  /*6ab0*/  @!P1 IMAD.MOV R16, RZ, RZ, -R16 ;  /* 0x000000ffff109224 */ /* 0x000fc800078e0a10 */
[----:B------:R-:W-:Y:S01]  /*6ac0*/  IMAD R23, R18, R28, RZ ;  /* 0x0000001c12177224 */ /* 0x000fe200078e02ff */
[----:B------:R-:W-:Y:S01]  /*6ad0*/  SEL R32, R38, R42, !P3 ;  /* 0x0000002a26207207 */ /* 0x000fe20005800000 */
[----:B------:R-:W-:Y:S02]  /*6ae0*/  IMAD R18, R18, R28, RZ ;  /* 0x0000001c12127224 */ /* 0x000fe400078e02ff */
[----:B------:R-:W-:Y:S01]  /*6af0*/  IMAD R23, R28, 0x20, R23 ;  /* 0x000000201c177824 */ /* 0x000fe200078e0217 */
[C---:B------:R-:W-:Y:S02]  /*6b00*/  SEL R42, R38.reuse, R57, !P3 ;  /* 0x00000039262a7207 */ /* 0x040fe40005800000 */
[C---:B------:R-:W-:Y:S01]  /*6b10*/  SEL R27, R38.reuse, R40, !P3 ;  /* 0x00000028261b7207 */ /* 0x040fe20005800000 */
[----:B------:R-:W-:Y:S01]  /*6b20*/  @!P0 IMAD.MOV R58, RZ, RZ, -R58 ;  /* 0x000000ffff3a8224 */ /* 0x000fe200078e0a3a */
[C---:B------:R-:W-:Y:S02]  /*6b30*/  SEL R0, R38.reuse, R52, !P3 ;  /* 0x0000003426007207 */ /* 0x040fe40005800000 */
[----:B------:R-:W-:-:S02]  /*6b40*/  SEL R57, R38, R19, !P3 ;  /* 0x0000001326397207 */ /* 0x000fc40005800000 */
[C---:B------:R-:W-:Y:S02]  /*6b50*/  SEL R56, R38.reuse, R50, !P3 ;  /* 0x0000003226387207 */ /* 0x040fe40005800000 */
[C---:B------:R-:W-:Y:S01]  /*6b60*/  SEL R52, R38.reuse, R16, !P3 ;  /* 0x0000001026347207 */ /* 0x040fe20005800000 */
[----:B------:R-:W-:Y:S01]  /*6b70*/  @!P6 IMAD.MOV R59, RZ, RZ, -R59 ;  /* 0x000000ffff3be224 */ /* 0x000fe200078e0a3b */
[C---:B------:R-:W-:Y:S02]  /*6b80*/  SEL R44, R38.reuse, R24, !P3 ;  /* 0x00000018262c7207 */ /* 0x040fe40005800000 */
[----:B------:R-:W-:Y:S02]  /*6b90*/  SEL R50, R38, R4, !P3 ;  /* 0x0000000426327207 */ /* 0x000fe40005800000 */
[----:B------:R-:W-:Y:S01]  /*6ba0*/  IADD3 R16, P0, PT, R23, UR22, RZ ;  /* 0x0000001617107c10 */ /* 0x000fe2000ff1e0ff */
[----:B------:R-:W-:Y:S01]  /*6bb0*/  @!P5 IMAD.MOV R61, RZ, RZ, -R61 ;  /* 0x000000ffff3dd224 */ /* 0x000fe200078e0a3d */
[----:B------:R-:W-:Y:S01]  /*6bc0*/  LEA.HI.X.SX32 R24, R18, UR23, 0x1, P2 ;  /* 0x0000001712187c11 */ /* 0x000fe200090f0eff */
[----:B------:R-:W-:Y:S01]  /*6bd0*/  @!P4 IMAD.MOV R60, RZ, RZ, -R60 ;  /* 0x000000ffff3cc224 */ /* 0x000fe200078e0a3c */
[----:B------:R-:W-:Y:S01]  /*6be0*/  STL [R1+0x2ad0], R27 ;  /* 0x002ad01b01007387 */ /* 0x000fe20000100800 */
[----:B------:R-:W-:-:S02]  /*6bf0*/  SEL R34, R38, R43, !P3 ;  /* 0x0000002b26227207 */ /* 0x000fc40005800000 */
[C---:B------:R-:W-:Y:S01]  /*6c00*/  SEL R39, R38.reuse, R53, !P3 ;  /* 0x0000003526277207 */ /* 0x040fe20005800000 */
[----:B------:R-:W-:Y:S01]  /*6c10*/  STL [R1+0x2ad4], R57 ;  /* 0x002ad43901007387 */ /* 0x000fe20000100800 */
[C---:B------:R-:W-:Y:S02]  /*6c20*/  SEL R46, R38.reuse, R51, !P3 ;  /* 0x00000033262e7207 */ /* 0x040fe40005800000 */
[C---:B------:R-:W-:Y:S01]  /*6c30*/  SEL R49, R38.reuse, R17, !P3 ;  /* 0x0000001126317207 */ /* 0x040fe20005800000 */
[----:B------:R-:W-:Y:S01]  /*6c40*/  STL [R1+0x2ad8], R56 ;  /* 0x002ad83801007387 */ /* 0x000fe20000100800 */
[C---:B------:R-:W-:Y:S02]  /*6c50*/  SEL R43, R38.reuse, R20, !P3 ;  /* 0x00000014262b7207 */ /* 0x040fe40005800000 */
[C---:B------:R-:W-:Y:S01]  /*6c60*/  SEL R35, R38.reuse, R31, !P3 ;  /* 0x0000001f26237207 */ /* 0x040fe20005800000 */
[----:B------:R-:W-:Y:S01]  /*6c70*/  STL [R1+0x2a98], R16 ;  /* 0x002a981001007387 */ /* 0x000fe20000100800 */
[----:B------:R-:W-:-:S02]  /*6c80*/  SEL R41, R38, R41, !P3 ;  /* 0x0000002926297207 */ /* 0x000fc40005800000 */
[C---:B------:R-:W-:Y:S01]  /*6c90*/  SEL R55, R38.reuse, R30, !P3 ;  /* 0x0000001e26377207 */ /* 0x040fe20005800000 */
[----:B------:R-:W-:Y:S01]  /*6ca0*/  STL [R1+0x2a90], R24 ;  /* 0x002a901801007387 */ /* 0x000fe20000100800 */
[C---:B------:R-:W-:Y:S02]  /*6cb0*/  SEL R53, R38.reuse, R45, !P3 ;  /* 0x0000002d26357207 */ /* 0x040fe40005800000 */
[C---:B------:R-:W-:Y:S02]  /*6cc0*/  SEL R54, R38.reuse, R54, !P3 ;  /* 0x0000003626367207 */ /* 0x040fe40005800000 */
[C---:B------:R-:W-:Y:S02]  /*6cd0*/  SEL R58, R38.reuse, R58, !P3 ;  /* 0x0000003a263a7207 */ /* 0x040fe40005800000 */
[----:B------:R-:W-:Y:S01]  /*6ce0*/  SEL R59, R38, R59, !P3 ;  /* 0x0000003b263b7207 */ /* 0x000fe20005800000 */
[----:B----4-:R-:W-:Y:S02]  /*6cf0*/  IMAD R9, R15, UR66, RZ ;  /* 0x000000420f097c24 */ /* 0x010fe4000f8e02ff */
[----:B-----5:R-:W-:Y:S01]  /*6d00*/  IMAD R8, R8, UR66, RZ ;  /* 0x0000004208087c24 */ /* 0x020fe2000f8e02ff */
[----:B------:R-:W-:Y:S01]  /*6d10*/  SEL R51, R38, R47, !P3 ;  /* 0x0000002f26337207 */ /* 0x000fe20005800000 */
[----:B------:R-:W-:-:S03]  /*6d20*/  IMAD R7, R11, UR66, RZ ;  /* 0x000000420b077c24 */ /* 0x000fc6000f8e02ff */
[----:B------:R-:W-:Y:S01]  /*6d30*/  IADD3 R14, P1, PT, R8, UR20, RZ ;  /* 0x00000014080e7c10 */ /* 0x000fe2000ff3e0ff */
[----:B------:R-:W-:Y:S01]  /*6d40*/  IMAD R6, R6, UR66, RZ ;  /* 0x0000004206067c24 */ /* 0x000fe2000f8e02ff */
[----:B------:R-:W-:Y:S01]  /*6d50*/  IADD3 R11, P2, PT, R7, UR20, RZ ;  /* 0x00000014070b7c10 */ /* 0x000fe2000ff5e0ff */
[----:B---3--:R-:W-:Y:S02]  /*6d60*/  IMAD R5, R5, UR66, RZ ;  /* 0x0000004205057c24 */ /* 0x008fe4000f8e02ff */
[----:B------:R-:W-:Y:S01]  /*6d70*/  IMAD R4, R10, UR66, RZ ;  /* 0x000000420a047c24 */ /* 0x000fe2000f8e02ff */
[----:B------:R-:W-:Y:S01]  /*6d80*/  IADD3 R10, P6, PT, R9, UR20, RZ ;  /* 0x00000014090a7c10 */ /* 0x000fe2000ffde0ff */
[----:B------:R-:W-:Y:S01]  /*6d90*/  IMAD R3, R3, UR66, RZ ;  /* 0x0000004203037c24 */ /* 0x000fe2000f8e02ff */
[----:B------:R-:W-:-:S03]  /*6da0*/  SEL R61, R38, R61, !P3 ;  /* 0x0000003d263d7207 */ /* 0x000fc60005800000 */
[----:B------:R0:W-:Y:S01]  /*6db0*/  STL [R1+0x1014], R10 ;  /* 0x0010140a01007387 */ /* 0x0001e20000100800 */
[----:B------:R-:W-:Y:S01]  /*6dc0*/  SEL R60, R38, R60, !P3 ;  /* 0x0000003c263c7207 */ /* 0x000fe20005800000 */
[----:B------:R-:W-:Y:S01]  /*6dd0*/  IMAD R2, R2, UR66, RZ ;  /* 0x0000004202027c24 */ /* 0x000fe2000f8e02ff */
[----:B------:R-:W-:Y:S01]  /*6de0*/  UIMAD UR73, UR5, 0x3f, URZ ;  /* 0x0000003f054978a4 */ /* 0x000fe2000f8e02ff */
[----:B------:R1:W-:Y:S01]  /*6df0*/  STL [R1+0x101c], R14 ;  /* 0x00101c0e01007387 */ /* 0x0003e20000100800 */
[----:B------:R-:W-:Y:S01]  /*6e00*/  IMAD R0, R0, UR67, RZ ;  /* 0x0000004300007c24 */ /* 0x000fe2000f8e02ff */
[----:B------:R-:W-:Y:S01]  /*6e10*/  UIMAD UR71, UR5, 0x3e, URZ ;  /* 0x0000003e054778a4 */ /* 0x000fe2000f8e02ff */
[----:B------:R-:W-:Y:S01]  /*6e20*/  IMAD R12, R12, UR67, RZ ;  /* 0x000000430c0c7c24 */ /* 0x000fe2000f8e02ff */
[----:B------:R-:W-:Y:S01]  /*6e30*/  UIMAD UR69, UR5, 0x3d, URZ ;  /* 0x0000003d054578a4 */ /* 0x000fe2000f8e02ff */
[----:B0-----:R-:W-:Y:S01]  /*6e40*/  IADD3 R10, P3, PT, R6, UR20, RZ ;  /* 0x00000014060a7c10 */ /* 0x001fe2000ff7e0ff */
[----:B------:R0:W-:Y:S01]  /*6e50*/  STL [R1+0x1024], R11 ;  /* 0x0010240b01007387 */ /* 0x0001e20000100800 */
[----:B------:R-:W-:Y:S01]  /*6e60*/  IMAD R13, R13, UR67, RZ ;  /* 0x000000430d0d7c24 */ /* 0x000fe2000f8e02ff */
[----:B------:R-:W-:Y:S01]  /*6e70*/  UIMAD UR76, UR5, 0x3b, URZ ;  /* 0x0000003b054c78a4 */ /* 0x000fe2000f8e02ff */
[----:B-1----:R-:W-:Y:S01]  /*6e80*/  IADD3 R14, P4, PT, R5, UR20, RZ ;  /* 0x00000014050e7c10 */ /* 0x002fe2000ff9e0ff */
[----:B------:R1:W-:Y:S01]  /*6e90*/  STL [R1+0x102c], R10 ;  /* 0x00102c0a01007387 */ /* 0x0003e20000100800 */
[----:B------:R-:W-:Y:S01]  /*6ea0*/  LEA.HI.X.SX32 R9, R9, UR21, 0x1, P6 ;  /* 0x0000001509097c11 */ /* 0x000fe2000b0f0eff */
[----:B------:R-:W-:Y:S01]  /*6eb0*/  IMAD R44, R44, UR67, RZ ;  /* 0x000000432c2c7c24 */ /* 0x000fe2000f8e02ff */
[----:B------:R-:W-:Y:S01]  /*6ec0*/  UIMAD UR68, UR5, 0x3a, URZ ;  /* 0x0000003a054478a4 */ /* 0x000fe2000f8e02ff */
[----:B------:R-:W-:Y:S01]  /*6ed0*/  IMAD R22, R22, UR67, RZ ;  /* 0x0000004316167c24 */ /* 0x000fe2000f8e02ff */
[----:B------:R-:W-:Y:S01]  /*6ee0*/  UIMAD UR72, UR5, 0x39, URZ ;  /* 0x00000039054878a4 */ /* 0x000fe2000f8e02ff */
[----:B0-----:R-:W-:Y:S01]  /*6ef0*/  IADD3 R11, P5, PT, R4, UR20, RZ ;  /* 0x00000014040b7c10 */ /* 0x001fe2000ffbe0ff */
[----:B------:R-:W-:Y:S01]  /*6f00*/  IMAD R25, R25, UR67, RZ ;  /* 0x0000004319197c24 */ /* 0x000fe2000f8e02ff */
[----:B------:R-:W-:Y:S01]  /*6f10*/  UIMAD UR74, UR5, 0x37, URZ ;  /* 0x00000037054a78a4 */ /* 0x000fe2000f8e02ff */
[----:B-1----:R-:W2:Y:S01]  /*6f20*/  LDL.LU R10, [R1+0x94] ;  /* 0x00009400010a7983 */ /* 0x002ea20000300800 */
[----:B------:R-:W-:Y:S01]  /*6f30*/  IMAD R26, R26, UR67, RZ ;  /* 0x000000431a1a7c24 */ /* 0x000fe2000f8e02ff */
[----:B------:R-:W-:-:S02]  /*6f40*/  UIMAD UR70, UR5, 0x36, URZ ;  /* 0x00000036054678a4 */ /* 0x000fc4000f8e02ff */
[----:B------:R-:W-:Y:S01]  /*6f50*/  STL [R1+0x1034], R14 ;  /* 0x0010340e01007387 */ /* 0x000fe20000100800 */
[----:B------:R-:W-:Y:S01]  /*6f60*/  IMAD R32, R32, UR67, RZ ;  /* 0x0000004320207c24 */ /* 0x000fe2000f8e02ff */
[----:B------:R-:W-:Y:S02]  /*6f70*/  UIMAD UR77, UR5, 0x34, URZ ;  /* 0x00000034054d78a4 */ /* 0x000fe4000f8e02ff */
[----:B------:R-:W3:Y:S01]  /*6f80*/  LDL.LU R21, [R1+0x90] ;  /* 0x0000900001157983 */ /* 0x000ee20000300800 */
[----:B------:R-:W-:Y:S01]  /*6f90*/  IMAD R42, R42, UR67, RZ ;  /* 0x000000432a2a7c24 */ /* 0x000fe2000f8e02ff */
[----:B------:R-:W-:Y:S02]  /*6fa0*/  UIMAD UR75, UR5, 0x33, URZ ;  /* 0x00000033054b78a4 */ /* 0x000fe4000f8e02ff */
[----:B------:R-:W-:Y:S01]  /*6fb0*/  STL [R1+0x103c], R11 ;  /* 0x00103c0b01007387 */ /* 0x000fe20000100800 */
[----:B------:R-:W-:Y:S02]  /*6fc0*/  UIMAD UR27, UR27, 0x2e, URZ ;  /* 0x0000002e1b1b78a4 */ /* 0x000fe4000f8e02ff */
[----:B------:R-:W-:Y:S01]  /*6fd0*/  UIMAD UR15, UR15, 0x2d, URZ ;  /* 0x0000002d0f0f78a4 */ /* 0x000fe2000f8e02ff */
[----:B------:R-:W4:Y:S01]  /*6fe0*/  LDL.LU R17, [R1+0x8c] ;  /* 0x00008c0001117983 */ /* 0x000f220000300800 */
[----:B------:R-:W-:-:S02]  /*6ff0*/  UIMAD UR7, UR7, 0x2c, URZ ;  /* 0x0000002c070778a4 */ /* 0x000fc4000f8e02ff */
[----:B------:R-:W-:Y:S01]  /*7000*/  UIMAD UR37, UR37, 0x2b, URZ ;  /* 0x0000002b252578a4 */ /* 0x000fe2000f8e02ff */
[----:B------:R-:W5:Y:S01]  /*7010*/  LDL.LU R18, [R1+0x88] ;  /* 0x0000880001127983 */ /* 0x000f620000300800 */
[----:B------:R-:W-:Y:S02]  /*7020*/  UIMAD UR56, UR56, 0x2a, URZ ;  /* 0x0000002a383878a4 */ /* 0x000fe4000f8e02ff */
[----:B------:R-:W-:Y:S01]  /*7030*/  UIMAD UR53, UR53, 0x29, URZ ;  /* 0x00000029353578a4 */ /* 0x000fe2000f8e02ff */
[----:B------:R-:W2:Y:S01]  /*7040*/  LDL.LU R31, [R1+0x84] ;  /* 0x00008400011f7983 */ /* 0x000ea20000300800 */
[----:B------:R-:W-:Y:S01]  /*7050*/  LEA.HI.X.SX32 R8, R8, UR21, 0x1, P1 ;  /* 0x0000001508087c11 */ /* 0x000fe200088f0eff */
[----:B------:R-:W-:Y:S02]  /*7060*/  UIMAD UR50, UR50, 0x28, URZ ;  /* 0x00000028323278a4 */ /* 0x000fe4000f8e02ff */
[----:B------:R0:W-:Y:S01]  /*7070*/  STL [R1+0x1010], R9 ;  /* 0x0010100901007387 */ /* 0x0001e20000100800 */
[----:B------:R-:W-:-:S02]  /*7080*/  UIMAD UR47, UR47, 0x27, URZ ;  /* 0x000000272f2f78a4 */ /* 0x000fc4000f8e02ff */
[----:B------:R-:W-:Y:S01]  /*7090*/  UIMAD UR44, UR44, 0x26, URZ ;  /* 0x000000262c2c78a4 */ /* 0x000fe2000f8e02ff */
[----:B------:R-:W3:Y:S01]  /*70a0*/  LDL.LU R20, [R1+0x80] ;  /* 0x0000800001147983 */ /* 0x000ee20000300800 */
[----:B------:R-:W-:Y:S02]  /*70b0*/  UIMAD UR39, UR39, 0x25, URZ ;  /* 0x00000025272778a4 */ /* 0x000fe4000f8e02ff */
[----:B------:R-:W-:Y:S01]  /*70c0*/  UIMAD UR35, UR35, 0x24, URZ ;  /* 0x00000024232378a4 */ /* 0x000fe2000f8e02ff */
[----:B------:R-:W5:Y:S01]  /*70d0*/  LDL.LU R38, [R1+0x7c] ;  /* 0x00007c0001267983 */ /* 0x000f620000300800 */
[----:B------:R-:W-:Y:S01]  /*70e0*/  UIMAD UR32, UR32, 0x23, URZ ;  /* 0x00000023202078a4 */ /* 0x000fe2000f8e02ff */
[----:B0-----:R-:W-:Y:S01]  /*70f0*/  IADD3 R9, P6, PT, R3, UR20, RZ ;  /* 0x0000001403097c10 */ /* 0x001fe2000ffde0ff */
[----:B------:R-:W-:Y:S02]  /*7100*/  UIMAD UR29, UR29, 0x22, URZ ;  /* 0x000000221d1d78a4 */ /* 0x000fe4000f8e02ff */
[----:B------:R-:W-:-:S02]  /*7110*/  UIMAD UR25, UR25, 0x21, URZ ;  /* 0x00000021191978a4 */ /* 0x000fc4000f8e02ff */
[----:B------:R-:W-:Y:S01]  /*7120*/  STL [R1+0x1044], R9 ;  /* 0x0010440901007387 */ /* 0x000fe20000100800 */
[----:B------:R-:W-:Y:S02]  /*7130*/  USHF.L.U32 UR17, UR17, 0x5, URZ ;  /* 0x0000000511117899 */ /* 0x000fe400080006ff */
[----:B------:R-:W-:Y:S01]  /*7140*/  UIMAD UR13, UR13, 0x1f, URZ ;  /* 0x0000001f0d0d78a4 */ /* 0x000fe2000f8e02ff */
[----:B------:R-:W5:Y:S01]  /*7150*/  LDL.LU R36, [R1+0x78] ;  /* 0x0000780001247983 */ /* 0x000f620000300800 */
[----:B------:R-:W-:Y:S01]  /*7160*/  LEA.HI.X.SX32 R7, R7, UR21, 0x1, P2 ;  /* 0x0000001507077c11 */ /* 0x000fe200090f0eff */
[----:B------:R-:W-:Y:S02]  /*7170*/  UIMAD UR6, UR6, 0x1e, URZ ;  /* 0x0000001e060678a4 */ /* 0x000fe4000f8e02ff */
[----:B------:R0:W-:Y:S01]  /*7180*/  STL [R1+0x1018], R8 ;  /* 0x0010180801007387 */ /* 0x0001e20000100800 */
[----:B------:R-:W-:Y:S01]  /*7190*/  LEA.HI.X.SX32 R6, R6, UR21, 0x1, P3 ;  /* 0x0000001506067c11 */ /* 0x000fe200098f0eff */
[----:B------:R-:W-:-:S02]  /*71a0*/  UIMAD UR10, UR10, 0x1d, URZ ;  /* 0x0000001d0a0a78a4 */ /* 0x000fc4000f8e02ff */
[----:B------:R-:W5:Y:S01]  /*71b0*/  LDL.LU R29, [R1+0x74] ;  /* 0x00007400011d7983 */ /* 0x000f620000300800 */
[----:B------:R-:W-:Y:S01]  /*71c0*/  LEA.HI.X.SX32 R5, R5, UR21, 0x1, P4 ;  /* 0x0000001505057c11 */ /* 0x000fe2000a0f0eff */
[----:B------:R-:W-:Y:S02]  /*71d0*/  UIMAD UR19, UR19, 0x1c, URZ ;  /* 0x0000001c131378a4 */ /* 0x000fe4000f8e02ff */
[----:B------:R-:W5:Y:S01]  /*71e0*/  LDL.LU R15, [R1+0x70] ;  /* 0x00007000010f7983 */ /* 0x000f620000300800 */
[----:B------:R-:W-:Y:S01]  /*71f0*/  UIMAD UR58, UR58, 0x1b, URZ ;  /* 0x0000001b3a3a78a4 */ /* 0x000fe2000f8e02ff */
[----:B0-----:R-:W-:Y:S01]  /*7200*/  IADD3 R8, P1, PT, R2, UR20, RZ ;  /* 0x0000001402087c10 */ /* 0x001fe2000ff3e0ff */
[----:B------:R-:W-:Y:S01]  /*7210*/  UIMAD UR57, UR57, 0x1a, URZ ;  /* 0x0000001a393978a4 */ /* 0x000fe2000f8e02ff */
[----:B------:R-:W-:Y:S01]  /*7220*/  LEA.HI.X.SX32 R4, R4, UR21, 0x1, P5 ;  /* 0x0000001504047c11 */ /* 0x000fe2000a8f0eff */
[----:B------:R-:W-:Y:S02]  /*7230*/  UIMAD UR55, UR55, 0x19, URZ ;  /* 0x00000019373778a4 */ /* 0x000fe4000f8e02ff */
[----:B------:R-:W-:Y:S01]  /*7240*/  STL [R1+0x104c], R8 ;  /* 0x00104c0801007387 */ /* 0x000fe20000100800 */
[----:B------:R-:W-:-:S02]  /*7250*/  UIMAD UR54, UR54, 0x18, URZ ;  /* 0x00000018363678a4 */ /* 0x000fc4000f8e02ff */
[----:B------:R-:W-:Y:S01]  /*7260*/  UIMAD UR52, UR52, 0x17, URZ ;  /* 0x00000017343478a4 */ /* 0x000fe2000f8e02ff */
[----:B------:R-:W5:Y:S01]  /*7270*/  LDL.LU R28, [R1+0x6c] ;  /* 0x00006c00011c7983 */ /* 0x000f620000300800 */
[----:B------:R-:W-:Y:S02]  /*7280*/  UIMAD UR51, UR51, 0x16, URZ ;  /* 0x00000016333378a4 */ /* 0x000fe4000f8e02ff */
[----:B------:R-:W-:Y:S01]  /*7290*/  UIMAD UR49, UR49, 0x15, URZ ;  /* 0x00000015313178a4 */ /* 0x000fe2000f8e02ff */
[----:B------:R-:W-:Y:S01]  /*72a0*/  STL [R1+0x1020], R7 ;  /* 0x0010200701007387 */ /* 0x000fe20000100800 */
[----:B------:R-:W-:Y:S02]  /*72b0*/  UIMAD UR48, UR48, 0x14, URZ ;  /* 0x00000014303078a4 */ /* 0x000fe4000f8e02ff */
[----:B------:R-:W-:Y:S01]  /*72c0*/  UIMAD UR46, UR46, 0x13, URZ ;  /* 0x000000132e2e78a4 */ /* 0x000fe2000f8e02ff */
[----:B------:R-:W5:Y:S01]  /*72d0*/  LDL.LU R40, [R1+0x68] ;  /* 0x0000680001287983 */ /* 0x000f620000300800 */
[----:B------:R-:W-:-:S02]  /*72e0*/  UIMAD UR45, UR45, 0x12, URZ ;  /* 0x000000122d2d78a4 */ /* 0x000fc4000f8e02ff */
[----:B------:R-:W-:Y:S01]  /*72f0*/  UIMAD UR41, UR41, 0x11, URZ ;  /* 0x00000011292978a4 */ /* 0x000fe2000f8e02ff */
[----:B------:R-:W-:Y:S01]  /*7300*/  STL [R1+0x1028], R6 ;  /* 0x0010280601007387 */ /* 0x000fe20000100800 */
[----:B------:R-:W-:Y:S02]  /*7310*/  USHF.L.U32 UR40, UR40, 0x4, URZ ;  /* 0x0000000428287899 */ /* 0x000fe400080006ff */
[----:B------:R-:W-:Y:S01]  /*7320*/  UIMAD UR38, UR38, 0xf, URZ ;  /* 0x0000000f262678a4 */ /* 0x000fe2000f8e02ff */
[----:B------:R2:W-:Y:S01]  /*7330*/  STL [R1+0x1030], R5 ;  /* 0x0010300501007387 */ /* 0x0005e20000100800 */
[----:B------:R-:W-:Y:S02]  /*7340*/  UIMAD UR36, UR36, 0xe, URZ ;  /* 0x0000000e242478a4 */ /* 0x000fe4000f8e02ff */
[----:B------:R-:W-:Y:S01]  /*7350*/  UIMAD UR34, UR34, 0xd, URZ ;  /* 0x0000000d222278a4 */ /* 0x000fe2000f8e02ff */
[----:B------:R-:W5:Y:S01]  /*7360*/  LDL.LU R56, [R1+0x64] ;  /* 0x0000640001387983 */ /* 0x000f620000300800 */
[----:B------:R-:W-:-:S02]  /*7370*/  UIMAD UR33, UR33, 0xc, URZ ;  /* 0x0000000c212178a4 */ /* 0x000fc4000f8e02ff */
[----:B------:R-:W-:Y:S01]  /*7380*/  UIMAD UR31, UR31, 0xb, URZ ;  /* 0x0000000b1f1f78a4 */ /* 0x000fe2000f8e02ff */
[----:B------:R-:W5:Y:S01]  /*7390*/  LDL.LU R57, [R1+0x60] ;  /* 0x0000600001397983 */ /* 0x000f620000300800 */
[----:B------:R-:W-:Y:S02]  /*73a0*/  UIMAD UR30, UR30, 0xa, URZ ;  /* 0x0000000a1e1e78a4 */ /* 0x000fe4000f8e02ff */
[----:B------:R-:W-:Y:S01]  /*73b0*/  UIMAD UR28, UR28, 0x9, URZ ;  /* 0x000000091c1c78a4 */ /* 0x000fe2000f8e02ff */
[----:B------:R-:W-:Y:S01]  /*73c0*/  STL [R1+0x1038], R4 ;  /* 0x0010380401007387 */ /* 0x000fe20000100800 */
[----:B------:R-:W-:Y:S02]  /*73d0*/  USHF.L.U32 UR26, UR26, 0x3, URZ ;  /* 0x000000031a1a7899 */ /* 0x000fe400080006ff */
[----:B------:R-:W-:Y:S01]  /*73e0*/  UIMAD UR24, UR24, 0x7, URZ ;  /* 0x00000007181878a4 */ /* 0x000fe2000f8e02ff */
[----:B------:R-:W5:Y:S01]  /*73f0*/  LDL.LU R27, [R1+0x5c] ;  /* 0x00005c00011b7983 */ /* 0x000f620000300800 */
[----:B------:R-:W-:-:S02]  /*7400*/  UIMAD UR18, UR18, 0x6, URZ ;  /* 0x00000006121278a4 */ /* 0x000fc4000f8e02ff */
[----:B------:R-:W-:Y:S01]  /*7410*/  UIMAD UR16, UR16, 0x5, URZ ;  /* 0x00000005101078a4 */ /* 0x000fe2000f8e02ff */
[----:B------:R-:W5:Y:S01]  /*7420*/  LDL.LU R48, [R1+0x58] ;  /* 0x0000580001307983 */ /* 0x000f620000300800 */
[----:B------:R-:W-:Y:S01]  /*7430*/  LEA.HI.X.SX32 R3, R3, UR21, 0x1, P6 ;  /* 0x0000001503037c11 */ /* 0x000fe2000b0f0eff */
[----:B------:R-:W-:Y:S01]  /*7440*/  USHF.L.U32 UR14, UR14, 0x2, URZ ;  /* 0x000000020e0e7899 */ /* 0x000fe200080006ff */
[----:B------:R-:W-:Y:S01]  /*7450*/  LEA.HI.X.SX32 R2, R2, UR21, 0x1, P1 ;  /* 0x0000001502027c11 */ /* 0x000fe200088f0eff */
[----:B------:R-:W-:Y:S01]  /*7460*/  UIMAD UR12, UR12, 0x3, URZ ;  /* 0x000000030c0c78a4 */ /* 0x000fe2000f8e02ff */
[----:B------:R-:W-:Y:S01]  /*7470*/  LEA.HI.X.SX32 R23, R23, UR23, 0x1, P0 ;  /* 0x0000001717177c11 */ /* 0x000fe200080f0eff */
[----:B------:R5:W-:Y:S01]  /*7480*/  STL [R1+0x1040], R3 ;  /* 0x0010400301007387 */ /* 0x000be20000100800 */
[----:B------:R-:W-:Y:S01]  /*7490*/  USHF.L.U32 UR11, UR11, 0x1, URZ ;  /* 0x000000010b0b7899 */ /* 0x000fe200080006ff */
[----:B------:R-:W0:Y:S02]  /*74a0*/  LDCU UR22, c[0x0][0x3a8] ;  /* 0x00007500ff1677ac */ /* 0x000e240008000800 */
[----:B------:R-:W5:Y:S04]  /*74b0*/  LDL.LU R11, [R1+0x54] ;  /* 0x00005400010b7983 */ /* 0x000f680000300800 */
[----:B------:R1:W-:Y:S04]  /*74c0*/  STL [R1+0x1048], R2 ;  /* 0x0010480201007387 */ /* 0x0003e80000100800 */
[----:B------:R-:W5:Y:S04]  /*74d0*/  LDL.LU R14, [R1+0x50] ;  /* 0x00005000010e7983 */ /* 0x000f680000300800 */
[----:B------:R0:W-:Y:S01]  /*74e0*/  STL [R1+0x2a9c], R23 ;  /* 0x002a9c1701007387 */ /* 0x0001e20000100800 */
[----:B----4-:R-:W-:-:S03]  /*74f0*/  IMAD R33, R17, UR67, RZ ;  /* 0x0000004311217c24 */ /* 0x010fc6000f8e02ff */
[----:B------:R-:W4:Y:S04]  /*7500*/  LDL.LU R17, [R1+0x4c] ;  /* 0x00004c0001117983 */ /* 0x000f280000300800 */
[----:B------:R-:W4:Y:S01]  /*7510*/  LDL.LU R19, [R1+0x48] ;  /* 0x0000480001137983 */ /* 0x000f220000300800 */
[----:B--2---:R-:W-:Y:S02]  /*7520*/  IMAD R5, R31, UR67, RZ ;  /* 0x000000431f057c24 */ /* 0x004fe4000f8e02ff */
[----:B---3--:R-:W-:Y:S02]  /*7530*/  IMAD R31, R20, UR67, RZ ;  /* 0x00000043141f7c24 */ /* 0x008fe4000f8e02ff */
[----:B------:R-:W2:Y:S01]  /*7540*/  LDL.LU R20, [R1+0x44] ;  /* 0x0000440001147983 */ /* 0x000ea20000300800 */
[----:B-----5:R-:W-:-:S02]  /*7550*/  IMAD R3, R36, UR67, RZ ;  /* 0x0000004324037c24 */ /* 0x020fc4000f8e02ff */
[----:B------:R-:W-:Y:S02]  /*7560*/  IMAD R9, R29, UR67, RZ ;  /* 0x000000431d097c24 */ /* 0x000fe4000f8e02ff */
[----:B------:R-:W3:Y:S04]  /*7570*/  LDL.LU R29, [R1+0x40] ;  /* 0x00004000011d7983 */ /* 0x000ee80000300800 */
[----:B------:R-:W5:Y:S04]  /*7580*/  LDL.LU R30, [R1+0x3c] ;  /* 0x00003c00011e7983 */ /* 0x000f680000300800 */
[----:B------:R-:W2:Y:S04]  /*7590*/  LDL.LU R36, [R1+0x38] ;  /* 0x0000380001247983 */ /* 0x000ea80000300800 */
[----:B------:R-:W2:Y:S01]  /*75a0*/  LDL.LU R37, [R1+0x34] ;  /* 0x0000340001257983 */ /* 0x000ea20000300800 */
[----:B-1----:R-:W-:-:S03]  /*75b0*/  IMAD R2, R40, UR67, RZ ;  /* 0x0000004328027c24 */ /* 0x002fc6000f8e02ff */
[----:B------:R-:W2:Y:S04]  /*75c0*/  LDL.LU R40, [R1+0x30] ;  /* 0x0000300001287983 */ /* 0x000ea80000300800 */
[----:B------:R-:W2:Y:S04]  /*75d0*/  LDL.LU R45, [R1+0x2c] ;  /* 0x00002c00012d7983 */ /* 0x000ea80000300800 */
[----:B------:R-:W2:Y:S01]  /*75e0*/  LDL.LU R47, [R1+0x28] ;  /* 0x00002800012f7983 */ /* 0x000ea20000300800 */
[----:B------:R-:W-:Y:S02]  /*75f0*/  IMAD R4, R56, UR67, RZ ;  /* 0x0000004338047c24 */ /* 0x000fe4000f8e02ff */
[----:B------:R-:W-:-:S02]  /*7600*/  IMAD R6, R57, UR67, RZ ;  /* 0x0000004339067c24 */ /* 0x000fc4000f8e02ff */
[----:B------:R-:W-:Y:S02]  /*7610*/  IMAD R8, R48, UR67, RZ ;  /* 0x0000004330087c24 */ /* 0x000fe4000f8e02ff */
[----:B------:R-:W2:Y:S01]  /*7620*/  LDL.LU R48, [R1+0x24] ;  /* 0x0000240001307983 */ /* 0x000ea20000300800 */
[----:B------:R-:W-:-:S03]  /*7630*/  IMAD R7, R27, UR67, RZ ;  /* 0x000000431b077c24 */ /* 0x000fc6000f8e02ff */
[----:B------:R-:W2:Y:S04]  /*7640*/  LDL.LU R56, [R1+0x1c] ;  /* 0x00001c0001387983 */ /* 0x000ea80000300800 */
[----:B------:R-:W3:Y:S04]  /*7650*/  LDL.LU R57, [R1+0x18] ;  /* 0x0000180001397983 */ /* 0x000ee80000300800 */
[----:B------:R-:W4:Y:S04]  /*7660*/  LDL.LU R27, [R1+0x14] ;  /* 0x00001400011b7983 */ /* 0x000f280000300800 */
[----:B0-----:R-:W5:Y:S04]  /*7670*/  LDL.LU R23, [R1+0x10] ;  /* 0x0000100001177983 */ /* 0x001f680000300800 */
[----:B------:R-:W5:Y:S04]  /*7680*/  LDL.LU R24, [R1+0xc] ;  /* 0x00000c0001187983 */ /* 0x000f680000300800 */
[----:B------:R-:W5:Y:S01]  /*7690*/  LDL.LU R16, [R1+0x4] ;  /* 0x0000040001107983 */ /* 0x000f620000300800 */
[----:B--2---:R-:W-:-:S02]  /*76a0*/  IMAD R56, R56, UR67, RZ ;  /* 0x0000004338387c24 */ /* 0x004fc4000f8e02ff */
[----:B---3--:R-:W-:-:S03]  /*76b0*/  IMAD R57, R57, UR67, RZ ;  /* 0x0000004339397c24 */ /* 0x008fc6000f8e02ff */
[----:B------:R0:W-:Y:S01]  /*76c0*/  STL [R1+0x68], R56 ;  /* 0x0000683801007387 */ /* 0x0001e20000100800 */
[----:B----4-:R-:W-:-:S03]  /*76d0*/  IMAD R27, R27, UR67, RZ ;  /* 0x000000431b1b7c24 */ /* 0x010fc6000f8e02ff */
[----:B0-----:R-:W2:Y:S04]  /*76e0*/  LDL.LU R56, [R1+0x2ad8] ;  /* 0x002ad80001387983 */ /* 0x001ea80000300800 */
[----:B------:R0:W-:Y:S04]  /*76f0*/  STL [R1+0x6c], R57 ;  /* 0x00006c3901007387 */ /* 0x0001e80000100800 */
[----:B0-----:R-:W3:Y:S04]  /*7700*/  LDL.LU R57, [R1+0x2ad4] ;  /* 0x002ad40001397983 */ /* 0x001ee80000300800 */
[----:B------:R0:W-:Y:S04]  /*7710*/  STL [R1+0x74], R27 ;  /* 0x0000741b01007387 */ /* 0x0001e80000100800 */
[----:B0-----:R-:W4:Y:S01]  /*7720*/  LDL.LU R27, [R1+0x2ad0] ;  /* 0x002ad000011b7983 */ /* 0x001f220000300800 */
[----:B-----5:R-:W-:-:S03]  /*7730*/  IMAD R23, R23, UR67, RZ ;  /* 0x0000004317177c24 */ /* 0x020fc6000f8e02ff */
[----:B------:R-:W-:Y:S04]  /*7740*/  STL [R1+0x60], R0 ;  /* 0x0000600001007387 */ /* 0x000fe80000100800 */
[----:B------:R0:W-:Y:S02]  /*7750*/  STL [R1+0x78], R23 ;  /* 0x0000781701007387 */ /* 0x0001e40000100800 */
[----:B0-----:R-:W-:Y:S02]  /*7760*/  IMAD R23, R24, UR67, RZ ;  /* 0x0000004318177c24 */ /* 0x001fe4000f8e02ff */
[----:B------:R-:W-:-:S03]  /*7770*/  IMAD R24, R16, UR67, RZ ;  /* 0x0000004310187c24 */ /* 0x000fc6000f8e02ff */
[----:B------:R-:W-:Y:S04]  /*7780*/  STL [R1+0x80], R23 ;  /* 0x0000801701007387 */ /* 0x000fe80000100800 */
[----:B------:R0:W-:Y:S01]  /*7790*/  STL [R1+0x84], R24 ;  /* 0x0000841801007387 */ /* 0x0001e20000100800 */
[----:B------:R-:W-:Y:S02]  /*77a0*/  IMAD R10, R10, UR67, RZ ;  /* 0x000000430a0a7c24 */ /* 0x000fe4000f8e02ff */
[----:B------:R-:W-:Y:S02]  /*77b0*/  IMAD R21, R21, UR67, RZ ;  /* 0x0000004315157c24 */ /* 0x000fe4000f8e02ff */
[----:B0-----:R-:W-:Y:S02]  /*77c0*/  IMAD R24, R60, UR67, RZ ;  /* 0x000000433c187c24 */ /* 0x001fe4000f8e02ff */
[----:B------:R-:W-:-:S02]  /*77d0*/  IMAD R18, R18, UR67, RZ ;  /* 0x0000004312127c24 */ /* 0x000fc4000f8e02ff */
[----:B------:R-:W-:Y:S02]  /*77e0*/  IMAD R38, R38, UR67, RZ ;  /* 0x0000004326267c24 */ /* 0x000fe4000f8e02ff */
[----:B------:R-:W-:Y:S02]  /*77f0*/  IMAD R15, R15, UR67, RZ ;  /* 0x000000430f0f7c24 */ /* 0x000fe4000f8e02ff */
[----:B------:R-:W-:Y:S02]  /*7800*/  IMAD R28, R28, UR67, RZ ;  /* 0x000000431c1c7c24 */ /* 0x000fe4000f8e02ff */
[----:B------:R-:W-:Y:S02]  /*7810*/  IMAD R11, R11, UR67, RZ ;  /* 0x000000430b0b7c24 */ /* 0x000fe4000f8e02ff */
[----:B------:R-:W-:Y:S02]  /*7820*/  IMAD R14, R14, UR67, RZ ;  /* 0x000000430e0e7c24 */ /* 0x000fe4000f8e02ff */
[----:B------:R-:W-:-:S02]  /*7830*/  IMAD R17, R17, UR67, RZ ;  /* 0x0000004311117c24 */ /* 0x000fc4000f8e02ff */
[----:B------:R-:W-:Y:S02]  /*7840*/  IMAD R19, R19, UR67, RZ ;  /* 0x0000004313137c24 */ /* 0x000fe4000f8e02ff */
[----:B------:R-:W-:Y:S02]  /*7850*/  IMAD R20, R20, UR67, RZ ;  /* 0x0000004314147c24 */ /* 0x000fe4000f8e02ff */
[----:B---3--:R-:W-:Y:S02]  /*7860*/  IMAD R23, R57, UR67, RZ ;  /* 0x0000004339177c24 */ /* 0x008fe4000f8e02ff */
[----:B------:R-:W-:Y:S02]  /*7870*/  IMAD.MOV.U32 R57, RZ, RZ, R0 ;  /* 0x000000ffff397224 */ /* 0x000fe400078e0000 */
[----:B------:R-:W-:Y:S02]  /*7880*/  IMAD R0, R55, UR67, RZ ;  /* 0x0000004337007c24 */ /* 0x000fe4000f8e02ff */
[----:B----4-:R-:W-:-:S05]  /*7890*/  IMAD R16, R27, UR67, RZ ;  /* 0x000000431b107c24 */ /* 0x010fca000f8e02ff */
[----:B------:R2:W-:Y:S04]  /*78a0*/  STL [R1+0x8c], R16 ;  /* 0x00008c1001007387 */ /* 0x0005e80000100800 */
[----:B------:R0:W-:Y:S01]  /*78b0*/  STL [R1+0x94], R23 ;  /* 0x0000941701007387 */ /* 0x0001e20000100800 */
[----:B--2---:R-:W-:Y:S02]  /*78c0*/  IMAD R16, R56, UR67, RZ ;  /* 0x0000004338107c24 */ /* 0x004fe4000f8e02ff */
[----:B0-----:R-:W-:-:S03]  /*78d0*/  IMAD R23, R53, UR67, RZ ;  /* 0x0000004335177c24 */ /* 0x001fc6000f8e02ff */
[----:B------:R0:W-:Y:S04]  /*78e0*/  STL [R1+0x98], R16 ;  /* 0x0000981001007387 */ /* 0x0001e80000100800 */
[----:B------:R1:W-:Y:S01]  /*78f0*/  STL [R1+0xa0], R0 ;  /* 0x0000a00001007387 */ /* 0x0003e20000100800 */
[----:B0-----:R-:W-:-:S03]  /*7900*/  IMAD R16, R50, UR67, RZ ;  /* 0x0000004332107c24 */ /* 0x001fc6000f8e02ff */
[----:B------:R0:W-:Y:S01]  /*7910*/  STL [R1+0xa4], R23 ;  /* 0x0000a41701007387 */ /* 0x0001e20000100800 */
[----:B-1----:R-:W-:-:S03]  /*7920*/  IMAD R0, R51, UR67, RZ ;  /* 0x0000004333007c24 */ /* 0x002fc6000f8e02ff */
[----:B------:R1:W-:Y:S01]  /*7930*/  STL [R1+0xac], R16 ;  /* 0x0000ac1001007387 */ /* 0x0003e20000100800 */
[----:B0-----:R-:W-:-:S03]  /*7940*/  IMAD R23, R54, UR67, RZ ;  /* 0x0000004336177c24 */ /* 0x001fc6000f8e02ff */
[----:B------:R-:W-:Y:S01]  /*7950*/  STL [R1+0xb4], R0 ;  /* 0x0000b40001007387 */ /* 0x000fe20000100800 */
[----:B-1----:R-:W-:-:S03]  /*7960*/  IMAD R16, R52, UR67, RZ ;  /* 0x0000004334107c24 */ /* 0x002fc6000f8e02ff */
[----:B------:R-:W-:Y:S01]  /*7970*/  STL [R1+0xb8], R23 ;  /* 0x0000b81701007387 */ /* 0x000fe20000100800 */
[----:B------:R-:W-:-:S03]  /*7980*/  IMAD R27, R61, UR67, RZ ;  /* 0x000000433d1b7c24 */ /* 0x000fc6000f8e02ff */
[----:B------:R-:W-:Y:S04]  /*7990*/  STL [R1+0x2aa0], R23 ;  /* 0x002aa01701007387 */ /* 0x000fe80000100800 */
[----:B------:R-:W-:Y:S04]  /*79a0*/  STL [R1+0xc0], R16 ;  /* 0x0000c01001007387 */ /* 0x000fe80000100800 */
[----:B------:R0:W-:Y:S04]  /*79b0*/  STL [R1+0x2aa4], R16 ;  /* 0x002aa41001007387 */ /* 0x0001e80000100800 */
[----:B------:R-:W-:Y:S01]  /*79c0*/  STL [R1+0xc4], R27 ;  /* 0x0000c41b01007387 */ /* 0x000fe20000100800 */
[----:B0-----:R-:W-:-:S03]  /*79d0*/  IMAD R16, R59, UR67, RZ ;  /* 0x000000433b107c24 */ /* 0x001fc6000f8e02ff */
[----:B------:R-:W-:Y:S04]  /*79e0*/  STL [R1+0x2aa8], R27 ;  /* 0x002aa81b01007387 */ /* 0x000fe80000100800 */
[----:B------:R0:W-:Y:S01]  /*79f0*/  STL [R1+0xd8], R16 ;  /* 0x0000d81001007387 */ /* 0x0001e20000100800 */
[----:B------:R-:W-:-:S03]  /*7a00*/  IMAD R0, R58, UR67, RZ ;  /* 0x000000433a007c24 */ /* 0x000fc6000f8e02ff */
[----:B------:R1:W-:Y:S01]  /*7a10*/  STL [R1+0x2aac], R10 ;  /* 0x002aac0a01007387 */ /* 0x0003e20000100800 */
[----:B0-----:R-:W-:-:S03]  /*7a20*/  SHF.R.S32.HI R16, RZ, 0x1f, R10 ;  /* 0x0000001fff107819 */ /* 0x001fc6000001140a */
[----:B------:R-:W-:Y:S01]  /*7a30*/  STL [R1+0xcc], R24 ;  /* 0x0000cc1801007387 */ /* 0x000fe20000100800 */
[----:B-1----:R-:W-:-:S03]  /*7a40*/  SHF.R.S32.HI R10, RZ, 0x1f, R21 ;  /* 0x0000001fff0a7819 */ /* 0x002fc60000011415 */
[----:B------:R-:W-:Y:S04]  /*7a50*/  STL [R1+0x58], R16 ;  /* 0x0000581001007387 */ /* 0x000fe80000100800 */
[----:B------:R-:W-:Y:S04]  /*7a60*/  STL [R1+0x2ab0], R24 ;  /* 0x002ab01801007387 */ /* 0x000fe80000100800 */
[----:B------:R-:W-:Y:S04]  /*7a70*/  STL [R1+0x2ab4], R21 ;  /* 0x002ab41501007387 */ /* 0x000fe80000100800 */
[----:B------:R0:W-:Y:S04]  /*7a80*/  STL [R1+0x54], R10 ;  /* 0x0000540a01007387 */ /* 0x0001e80000100800 */
[----:B------:R-:W-:Y:S04]  /*7a90*/  STL [R1+0xd4], R0 ;  /* 0x0000d40001007387 */ /* 0x000fe80000100800 */
[----:B------:R1:W-:Y:S01]  /*7aa0*/  STL [R1+0x2ab8], R0 ;  /* 0x002ab80001007387 */ /* 0x0003e20000100800 */
[----:B0-----:R-:W-:-:S03]  /*7ab0*/  SHF.R.S32.HI R10, RZ, 0x1f, R18 ;  /* 0x0000001fff0a7819 */ /* 0x001fc60000011412 */
[----:B------:R-:W-:Y:S01]  /*7ac0*/  STL [R1+0x2abc], R33 ;  /* 0x002abc2101007387 */ /* 0x000fe20000100800 */
[----:B-1----:R-:W-:-:S05]  /*7ad0*/  SHF.R.S32.HI R0, RZ, 0x1f, R33 ;  /* 0x0000001fff007819 */ /* 0x002fca0000011421 */
[----:B------:R0:W-:Y:S04]  /*7ae0*/  STL [R1+0x50], R0 ;  /* 0x0000500001007387 */ /* 0x0001e80000100800 */
[----:B------:R-:W-:Y:S04]  /*7af0*/  STL [R1+0x2ac0], R18 ;  /* 0x002ac01201007387 */ /* 0x000fe80000100800 */
[----:B------:R-:W-:Y:S01]  /*7b00*/  STL [R1+0x4c], R10 ;  /* 0x00004c0a01007387 */ /* 0x000fe20000100800 */
[----:B0-----:R-:W-:-:S03]  /*7b10*/  SHF.R.S32.HI R0, RZ, 0x1f, R5 ;  /* 0x0000001fff007819 */ /* 0x001fc60000011405 */
[----:B------:R0:W-:Y:S04]  /*7b20*/  STL [R1+0x2ac4], R5 ;  /* 0x002ac40501007387 */ /* 0x0001e80000100800 */
[----:B------:R1:W-:Y:S01]  /*7b30*/  STL [R1+0x48], R0 ;  /* 0x0000480001007387 */ /* 0x0003e20000100800 */
[----:B0-----:R-:W-:-:S03]  /*7b40*/  SHF.R.S32.HI R5, RZ, 0x1f, R31 ;  /* 0x0000001fff057819 */ /* 0x001fc6000001141f */
[----:B------:R-:W-:Y:S01]  /*7b50*/  STL [R1+0x2a88], R31 ;  /* 0x002a881f01007387 */ /* 0x000fe20000100800 */
[----:B-1----:R-:W-:-:S03]  /*7b60*/  SHF.R.S32.HI R0, RZ, 0x1f, R38 ;  /* 0x0000001fff007819 */ /* 0x002fc60000011426 */
[----:B------:R0:W-:Y:S04]  /*7b70*/  STL [R1+0x44], R5 ;  /* 0x0000440501007387 */ /* 0x0001e80000100800 */
[----:B------:R-:W-:Y:S04]  /*7b80*/  STL [R1+0x2a8c], R38 ;  /* 0x002a8c2601007387 */ /* 0x000fe80000100800 */
[----:B------:R1:W-:Y:S01]  /*7b90*/  STL [R1+0x40], R0 ;  /* 0x0000400001007387 */ /* 0x0003e20000100800 */
[----:B0-----:R-:W-:-:S03]  /*7ba0*/  SHF.R.S32.HI R5, RZ, 0x1f, R3 ;  /* 0x0000001fff057819 */ /* 0x001fc60000011403 */
[----:B------:R0:W-:Y:S01]  /*7bb0*/  STL [R1+0x2ac8], R3 ;  /* 0x002ac80301007387 */ /* 0x0001e20000100800 */
[----:B-1----:R-:W-:-:S03]  /*7bc0*/  SHF.R.S32.HI R0, RZ, 0x1f, R9 ;  /* 0x0000001fff007819 */ /* 0x002fc60000011409 */
[----:B------:R1:W-:Y:S01]  /*7bd0*/  STL [R1+0x3c], R5 ;  /* 0x00003c0501007387 */ /* 0x0003e20000100800 */
[----:B0-----:R-:W-:-:S03]  /*7be0*/  SHF.R.S32.HI R3, RZ, 0x1f, R15 ;  /* 0x0000001fff037819 */ /* 0x001fc6000001140f */
[----:B------:R-:W-:Y:S04]  /*7bf0*/  STL [R1+0x2a84], R9 ;  /* 0x002a840901007387 */ /* 0x000fe80000100800 */
[----:B------:R0:W-:Y:S01]  /*7c00*/  STL [R1+0x38], R0 ;  /* 0x0000380001007387 */ /* 0x0001e20000100800 */
[----:B-1----:R-:W-:-:S03]  /*7c10*/  SHF.R.S32.HI R5, RZ, 0x1f, R2 ;  /* 0x0000001fff057819 */ /* 0x002fc60000011402 */
[----:B------:R-:W-:Y:S01]  /*7c20*/  STL [R1+0x2acc], R15 ;  /* 0x002acc0f01007387 */ /* 0x000fe20000100800 */
[----:B0-----:R-:W-:-:S03]  /*7c30*/  SHF.R.S32.HI R0, RZ, 0x1f, R28 ;  /* 0x0000001fff007819 */ /* 0x001fc6000001141c */
[----:B------:R0:W-:Y:S04]  /*7c40*/  STL [R1+0x34], R3 ;  /* 0x0000340301007387 */ /* 0x0001e80000100800 */
[----:B------:R1:W-:Y:S01]  /*7c50*/  STL [R1+0x30], R0 ;  /* 0x0000300001007387 */ /* 0x0003e20000100800 */
[----:B0-----:R-:W-:-:S03]  /*7c60*/  SHF.R.S32.HI R3, RZ, 0x1f, R4 ;  /* 0x0000001fff037819 */ /* 0x001fc60000011404 */
[----:B------:R0:W-:Y:S01]  /*7c70*/  STL [R1+0x2c], R5 ;  /* 0x00002c0501007387 */ /* 0x0001e20000100800 */
[----:B-1----:R-:W-:-:S03]  /*7c80*/  SHF.R.S32.HI R0, RZ, 0x1f, R6 ;  /* 0x0000001fff007819 */ /* 0x002fc60000011406 */
[----:B------:R1:W-:Y:S04]  /*7c90*/  STL [R1+0x28], R3 ;  /* 0x0000280301007387 */ /* 0x0003e80000100800 */
[----:B------:R2:W-:Y:S01]  /*7ca0*/  STL [R1+0x24], R0 ;  /* 0x0000240001007387 */ /* 0x0005e20000100800 */
[----:B0-----:R-:W-:Y:S02]  /*7cb0*/  SHF.R.S32.HI R5, RZ, 0x1f, R7 ;  /* 0x0000001fff057819 */ /* 0x001fe40000011407 */
[----:B-1----:R-:W-:-:S03]  /*7cc0*/  SHF.R.S32.HI R3, RZ, 0x1f, R8 ;  /* 0x0000001fff037819 */ /* 0x002fc60000011408 */
[----:B------:R0:W-:Y:S01]  /*7cd0*/  STL [R1+0x20], R5 ;  /* 0x0000200501007387 */ /* 0x0001e20000100800 */
[----:B--2---:R-:W-:-:S03]  /*7ce0*/  SHF.R.S32.HI R0, RZ, 0x1f, R11 ;  /* 0x0000001fff007819 */ /* 0x004fc6000001140b */
        /* <DEDUP_REMOVED lines=10> */
[----:B------:R-:W-:Y:S01]  /*7d90*/  STL [R1+0x8], R5 ;  /* 0x0000080501007387 */ /* 0x000fe20000100800 */
[----:B--2---:R-:W-:-:S03]  /*7da0*/  SHF.R.S32.HI R0, RZ, 0x1f, R20 ;  /* 0x0000001fff007819 */ /* 0x004fc60000011414 */
[----:B------:R0:W-:Y:S04]  /*7db0*/  STL [R1+0x4], R3 ;  /* 0x0000040301007387 */ /* 0x0001e80000100800 */
[----:B0-----:R-:W2:Y:S04]  /*7dc0*/  LDL R3, [R1+0x68] ;  /* 0x0000680001037983 */ /* 0x001ea80000100800 */
[----:B------:R0:W-:Y:S04]  /*7dd0*/  STL [R1], R0 ;  /* 0x0000000001007387 */ /* 0x0001e80000100800 */
[----:B------:R-:W3:Y:S04]  /*7de0*/  LDL R5, [R1+0x6c] ;  /* 0x00006c0001057983 */ /* 0x000ee80000100800 */
[----:B------:R-:W4:Y:S04]  /*7df0*/  LDL R31, [R1+0x74] ;  /* 0x00007400011f7983 */ /* 0x000f280000100800 */
[----:B------:R-:W5:Y:S04]  /*7e00*/  LDL R18, [R1+0x78] ;  /* 0x0000780001127983 */ /* 0x000f680000100800 */
[----:B------:R-:W5:Y:S04]  /*7e10*/  LDL R33, [R1+0x80] ;  /* 0x0000800001217983 */ /* 0x000f680000100800 */
[----:B0-----:R-:W5:Y:S04]  /*7e20*/  LDL R0, [R1+0x84] ;  /* 0x0000840001007983 */ /* 0x001f680000100800 */
[----:B------:R-:W5:Y:S04]  /*7e30*/  LDL R21, [R1+0x8c] ;  /* 0x00008c0001157983 */ /* 0x000f680000100800 */
[----:B------:R-:W5:Y:S04]  /*7e40*/  LDL R24, [R1+0x94] ;  /* 0x0000940001187983 */ /* 0x000f680000100800 */
[----:B------:R-:W5:Y:S04]  /*7e50*/  LDL R10, [R1+0x98] ;  /* 0x00009800010a7983 */ /* 0x000f680000100800 */
[----:B------:R-:W5:Y:S04]  /*7e60*/  LDL R27, [R1+0xa0] ;  /* 0x0000a000011b7983 */ /* 0x000f680000100800 */
[----:B------:R-:W5:Y:S04]  /*7e70*/  LDL R9, [R1+0xa4] ;  /* 0x0000a40001097983 */ /* 0x000f680000100800 */
[----:B------:R-:W5:Y:S04]  /*7e80*/  LDL R16, [R1+0xac] ;  /* 0x0000ac0001107983 */ /* 0x000f680000100800 */
[----:B------:R-:W5:Y:S01]  /*7e90*/  LDL R23, [R1+0xb4] ;  /* 0x0000b40001177983 */ /* 0x000f620000100800 */
[----:B------:R-:W-:-:S05]  /*7ea0*/  IMAD R43, R43, UR67, RZ ;  /* 0x000000432b2b7c24 */ /* 0x000fca000f8e02ff */
[----:B------:R-:W-:Y:S01]  /*7eb0*/  SHF.R.S32.HI R38, RZ, 0x1f, R43 ;  /* 0x0000001fff267819 */ /* 0x000fe2000001142b */
[----:B------:R-:W-:-:S04]  /*7ec0*/  IMAD R45, R45, UR67, RZ ;  /* 0x000000432d2d7c24 */ /* 0x000fc8000f8e02ff */
[----:B------:R0:W-:Y:S01]  /*7ed0*/  STL [R1+0x5c], R38 ;  /* 0x00005c2601007387 */ /* 0x0001e20000100800 */
[----:B------:R-:W-:Y:S01]  /*7ee0*/  IMAD R46, R46, UR67, RZ ;  /* 0x000000432e2e7c24 */ /* 0x000fe2000f8e02ff */
[----:B0-----:R-:W-:-:S05]  /*7ef0*/  SHF.R.S32.HI R38, RZ, 0x1f, R44 ;  /* 0x0000001fff267819 */ /* 0x001fca000001142c */
        /* <DEDUP_REMOVED lines=14> */
[----:B0-----:R-:W-:Y:S01]  /*7fe0*/  SHF.R.S32.HI R38, RZ, 0x1f, R49 ;  /* 0x0000001fff267819 */ /* 0x001fe20000011431 */
[----:B------:R-:W-:-:S04]  /*7ff0*/  IMAD.MOV.U32 R15, RZ, RZ, R57 ;  /* 0x000000ffff0f7224 */ /* 0x000fc800078e0039 */
[----:B------:R0:W-:Y:S01]  /*8000*/  STL [R1+0x9c], R38 ;  /* 0x00009c2601007387 */ /* 0x0001e20000100800 */
[----:B------:R-:W-:Y:S02]  /*8010*/  SHF.R.S32.HI R15, RZ, 0x1f, R15 ;  /* 0x0000001fff0f7819 */ /* 0x000fe4000001140f */
[----:B0-----:R-:W-:-:S05]  /*8020*/  SHF.R.S32.HI R38, RZ, 0x1f, R35 ;  /* 0x0000001fff267819 */ /* 0x001fca0000011423 */
[----:B------:R0:W-:Y:S02]  /*8030*/  STL [R1+0xa8], R38 ;  /* 0x0000a82601007387 */ /* 0x0001e40000100800 */
[----:B0-----:R-:W-:-:S05]  /*8040*/  SHF.R.S32.HI R38, RZ, 0x1f, R41 ;  /* 0x0000001fff267819 */ /* 0x001fca0000011429 */
[----:B------:R0:W-:Y:S04]  /*8050*/  STL [R1+0xb0], R38 ;  /* 0x0000b02601007387 */ /* 0x0001e80000100800 */
[----:B0-----:R-:W5:Y:S04]  /*8060*/  LDL.LU R38, [R1+0x58] ;  /* 0x0000580001267983 */ /* 0x001f680000300800 */
[----:B------:R0:W-:Y:S04]  /*8070*/  STL [R1+0xbc], R15 ;  /* 0x0000bc0f01007387 */ /* 0x0001e80000100800 */
[----:B0-----:R-:W5:Y:S01]  /*8080*/  LDL.LU R15, [R1+0x2acc] ;  /* 0x002acc00010f7983 */ /* 0x001f620000300800 */
[----:B--2---:R-:W-:-:S05]  /*8090*/  SHF.R.S32.HI R3, RZ, 0x1f, R3 ;  /* 0x0000001fff037819 */ /* 0x004fca0000011403 */
[----:B------:R0:W-:Y:S01]  /*80a0*/  STL [R1+0xc8], R3 ;  /* 0x0000c80301007387 */ /* 0x0001e20000100800 */
[----:B---3--:R-:W-:Y:S02]  /*80b0*/  SHF.R.S32.HI R5, RZ, 0x1f, R5 ;  /* 0x0000001fff057819 */ /* 0x008fe40000011405 */
[----:B----4-:R-:W-:Y:S01]  /*80c0*/  SHF.R.S32.HI R31, RZ, 0x1f, R31 ;  /* 0x0000001fff1f7819 */ /* 0x010fe2000001141f */
[----:B0-----:R-:W2:Y:S01]  /*80d0*/  LDL.LU R3, [R1+0x2ac8] ;  /* 0x002ac80001037983 */ /* 0x001ea20000300800 */
[----:B-----5:R-:W-:-:S03]  /*80e0*/  SHF.R.S32.HI R18, RZ, 0x1f, R18 ;  /* 0x0000001fff127819 */ /* 0x020fc60000011412 */
[----:B------:R0:W-:Y:S01]  /*80f0*/  STL [R1+0xd0], R5 ;  /* 0x0000d00501007387 */ /* 0x0001e20000100800 */
[----:B------:R-:W-:Y:S02]  /*8100*/  SHF.R.S32.HI R33, RZ, 0x1f, R33 ;  /* 0x0000001fff217819 */ /* 0x000fe40000011421 */
[----:B------:R-:W-:Y:S01]  /*8110*/  SHF.R.S32.HI R0, RZ, 0x1f, R0 ;  /* 0x0000001fff007819 */ /* 0x000fe20000011400 */
[----:B0-----:R-:W3:Y:S01]  /*8120*/  LDL.LU R5, [R1+0x2ac4] ;  /* 0x002ac40001057983 */ /* 0x001ee20000300800 */
[----:B------:R-:W-:-:S03]  /*8130*/  SHF.R.S32.HI R21, RZ, 0x1f, R21 ;  /* 0x0000001fff157819 */ /* 0x000fc60000011415 */
[----:B------:R0:W-:Y:S01]  /*8140*/  STL [R1+0xdc], R31 ;  /* 0x0000dc1f01007387 */ /* 0x0001e20000100800 */
[----:B------:R-:W-:Y:S02]  /*8150*/  SHF.R.S32.HI R24, RZ, 0x1f, R24 ;  /* 0x0000001fff187819 */ /* 0x000fe40000011418 */
[----:B------:R-:W-:Y:S01]  /*8160*/  SHF.R.S32.HI R10, RZ, 0x1f, R10 ;  /* 0x0000001fff0a7819 */ /* 0x000fe2000001140a */
[----:B0-----:R-:W4:Y:S04]  /*8170*/  LDL.LU R31, [R1+0x54] ;  /* 0x00005400011f7983 */ /* 0x001f280000300800 */
[----:B------:R0:W-:Y:S01]  /*8180*/  STL [R1+0xe0], R18 ;  /* 0x0000e01201007387 */ /* 0x0001e20000100800 */
[----:B------:R-:W-:-:S03]  /*8190*/  SHF.R.S32.HI R27, RZ, 0x1f, R27 ;  /* 0x0000001fff1b7819 */ /* 0x000fc6000001141b */
[----:B0-----:R-:W5:Y:S04]  /*81a0*/  LDL.LU R18, [R1+0x2ac0] ;  /* 0x002ac00001127983 */ /* 0x001f680000300800 */
[----:B------:R0:W-:Y:S01]  /*81b0*/  STL [R1+0xe4], R33 ;  /* 0x0000e42101007387 */ /* 0x0001e20000100800 */
[----:B------:R-:W-:-:S03]  /*81c0*/  SHF.R.S32.HI R9, RZ, 0x1f, R9 ;  /* 0x0000001fff097819 */ /* 0x000fc60000011409 */
[----:B0-----:R-:W2:Y:S04]  /*81d0*/  LDL.LU R33, [R1+0x2abc] ;  /* 0x002abc0001217983 */ /* 0x001ea80000300800 */
[----:B------:R0:W-:Y:S01]  /*81e0*/  STL [R1+0xe8], R0 ;  /* 0x0000e80001007387 */ /* 0x0001e20000100800 */
[----:B------:R-:W-:-:S03]  /*81f0*/  SHF.R.S32.HI R16, RZ, 0x1f, R16 ;  /* 0x0000001fff107819 */ /* 0x000fc60000011410 */
[----:B0-----:R-:W2:Y:S04]  /*8200*/  LDL.LU R0, [R1+0x2ab8] ;  /* 0x002ab80001007983 */ /* 0x001ea80000300800 */
[----:B------:R0:W-:Y:S01]  /*8210*/  STL [R1+0xec], R21 ;  /* 0x0000ec1501007387 */ /* 0x0001e20000100800 */
[----:B------:R-:W-:-:S03]  /*8220*/  SHF.R.S32.HI R23, RZ, 0x1f, R23 ;  /* 0x0000001fff177819 */ /* 0x000fc60000011417 */
[----:B0-----:R-:W2:Y:S04]  /*8230*/  LDL.LU R21, [R1+0x2ab4] ;  /* 0x002ab40001157983 */ /* 0x001ea80000300800 */
[----:B------:R0:W-:Y:S04]  /*8240*/  STL [R1+0xf0], R24 ;  /* 0x0000f01801007387 */ /* 0x0001e80000100800 */
[----:B0-----:R-:W2:Y:S04]  /*8250*/  LDL.LU R24, [R1+0x2ab0] ;  /* 0x002ab00001187983 */ /* 0x001ea80000300800 */
[----:B------:R0:W-:Y:S04]  /*8260*/  STL [R1+0xf4], R10 ;  /* 0x0000f40a01007387 */ /* 0x0001e80000100800 */
[----:B0-----:R-:W2:Y:S04]  /*8270*/  LDL.LU R10, [R1+0x2aac] ;  /* 0x002aac00010a7983 */ /* 0x001ea80000300800 */
[----:B------:R0:W-:Y:S04]  /*8280*/  STL [R1+0xf8], R27 ;  /* 0x0000f81b01007387 */ /* 0x0001e80000100800 */
[----:B0-----:R-:W2:Y:S04]  /*8290*/  LDL.LU R27, [R1+0x2aa8] ;  /* 0x002aa800011b7983 */ /* 0x001ea80000300800 */
[----:B------:R0:W-:Y:S04]  /*82a0*/  STL [R1+0xfc], R9 ;  /* 0x0000fc0901007387 */ /* 0x0001e80000100800 */
[----:B0-----:R-:W3:Y:S04]  /*82b0*/  LDL.LU R9, [R1+0x4c] ;  /* 0x00004c0001097983 */ /* 0x001ee80000300800 */
[----:B------:R0:W-:Y:S04]  /*82c0*/  STL [R1+0x100], R16 ;  /* 0x0001001001007387 */ /* 0x0001e80000100800 */
[----:B0-----:R-:W3:Y:S04]  /*82d0*/  LDL.LU R16, [R1+0x2aa4] ;  /* 0x002aa40001107983 */ /* 0x001ee80000300800 */
[----:B------:R0:W-:Y:S04]  /*82e0*/  STL [R1+0x104], R23 ;  /* 0x0001041701007387 */ /* 0x0001e80000100800 */
[----:B0-----:R-:W4:Y:S01]  /*82f0*/  LDL.LU R23, [R1+0x2aa0] ;  /* 0x002aa00001177983 */ /* 0x001f220000300800 */
[----:B--2---:R-:W-:-:S02]  /*8300*/  SHF.R.S32.HI R27, RZ, 0x1f, R27 ;  /* 0x0000001fff1b7819 */ /* 0x004fc4000001141b */
[----:B---3--:R-:W-:Y:S02]  /*8310*/  SHF.R.S32.HI R16, RZ, 0x1f, R16 ;  /* 0x0000001fff107819 */ /* 0x008fe40000011410 */
[----:B----4-:R-:W-:-:S05]  /*8320*/  SHF.R.S32.HI R23, RZ, 0x1f, R23 ;  /* 0x0000001fff177819 */ /* 0x010fca0000011417 */
[----:B------:R0:W-:Y:S04]  /*8330*/  STL [R1+0x108], R23 ;  /* 0x0001081701007387 */ /* 0x0001e80000100800 */
[----:B0-----:R-:W2:Y:S04]  /*8340*/  LDL.LU R23, [R1+0x2a9c] ;  /* 0x002a9c0001177983 */ /* 0x001ea80000300800 */
[----:B------:R0:W-:Y:S04]  /*8350*/  STL [R1+0x10c], R16 ;  /* 0x00010c1001007387 */ /* 0x0001e80000100800 */
[----:B0-----:R-:W3:Y:S04]  /*8360*/  LDL.LU R16, [R1+0x2a98] ;  /* 0x002a980001107983 */ /* 0x001ee80000300800 */
[----:B------:R0:W-:Y:S04]  /*8370*/  STL [R1+0x110], R27 ;  /* 0x0001101b01007387 */ /* 0x0001e80000100800 */
[----:B0-----:R-:W4:Y:S01]  /*8380*/  LDL.LU R27, [R1+0x2a94] ;  /* 0x002a9400011b7983 */ /* 0x001f220000300800 */
[----:B------:R-:W-:-:S05]  /*8390*/  SHF.R.S32.HI R24, RZ, 0x1f, R24 ;  /* 0x0000001fff187819 */ /* 0x000fca0000011418 */
[----:B------:R3:W-:Y:S02]  /*83a0*/  STL [R1+0x114], R24 ;  /* 0x0001141801007387 */ /* 0x0007e40000100800 */
[----:B---3--:R-:W-:-:S05]  /*83b0*/  IADD3 R24, P4, PT, R10, R16, RZ ;  /* 0x000000100a187210 */ /* 0x008fca0007f9e0ff */
[----:B------:R4:W-:Y:S02]  /*83c0*/  STL [R1+0x27bc], R24 ;  /* 0x0027bc1801007387 */ /* 0x0009e40000100800 */
[----:B----4-:R-:W-:Y:S02]  /*83d0*/  IADD3 R24, P6, PT, R10, R27, RZ ;  /* 0x0000001b0a187210 */ /* 0x010fe40007fde0ff */
[----:B------:R-:W-:-:S03]  /*83e0*/  IADD3 R10, P3, PT, R21, R16, RZ ;  /* 0x00000010150a7210 */ /* 0x000fc60007f7e0ff */
[----:B------:R0:W-:Y:S02]  /*83f0*/  STL [R1+0x27b4], R24 ;  /* 0x0027b41801007387 */ /* 0x0001e40000100800 */
[----:B0-----:R-:W-:Y:S02]  /*8400*/  IADD3 R24, P2, PT, R21, R27, RZ ;  /* 0x0000001b15187210 */ /* 0x001fe40007f5e0ff */
[----:B------:R-:W3:Y:S04]  /*8410*/  LDL.LU R21, [R1+0x44] ;  /* 0x0000440001157983 */ /* 0x000ee80000300800 */
[----:B------:R0:W-:Y:S04]  /*8420*/  STL [R1+0x27b8], R10 ;  /* 0x0027b80a01007387 */ /* 0x0001e80000100800 */
[----:B------:R1:W-:Y:S01]  /*8430*/  STL [R1+0x27ac], R24 ;  /* 0x0027ac1801007387 */ /* 0x0003e20000100800 */
[----:B0-----:R-:W-:-:S02]  /*8440*/  IADD3 R10, P1, PT, R33, R16, RZ ;  /* 0x00000010210a7210 */ /* 0x001fc40007f3e0ff */
[----:B-1----:R-:W-:Y:S02]  /*8450*/  IADD3 R24, P0, PT, R33, R27, RZ ;  /* 0x0000001b21187210 */ /* 0x002fe40007f1e0ff */
[----:B------:R-:W4:Y:S04]  /*8460*/  LDL.LU R33, [R1+0x48] ;  /* 0x0000480001217983 */ /* 0x000f280000300800 */
[----:B------:R0:W-:Y:S04]  /*8470*/  STL [R1+0x27b0], R10 ;  /* 0x0027b00a01007387 */ /* 0x0001e80000100800 */
[----:B0-----:R-:W3:Y:S04]  /*8480*/  LDL.LU R10, [R1+0x40] ;  /* 0x00004000010a7983 */ /* 0x001ee80000300800 */
[----:B------:R2:W-:Y:S02]  /*8490*/  STL [R1+0x27a4], R24 ;  /* 0x0027a41801007387 */ /* 0x0005e40000100800 */
[----:B--2---:R-:W-:-:S05]  /*84a0*/  IMAD.X R24, R38, 0x1, R23, P4 ;  /* 0x0000000126187824 */ /* 0x004fca00020e0617 */
[----:B------:R5:W-:Y:S02]  /*84b0*/  STL [R1+0x27a0], R24 ;  /* 0x0027a01801007387 */ /* 0x000be40000100800 */
[----:B-----5:R-:W-:-:S05]  /*84c0*/  IADD3 R24, P5, PT, R18, R16, RZ ;  /* 0x0000001012187210 */ /* 0x020fca0007fbe0ff */
[----:B------:R0:W-:Y:S04]  /*84d0*/  STL [R1+0x27a8], R24 ;  /* 0x0027a81801007387 */ /* 0x0001e80000100800 */
[----:B0-----:R-:W2:Y:S02]  /*84e0*/  LDL.LU R24, [R1+0x2a90] ;  /* 0x002a900001187983 */ /* 0x001ea40000300800 */
[----:B--2---:R-:W-:-:S05]  /*84f0*/  IMAD.X R38, R38, 0x1, R24, P6 ;  /* 0x0000000126267824 */ /* 0x004fca00030e0618 */
[----:B------:R0:W-:Y:S02]  /*8500*/  STL [R1+0x279c], R38 ;  /* 0x00279c2601007387 */ /* 0x0001e40000100800 */
[----:B0-----:R-:W-:Y:S02]  /*8510*/  IADD3 R38, P4, PT, R18, R27, RZ ;  /* 0x0000001b12267210 */ /* 0x001fe40007f9e0ff */
[----:B------:R-:W2:Y:S04]  /*8520*/  LDL.LU R18, [R1+0x50] ;  /* 0x0000500001127983 */ /* 0x000ea80000300800 */
[----:B------:R0:W-:Y:S02]  /*8530*/  STL [R1+0x2794], R38 ;  /* 0x0027942601007387 */ /* 0x0001e40000100800 */
[----:B0-----:R-:W-:-:S02]  /*8540*/  IMAD.X R38, R31, 0x1, R23, P3 ;  /* 0x000000011f267824 */ /* 0x001fc400018e0617 */
[----:B------:R-:W-:-:S03]  /*8550*/  IMAD.X R31, R31, 0x1, R24, P2 ;  /* 0x000000011f1f7824 */ /* 0x000fc600010e0618 */
[----:B------:R0:W-:Y:S02]  /*8560*/  STL [R1+0x2790], R38 ;  /* 0x0027902601007387 */ /* 0x0001e40000100800 */
[----:B0-----:R-:W-:-:S05]  /*8570*/  IADD3 R38, P3, PT, R5, R16, RZ ;  /* 0x0000001005267210 */ /* 0x001fca0007f7e0ff */
[----:B------:R0:W-:Y:S04]  /*8580*/  STL [R1+0x2798], R38 ;  /* 0x0027982601007387 */ /* 0x0001e80000100800 */
[----:B0-----:R-:W5:Y:S04]  /*8590*/  LDL.LU R38, [R1+0x2a8c] ;  /* 0x002a8c0001267983 */ /* 0x001f680000300800 */
[----:B------:R0:W-:Y:S04]  /*85a0*/  STL [R1+0x278c], R31 ;  /* 0x00278c1f01007387 */ /* 0x0001e80000100800 */
[----:B0-----:R-:W3:Y:S01]  /*85b0*/  LDL.LU R31, [R1+0x2a88] ;  /* 0x002a8800011f7983 */ /* 0x001ee20000300800 */
[----:B------:R-:W-:-:S05]  /*85c0*/  IADD3 R5, P2, PT, R5, R27, RZ ;  /* 0x0000001b05057210 */ /* 0x000fca0007f5e0ff */
[----:B------:R2:W-:Y:S02]  /*85d0*/  STL [R1+0x2784], R5 ;  /* 0x0027840501007387 */ /* 0x0005e40000100800 */
[C---:B--2---:R-:W-:Y:S02]  /*85e0*/  IMAD.X R5, R18.reuse, 0x1, R23, P1 ;  /* 0x0000000112057824 */ /* 0x044fe400008e0617 */
[----:B------:R-:W-:-:S03]  /*85f0*/  IMAD.X R18, R18, 0x1, R24, P0 ;  /* 0x0000000112127824 */ /* 0x000fc600000e0618 */
[----:B------:R3:W-:Y:S02]  /*8600*/  STL [R1+0x2780], R5 ;  /* 0x0027800501007387 */ /* 0x0007e40000100800 */
[----:B---3--:R-:W-:-:S05]  /*8610*/  IADD3 R5, P1, PT, R31, R16, RZ ;  /* 0x000000101f057210 */ /* 0x008fca0007f3e0ff */
[----:B------:R0:W-:Y:S04]  /*8620*/  STL [R1+0x2788], R5 ;  /* 0x0027880501007387 */ /* 0x0001e80000100800 */
[----:B0-----:R-:W2:Y:S04]  /*8630*/  LDL.LU R5, [R1+0x34] ;  /* 0x0000340001057983 */ /* 0x001ea80000300800 */
[----:B------:R0:W-:Y:S02]  /*8640*/  STL [R1+0x277c], R18 ;  /* 0x00277c1201007387 */ /* 0x0001e40000100800 */
[----:B0-----:R-:W-:-:S02]  /*8650*/  IADD3 R18, P0, PT, R31, R27, RZ ;  /* 0x0000001b1f127210 */ /* 0x001fc40007f1e0ff */
[----:B------:R-:W3:Y:S04]  /*8660*/  LDL.LU R31, [R1+0x38] ;  /* 0x00003800011f7983 */ /* 0x000ee80000300800 */
[----:B------:R0:W-:Y:S02]  /*8670*/  STL [R1+0x2774], R18 ;  /* 0x0027741201007387 */ /* 0x0001e40000100800 */
[----:B0-----:R-:W-:-:S05]  /*8680*/  IMAD.X R18, R9, 0x1, R23, P5 ;  /* 0x0000000109127824 */ /* 0x001fca00028e0617 */
[----:B------:R5:W-:Y:S02]  /*8690*/  STL [R1+0x2770], R18 ;  /* 0x0027701201007387 */ /* 0x000be40000100800 */
[----:B-----5:R-:W-:-:S05]  /*86a0*/  IADD3 R18, P5, PT, R38, R16, RZ ;  /* 0x0000001026127210 */ /* 0x020fca0007fbe0ff */
[----:B------:R0:W-:Y:S02]  /*86b0*/  STL [R1+0x2778], R18 ;  /* 0x0027781201007387 */ /* 0x0001e40000100800 */
[----:B0-----:R-:W-:Y:S01]  /*86c0*/  IMAD.X R18, R9, 0x1, R24, P4 ;  /* 0x0000000109127824 */ /* 0x001fe200020e0618 */
[----:B------:R-:W-:Y:S02]  /*86d0*/  IADD3 R9, P4, PT, R38, R27, RZ ;  /* 0x0000001b26097210 */ /* 0x000fe40007f9e0ff */
[----:B------:R-:W5:Y:S04]  /*86e0*/  LDL.LU R38, [R1+0x3c] ;  /* 0x00003c0001267983 */ /* 0x000f680000300800 */
[----:B------:R0:W-:Y:S04]  /*86f0*/  STL [R1+0x276c], R18 ;  /* 0x00276c1201007387 */ /* 0x0001e80000100800 */
[----:B0-----:R-:W2:Y:S04]  /*8700*/  LDL.LU R18, [R1+0x30] ;  /* 0x0000300001127983 */ /* 0x001ea80000300800 */
[----:B------:R4:W-:Y:S02]  /*8710*/  STL [R1+0x2764], R9 ;  /* 0x0027640901007387 */ /* 0x0009e40000100800 */
[----:B----4-:R-:W-:-:S05]  /*8720*/  IMAD.X R9, R33, 0x1, R23, P3 ;  /* 0x0000000121097824 */ /* 0x010fca00018e0617 */
[----:B------:R0:W-:Y:S02]  /*8730*/  STL [R1+0x2760], R9 ;  /* 0x0027600901007387 */ /* 0x0001e40000100800 */
[----:B0-----:R-:W-:-:S05]  /*8740*/  IADD3 R9, P3, PT, R3, R16, RZ ;  /* 0x0000001003097210 */ /* 0x001fca0007f7e0ff */
[----:B------:R0:W-:Y:S04]  /*8750*/  STL [R1+0x2768], R9 ;  /* 0x0027680901007387 */ /* 0x0001e80000100800 */
[----:B0-----:R-:W4:Y:S01]  /*8760*/  LDL.LU R9, [R1+0x2a84] ;  /* 0x002a840001097983 */ /* 0x001f220000300800 */
[----:B------:R-:W-:Y:S01]  /*8770*/  IMAD.X R33, R33, 0x1, R24, P2 ;  /* 0x0000000121217824 */ /* 0x000fe200010e0618 */
[----:B------:R-:W-:-:S04]  /*8780*/  IADD3 R3, P2, PT, R3, R27, RZ ;  /* 0x0000001b03037210 */ /* 0x000fc80007f5e0ff */
[----:B------:R0:W-:Y:S04]  /*8790*/  STL [R1+0x275c], R33 ;  /* 0x00275c2101007387 */ /* 0x0001e80000100800 */
[----:B0-----:R-:W2:Y:S04]  /*87a0*/  LDL.LU R33, [R1+0x2c] ;  /* 0x00002c0001217983 */ /* 0x001ea80000300800 */
[----:B------:R0:W-:Y:S02]  /*87b0*/  STL [R1+0x2754], R3 ;  /* 0x0027540301007387 */ /* 0x0001e40000100800 */
[----:B0-----:R-:W-:-:S05]  /*87c0*/  IMAD.X R3, R21, 0x1, R23, P1 ;  /* 0x0000000115037824 */ /* 0x001fca00008e0617 */
[----:B------:R4:W-:Y:S02]  /*87d0*/  STL [R1+0x2750], R3 ;  /* 0x0027500301007387 */ /* 0x0009e40000100800 */
[----:B----4-:R-:W-:-:S05]  /*87e0*/  IADD3 R3, P1, PT, R9, R16, RZ ;  /* 0x0000001009037210 */ /* 0x010fca0007f3e0ff */
[----:B------:R0:W-:Y:S02]  /*87f0*/  STL [R1+0x2758], R3 ;  /* 0x0027580301007387 */ /* 0x0001e40000100800 */
[----:B0-----:R-:W-:Y:S01]  /*8800*/  IMAD.X R3, R21, 0x1, R24, P0 ;  /* 0x0000000115037824 */ /* 0x001fe200000e0618 */
[----:B------:R-:W-:Y:S01]  /*8810*/  IADD3 R9, P0, PT, R9, R27, RZ ;  /* 0x0000001b09097210 */ /* 0x000fe20007f1e0ff */
[----:B------:R-:W4:Y:S04]  /*8820*/  LDL.LU R21, [R1+0x28] ;  /* 0x0000280001157983 */ /* 0x000f280000300800 */
[----:B------:R0:W-:Y:S04]  /*8830*/  STL [R1+0x274c], R3 ;  /* 0x00274c0301007387 */ /* 0x0001e80000100800 */
[----:B------:R1:W-:Y:S01]  /*8840*/  STL [R1+0x2744], R9 ;  /* 0x0027440901007387 */ /* 0x0003e20000100800 */
[----:B0-----:R-:W-:-:S02]  /*8850*/  IMAD.X R3, R10, 0x1, R23, P5 ;  /* 0x000000010a037824 */ /* 0x001fc400028e0617 */
[----:B------:R-:W-:Y:S01]  /*8860*/  IMAD.X R10, R10, 0x1, R24, P4 ;  /* 0x000000010a0a7824 */ /* 0x000fe200020e0618 */
[C---:B-1----:R-:W-:Y:S02]  /*8870*/  IADD3 R9, P5, PT, R15.reuse, R16, RZ ;  /* 0x000000100f097210 */ /* 0x042fe40007fbe0ff */
[----:B------:R-:W-:Y:S04]  /*8880*/  STL [R1+0x2740], R3 ;  /* 0x0027400301007387 */ /* 0x000fe80000100800 */
[----:B------:R-:W-:Y:S04]  /*8890*/  STL [R1+0x2748], R9 ;  /* 0x0027480901007387 */ /* 0x000fe80000100800 */
[----:B------:R0:W-:Y:S04]  /*88a0*/  STL [R1+0x273c], R10 ;  /* 0x00273c0a01007387 */ /* 0x0001e80000100800 */
[----:B0-----:R-:W4:Y:S01]  /*88b0*/  LDL.LU R10, [R1+0x24] ;  /* 0x00002400010a7983 */ /* 0x001f220000300800 */
[----:B------:R-:W-:Y:S01]  /*88c0*/  IADD3 R3, P4, PT, R15, R27, RZ ;  /* 0x0000001b0f037210 */ /* 0x000fe20007f9e0ff */
[----:B-----5:R-:W-:-:S04]  /*88d0*/  IMAD.X R9, R38, 0x1, R23, P3 ;  /* 0x0000000126097824 */ /* 0x020fc800018e0617 */
[----:B------:R0:W-:Y:S04]  /*88e0*/  STL [R1+0x2734], R3 ;  /* 0x0027340301007387 */ /* 0x0001e80000100800 */
[----:B------:R1:W-:Y:S01]  /*88f0*/  STL [R1+0x2730], R9 ;  /* 0x0027300901007387 */ /* 0x0003e20000100800 */
[----:B0-----:R-:W-:Y:S01]  /*8900*/  IADD3 R3, P3, PT, R28, R16, RZ ;  /* 0x000000101c037210 */ /* 0x001fe20007f7e0ff */
[----:B-1----:R-:W-:Y:S01]  /*8910*/  IMAD.X R9, R38, 0x1, R24, P2 ;  /* 0x0000000126097824 */ /* 0x002fe200010e0618 */
[----:B------:R-:W-:-:S03]  /*8920*/  IADD3 R15, P2, PT, R28, R27, RZ ;  /* 0x0000001b1c0f7210 */ /* 0x000fc60007f5e0ff */
[----:B------:R3:W-:Y:S04]  /*8930*/  STL [R1+0x2738], R3 ;  /* 0x0027380301007387 */ /* 0x0007e80000100800 */
[----:B------:R0:W-:Y:S01]  /*8940*/  STL [R1+0x272c], R9 ;  /* 0x00272c0901007387 */ /* 0x0001e20000100800 */
[C-C-:B---3--:R-:W-:Y:S01]  /*8950*/  IMAD.X R3, R31.reuse, 0x1, R23.reuse, P1 ;  /* 0x000000011f037824 */ /* 0x148fe200008e0617 */
[C---:B------:R-:W-:Y:S02]  /*8960*/  IADD3 R28, P1, PT, R2.reuse, R16, RZ ;  /* 0x00000010021c7210 */ /* 0x040fe40007f3e0ff */
[----:B0-----:R-:W3:Y:S04]  /*8970*/  LDL.LU R9, [R1+0x20] ;  /* 0x0000200001097983 */ /* 0x001ee80000300800 */
[----:B------:R-:W-:Y:S04]  /*8980*/  STL [R1+0x2724], R15 ;  /* 0x0027240f01007387 */ /* 0x000fe80000100800 */
[----:B------:R0:W-:Y:S04]  /*8990*/  STL [R1+0x2720], R3 ;  /* 0x0027200301007387 */ /* 0x0001e80000100800 */
[----:B------:R-:W-:Y:S01]  /*89a0*/  STL [R1+0x2728], R28 ;  /* 0x0027281c01007387 */ /* 0x000fe20000100800 */
[----:B0-----:R-:W-:Y:S01]  /*89b0*/  IMAD.X R3, R31, 0x1, R24, P0 ;  /* 0x000000011f037824 */ /* 0x001fe200000e0618 */
[----:B------:R-:W-:Y:S01]  /*89c0*/  IADD3 R15, P0, PT, R2, R27, RZ ;  /* 0x0000001b020f7210 */ /* 0x000fe20007f1e0ff */
[----:B--2---:R-:W-:-:S03]  /*89d0*/  IMAD.X R2, R5, 0x1, R23, P5 ;  /* 0x0000000105027824 */ /* 0x004fc600028e0617 */
[----:B------:R0:W-:Y:S01]  /*89e0*/  STL [R1+0x271c], R3 ;  /* 0x00271c0301007387 */ /* 0x0001e20000100800 */
[----:B------:R-:W-:-:S03]  /*89f0*/  IMAD.X R5, R5, 0x1, R24, P4 ;  /* 0x0000000105057824 */ /* 0x000fc600020e0618 */
[----:B0-----:R-:W2:Y:S04]  /*8a00*/  LDL.LU R3, [R1+0x1c] ;  /* 0x00001c0001037983 */ /* 0x001ea80000300800 */
[----:B------:R0:W-:Y:S04]  /*8a10*/  STL [R1+0x2714], R15 ;  /* 0x0027140f01007387 */ /* 0x0001e80000100800 */
[----:B------:R1:W-:Y:S01]  /*8a20*/  STL [R1+0x2710], R2 ;  /* 0x0027100201007387 */ /* 0x0003e20000100800 */
[----:B0-----:R-:W-:-:S05]  /*8a30*/  IADD3 R15, P5, PT, R4, R16, RZ ;  /* 0x00000010040f7210 */ /* 0x001fca0007fbe0ff */
[----:B------:R-:W-:Y:S01]  /*8a40*/  STL [R1+0x2718], R15 ;  /* 0x0027180f01007387 */ /* 0x000fe20000100800 */
[----:B-1----:R-:W-:-:S03]  /*8a50*/  IADD3 R2, P4, PT, R4, R27, RZ ;  /* 0x0000001b04027210 */ /* 0x002fc60007f9e0ff */
[----:B------:R-:W5:Y:S04]  /*8a60*/  LDL.LU R38, [R1+0x18] ;  /* 0x0000180001267983 */ /* 0x000f680000300800 */
[----:B------:R0:W-:Y:S04]  /*8a70*/  STL [R1+0x270c], R5 ;  /* 0x00270c0501007387 */ /* 0x0001e80000100800 */
[----:B------:R1:W-:Y:S01]  /*8a80*/  STL [R1+0x2704], R2 ;  /* 0x0027040201007387 */ /* 0x0003e20000100800 */
[----:B0-----:R-:W-:Y:S01]  /*8a90*/  IMAD.X R5, R18, 0x1, R23, P3 ;  /* 0x0000000112057824 */ /* 0x001fe200018e0617 */
[----:B------:R-:W-:Y:S01]  /*8aa0*/  IADD3 R4, P3, PT, R6, R16, RZ ;  /* 0x0000001006047210 */ /* 0x000fe20007f7e0ff */
[----:B-1----:R-:W-:-:S03]  /*8ab0*/  IMAD.X R2, R18, 0x1, R24, P2 ;  /* 0x0000000112027824 */ /* 0x002fc600010e0618 */
[----:B------:R0:W-:Y:S04]  /*8ac0*/  STL [R1+0x2700], R5 ;  /* 0x0027000501007387 */ /* 0x0001e80000100800 */
[----:B------:R-:W5:Y:S01]  /*8ad0*/  LDL.LU R31, [R1+0x14] ;  /* 0x00001400011f7983 */ /* 0x000f620000300800 */
[----:B0-----:R-:W-:-:S03]  /*8ae0*/  IADD3 R5, P2, PT, R6, R27, RZ ;  /* 0x0000001b06057210 */ /* 0x001fc60007f5e0ff */
[----:B------:R0:W-:Y:S01]  /*8af0*/  STL [R1+0x2708], R4 ;  /* 0x0027080401007387 */ /* 0x0001e20000100800 */
[----:B------:R-:W-:-:S03]  /*8b00*/  IMAD.X R6, R33, 0x1, R24, P0 ;  /* 0x0000000121067824 */ /* 0x000fc600000e0618 */
[----:B------:R1:W-:Y:S04]  /*8b10*/  STL [R1+0x26fc], R2 ;  /* 0x0026fc0201007387 */ /* 0x0003e80000100800 */
[----:B------:R1:W-:Y:S01]  /*8b20*/  STL [R1+0x26f4], R5 ;  /* 0x0026f40501007387 */ /* 0x0003e20000100800 */
[----:B0-----:R-:W-:Y:S01]  /*8b30*/  IMAD.X R4, R33, 0x1, R23, P1 ;  /* 0x0000000121047824 */ /* 0x001fe200008e0617 */
[C---:B-1----:R-:W-:Y:S02]  /*8b40*/  IADD3 R2, P1, PT, R7.reuse, R16, RZ ;  /* 0x0000001007027210 */ /* 0x042fe40007f3e0ff */
[----:B------:R-:W5:Y:S04]  /*8b50*/  LDL.LU R5, [R1+0x10] ;  /* 0x0000100001057983 */ /* 0x000f680000300800 */
[----:B------:R0:W-:Y:S04]  /*8b60*/  STL [R1+0x26f0], R4 ;  /* 0x0026f00401007387 */ /* 0x0001e80000100800 */
[----:B------:R4:W-:Y:S04]  /*8b70*/  STL [R1+0x26f8], R2 ;  /* 0x0026f80201007387 */ /* 0x0009e80000100800 */
[----:B------:R1:W-:Y:S01]  /*8b80*/  STL [R1+0x26ec], R6 ;  /* 0x0026ec0601007387 */ /* 0x0003e20000100800 */
[----:B0-----:R-:W-:-:S03]  /*8b90*/  IADD3 R4, P0, PT, R7, R27, RZ ;  /* 0x0000001b07047210 */ /* 0x001fc60007f1e0ff */
[----:B------:R-:W5:Y:S04]  /*8ba0*/  LDL.LU R18, [R1+0xc] ;  /* 0x00000c0001127983 */ /* 0x000f680000300800 */
[----:B------:R0:W-:Y:S01]  /*8bb0*/  STL [R1+0x26e4], R4 ;  /* 0x0026e40401007387 */ /* 0x0001e20000100800 */
[C---:B----4-:R-:W-:Y:S01]  /*8bc0*/  IMAD.X R2, R21.reuse, 0x1, R23, P5 ;  /* 0x0000000115027824 */ /* 0x050fe200028e0617 */
[----:B-1----:R-:W-:Y:S01]  /*8bd0*/  IADD3 R6, P5, PT, R8, R16, RZ ;  /* 0x0000001008067210 */ /* 0x002fe20007fbe0ff */
[----:B0-----:R-:W-:-:S03]  /*8be0*/  IMAD.X R4, R21, 0x1, R24, P4 ;  /* 0x0000000115047824 */ /* 0x001fc600020e0618 */
[----:B------:R0:W-:Y:S04]  /*8bf0*/  STL [R1+0x26e0], R2 ;  /* 0x0026e00201007387 */ /* 0x0001e80000100800 */
[----:B------:R1:W-:Y:S04]  /*8c00*/  STL [R1+0x26e8], R6 ;  /* 0x0026e80601007387 */ /* 0x0003e80000100800 */
[----:B------:R-:W4:Y:S01]  /*8c10*/  LDL.LU R33, [R1+0x8] ;  /* 0x0000080001217983 */ /* 0x000f220000300800 */
[----:B0-----:R-:W-:-:S03]  /*8c20*/  IADD3 R2, P4, PT, R8, R27, RZ ;  /* 0x0000001b08027210 */ /* 0x001fc60007f9e0ff */
[----:B------:R0:W-:Y:S04]  /*8c30*/  STL [R1+0x26dc], R4 ;  /* 0x0026dc0401007387 */ /* 0x0001e80000100800 */
[----:B------:R0:W-:Y:S01]  /*8c40*/  STL [R1+0x26d4], R2 ;  /* 0x0026d40201007387 */ /* 0x0001e20000100800 */
[C---:B-1----:R-:W-:Y:S01]  /*8c50*/  IMAD.X R6, R10.reuse, 0x1, R23, P3 ;  /* 0x000000010a067824 */ /* 0x042fe200018e0617 */
[----:B0-----:R-:W-:Y:S01]  /*8c60*/  IADD3 R4, P3, PT, R11, R16, RZ ;  /* 0x000000100b047210 */ /* 0x001fe20007f7e0ff */
[----:B------:R-:W-:-:S03]  /*8c70*/  IMAD.X R2, R10, 0x1, R24, P2 ;  /* 0x000000010a027824 */ /* 0x000fc600010e0618 */
[----:B------:R0:W-:Y:S04]  /*8c80*/  STL [R1+0x26d0], R6 ;  /* 0x0026d00601007387 */ /* 0x0001e80000100800 */
[----:B------:R-:W4:Y:S01]  /*8c90*/  LDL.LU R21, [R1+0x4] ;  /* 0x0000040001157983 */ /* 0x000f220000300800 */
[----:B0-----:R-:W-:-:S03]  /*8ca0*/  IADD3 R6, P2, PT, R11, R27, RZ ;  /* 0x0000001b0b067210 */ /* 0x001fc60007f5e0ff */
[----:B------:R3:W-:Y:S04]  /*8cb0*/  STL [R1+0x26d8], R4 ;  /* 0x0026d80401007387 */ /* 0x0007e80000100800 */
[----:B------:R0:W-:Y:S04]  /*8cc0*/  STL [R1+0x26cc], R2 ;  /* 0x0026cc0201007387 */ /* 0x0001e80000100800 */
[----:B------:R-:W-:Y:S04]  /*8cd0*/  STL [R1+0x26c4], R6 ;  /* 0x0026c40601007387 */ /* 0x000fe80000100800 */
[----:B------:R-:W4:Y:S01]  /*8ce0*/  LDL.LU R10, [R1] ;  /* 0x00000000010a7983 */ /* 0x000f220000300800 */
[----:B---3--:R-:W-:Y:S01]  /*8cf0*/  IMAD.X R4, R9, 0x1, R23, P1 ;  /* 0x0000000109047824 */ /* 0x008fe200008e0617 */
[----:B0-----:R-:W-:-:S04]  /*8d00*/  IADD3 R2, P1, PT, R12, R16, RZ ;  /* 0x000000100c027210 */ /* 0x001fc80007f3e0ff */
[----:B------:R0:W-:Y:S04]  /*8d10*/  STL [R1+0x26c0], R4 ;  /* 0x0026c00401007387 */ /* 0x0001e80000100800 */
[----:B------:R2:W-:Y:S01]  /*8d20*/  STL [R1+0x26c8], R2 ;  /* 0x0026c80201007387 */ /* 0x0005e20000100800 */
[----:B0-----:R-:W-:Y:S01]  /*8d30*/  IMAD.X R4, R9, 0x1, R24, P0 ;  /* 0x0000000109047824 */ /* 0x001fe200000e0618 */
[----:B------:R-:W-:-:S04]  /*8d40*/  IADD3 R6, P0, PT, R12, R27, RZ ;  /* 0x0000001b0c067210 */ /* 0x000fc80007f1e0ff */
[----:B------:R0:W-:Y:S04]  /*8d50*/  STL [R1+0x26bc], R4 ;  /* 0x0026bc0401007387 */ /* 0x0001e80000100800 */
[----:B------:R-:W-:Y:S01]  /*8d60*/  STL [R1+0x26b4], R6 ;  /* 0x0026b40601007387 */ /* 0x000fe20000100800 */
[----:B--2---:R-:W-:Y:S01]  /*8d70*/  IMAD.X R2, R3, 0x1, R23, P5 ;  /* 0x0000000103027824 */ /* 0x004fe200028e0617 */
[----:B0-----:R-:W-:Y:S01]  /*8d80*/  IADD3 R4, P5, PT, R13, R16, RZ ;  /* 0x000000100d047210 */ /* 0x001fe20007fbe0ff */
[----:B------:R-:W-:-:S03]  /*8d90*/  IMAD.X R3, R3, 0x1, R24, P4 ;  /* 0x0000000103037824 */ /* 0x000fc600020e0618 */
[----:B------:R0:W-:Y:S04]  /*8da0*/  STL [R1+0x26b0], R2 ;  /* 0x0026b00201007387 */ /* 0x0001e80000100800 */
[----:B------:R5:W-:Y:S01]  /*8db0*/  STL [R1+0x26b8], R4 ;  /* 0x0026b80401007387 */ /* 0x000be20000100800 */
[----:B0-----:R-:W-:-:S03]  /*8dc0*/  IADD3 R2, P4, PT, R13, R27, RZ ;  /* 0x0000001b0d027210 */ /* 0x001fc60007f9e0ff */
[----:B------:R0:W-:Y:S01]  /*8dd0*/  STL [R1+0x26ac], R3 ;  /* 0x0026ac0301007387 */ /* 0x0001e20000100800 */
[----:B-----5:R-:W-:-:S03]  /*8de0*/  IMAD.X R4, R38, 0x1, R23, P3 ;  /* 0x0000000126047824 */ /* 0x020fc600018e0617 */
[----:B------:R1:W-:Y:S01]  /*8df0*/  STL [R1+0x26a4], R2 ;  /* 0x0026a40201007387 */ /* 0x0003e20000100800 */
[----:B0-----:R-:W-:-:S03]  /*8e00*/  IADD3 R3, P3, PT, R14, R16, RZ ;  /* 0x000000100e037210 */ /* 0x001fc60007f7e0ff */
[----:B------:R0:W-:Y:S01]  /*8e10*/  STL [R1+0x26a0], R4 ;  /* 0x0026a00401007387 */ /* 0x0001e20000100800 */
[----:B-1----:R-:W-:-:S03]  /*8e20*/  IMAD.X R2, R38, 0x1, R24, P2 ;  /* 0x0000000126027824 */ /* 0x002fc600010e0618 */
[----:B------:R1:W-:Y:S01]  /*8e30*/  STL [R1+0x26a8], R3 ;  /* 0x0026a80301007387 */ /* 0x0003e20000100800 */
[----:B0-----:R-:W-:-:S03]  /*8e40*/  IADD3 R4, P2, PT, R14, R27, RZ ;  /* 0x0000001b0e047210 */ /* 0x001fc60007f5e0ff */
[----:B------:R0:W-:Y:S04]  /*8e50*/  STL [R1+0x269c], R2 ;  /* 0x00269c0201007387 */ /* 0x0001e80000100800 */
[----:B------:R2:W-:Y:S01]  /*8e60*/  STL [R1+0x2694], R4 ;  /* 0x0026940401007387 */ /* 0x0005e20000100800 */
[----:B-1----:R-:W-:Y:S01]  /*8e70*/  IMAD.X R3, R31, 0x1, R23, P1 ;  /* 0x000000011f037824 */ /* 0x002fe200008e0617 */
[----:B0-----:R-:W-:Y:S01]  /*8e80*/  IADD3 R2, P1, PT, R17, R16, RZ ;  /* 0x0000001011027210 */ /* 0x001fe20007f3e0ff */
[----:B--2---:R-:W-:-:S03]  /*8e90*/  IMAD.X R4, R31, 0x1, R24, P0 ;  /* 0x000000011f047824 */ /* 0x004fc600000e0618 */
[----:B------:R0:W-:Y:S04]  /*8ea0*/  STL [R1+0x2690], R3 ;  /* 0x0026900301007387 */ /* 0x0001e80000100800 */
[----:B------:R1:W-:Y:S04]  /*8eb0*/  STL [R1+0x2698], R2 ;  /* 0x0026980201007387 */ /* 0x0003e80000100800 */
[----:B------:R2:W-:Y:S01]  /*8ec0*/  STL [R1+0x268c], R4 ;  /* 0x00268c0401007387 */ /* 0x0005e20000100800 */
[----:B0-----:R-:W-:Y:S01]  /*8ed0*/  IADD3 R3, P0, PT, R17, R27, RZ ;  /* 0x0000001b11037210 */ /* 0x001fe20007f1e0ff */
[----:B-1----:R-:W-:Y:S01]  /*8ee0*/  IMAD.X R2, R5, 0x1, R23, P5 ;  /* 0x0000000105027824 */ /* 0x002fe200028e0617 */
[----:B--2---:R-:W-:-:S03]  /*8ef0*/  IADD3 R4, P5, PT, R19, R16, RZ ;  /* 0x0000001013047210 */ /* 0x004fc60007fbe0ff */
[----:B------:R0:W-:Y:S04]  /*8f00*/  STL [R1+0x2684], R3 ;  /* 0x0026840301007387 */ /* 0x0001e80000100800 */
[----:B------:R1:W-:Y:S04]  /*8f10*/  STL [R1+0x2680], R2 ;  /* 0x0026800201007387 */ /* 0x0003e80000100800 */
[----:B------:R2:W-:Y:S01]  /*8f20*/  STL [R1+0x2688], R4 ;  /* 0x0026880401007387 */ /* 0x0005e20000100800 */
[----:B0-----:R-:W-:Y:S01]  /*8f30*/  IMAD.X R3, R5, 0x1, R24, P4 ;  /* 0x0000000105037824 */ /* 0x001fe200020e0618 */
[----:B-1----:R-:W-:-:S04]  /*8f40*/  IADD3 R2, P4, PT, R19, R27, RZ ;  /* 0x0000001b13027210 */ /* 0x002fc80007f9e0ff */
[----:B------:R0:W-:Y:S01]  /*8f50*/  STL [R1+0x267c], R3 ;  /* 0x00267c0301007387 */ /* 0x0001e20000100800 */
[----:B--2---:R-:W-:-:S03]  /*8f60*/  IMAD.X R4, R18, 0x1, R23, P3 ;  /* 0x0000000112047824 */ /* 0x004fc600018e0617 */
[----:B------:R1:W-:Y:S04]  /*8f70*/  STL [R1+0x2674], R2 ;  /* 0x0026740201007387 */ /* 0x0003e80000100800 */
[----:B------:R2:W-:Y:S01]  /*8f80*/  STL [R1+0x2670], R4 ;  /* 0x0026700401007387 */ /* 0x0005e20000100800 */
[----:B0-----:R-:W-:Y:S01]  /*8f90*/  IADD3 R3, P3, PT, R20, R16, RZ ;  /* 0x0000001014037210 */ /* 0x001fe20007f7e0ff */
[----:B-1----:R-:W-:-:S04]  /*8fa0*/  IMAD.X R2, R18, 0x1, R24, P2 ;  /* 0x0000000112027824 */ /* 0x002fc800010e0618 */
[----:B------:R4:W-:Y:S01]  /*8fb0*/  STL [R1+0x2678], R3 ;  /* 0x0026780301007387 */ /* 0x0009e20000100800 */
[----:B--2---:R-:W-:-:S03]  /*8fc0*/  IADD3 R4, P2, PT, R20, R27, RZ ;  /* 0x0000001b14047210 */ /* 0x004fc60007f5e0ff */
[----:B------:R0:W-:Y:S04]  /*8fd0*/  STL [R1+0x266c], R2 ;  /* 0x00266c0201007387 */ /* 0x0001e80000100800 */
[----:B------:R1:W-:Y:S01]  /*8fe0*/  STL [R1+0x2664], R4 ;  /* 0x0026640401007387 */ /* 0x0003e20000100800 */
[----:B------:R-:W-:Y:S01]  /*8ff0*/  SHF.R.S32.HI R61, RZ, 0x1f, R22 ;  /* 0x0000001fff3d7819 */ /* 0x000fe20000011416 */
[----:B------:R-:W-:Y:S01]  /*9000*/  IMAD R29, R29, UR67, RZ ;  /* 0x000000431d1d7c24 */ /* 0x000fe2000f8e02ff */
[----:B------:R-:W-:Y:S01]  /*9010*/  SHF.R.S32.HI R50, RZ, 0x1f, R25 ;  /* 0x0000001fff327819 */ /* 0x000fe20000011419 */
[----:B------:R-:W-:Y:S01]  /*9020*/  IMAD R30, R30, UR67, RZ ;  /* 0x000000431e1e7c24 */ /* 0x000fe2000f8e02ff */
[----:B------:R-:W-:Y:S01]  /*9030*/  SHF.R.S32.HI R51, RZ, 0x1f, R26 ;  /* 0x0000001fff337819 */ /* 0x000fe2000001141a */
[----:B------:R-:W-:Y:S01]  /*9040*/  IMAD R34, R34, UR67, RZ ;  /* 0x0000004322227c24 */ /* 0x000fe2000f8e02ff */
[----:B------:R-:W-:Y:S01]  /*9050*/  SHF.R.S32.HI R52, RZ, 0x1f, R29 ;  /* 0x0000001fff347819 */ /* 0x000fe2000001141d */
[----:B------:R-:W-:Y:S01]  /*9060*/  IMAD R36, R36, UR67, RZ ;  /* 0x0000004324247c24 */ /* 0x000fe2000f8e02ff */
[----:B------:R-:W-:-:S02]  /*9070*/  SHF.R.S32.HI R53, RZ, 0x1f, R30 ;  /* 0x0000001fff357819 */ /* 0x000fc4000001141e */
[----:B------:R-:W-:Y:S01]  /*9080*/  SHF.R.S32.HI R54, RZ, 0x1f, R32 ;  /* 0x0000001fff367819 */ /* 0x000fe20000011420 */
[----:B------:R-:W-:Y:S01]  /*9090*/  IMAD R37, R37, UR67, RZ ;  /* 0x0000004325257c24 */ /* 0x000fe2000f8e02ff */
[----:B------:R-:W-:Y:S01]  /*90a0*/  SHF.R.S32.HI R55, RZ, 0x1f, R34 ;  /* 0x0000001fff377819 */ /* 0x000fe20000011422 */
[C---:B----4-:R-:W-:Y:S01]  /*90b0*/  IMAD.X R3, R33.reuse, 0x1, R23, P1 ;  /* 0x0000000121037824 */ /* 0x050fe200008e0617 */
[----:B0-----:R-:W-:Y:S01]  /*90c0*/  IADD3 R2, P1, PT, R22, R16, RZ ;  /* 0x0000001016027210 */ /* 0x001fe20007f3e0ff */
[----:B-1----:R-:W-:-:S03]  /*90d0*/  IMAD.X R4, R33, 0x1, R24, P0 ;  /* 0x0000000121047824 */ /* 0x002fc600000e0618 */
[----:B------:R0:W-:Y:S04]  /*90e0*/  STL [R1+0x2660], R3 ;  /* 0x0026600301007387 */ /* 0x0001e80000100800 */
[----:B------:R1:W-:Y:S04]  /*90f0*/  STL [R1+0x2668], R2 ;  /* 0x0026680201007387 */ /* 0x0003e80000100800 */
[----:B------:R2:W-:Y:S01]  /*9100*/  STL [R1+0x265c], R4 ;  /* 0x00265c0401007387 */ /* 0x0005e20000100800 */
[----:B0-----:R-:W-:-:S05]  /*9110*/  IADD3 R3, P0, PT, R22, R27, RZ ;  /* 0x0000001b16037210 */ /* 0x001fca0007f1e0ff */
[----:B------:R0:W-:Y:S01]  /*9120*/  STL [R1+0x2654], R3 ;  /* 0x0026540301007387 */ /* 0x0001e20000100800 */
[----:B-1----:R-:W-:Y:S01]  /*9130*/  IMAD.X R2, R21, 0x1, R23, P5 ;  /* 0x0000000115027824 */ /* 0x002fe200028e0617 */
[----:B--2---:R-:W-:Y:S01]  /*9140*/  IADD3 R4, P5, PT, R25, R16, RZ ;  /* 0x0000001019047210 */ /* 0x004fe20007fbe0ff */
[----:B0-----:R-:W-:-:S03]  /*9150*/  IMAD.X R3, R21, 0x1, R24, P4 ;  /* 0x0000000115037824 */ /* 0x001fc600020e0618 */
[----:B------:R0:W-:Y:S04]  /*9160*/  STL [R1+0x2650], R2 ;  /* 0x0026500201007387 */ /* 0x0001e80000100800 */
[----:B------:R1:W-:Y:S01]  /*9170*/  STL [R1+0x2658], R4 ;  /* 0x0026580401007387 */ /* 0x0003e20000100800 */
[----:B0-----:R-:W-:-:S03]  /*9180*/  IADD3 R2, P4, PT, R25, R27, RZ ;  /* 0x0000001b19027210 */ /* 0x001fc60007f9e0ff */
[----:B------:R0:W-:Y:S01]  /*9190*/  STL [R1+0x264c], R3 ;  /* 0x00264c0301007387 */ /* 0x0001e20000100800 */
[----:B-1----:R-:W-:-:S03]  /*91a0*/  IMAD.X R4, R10, 0x1, R23, P3 ;  /* 0x000000010a047824 */ /* 0x002fc600018e0617 */
        /* <DEDUP_REMOVED lines=50> */
[----:B0-----:R-:W-:-:S03]  /*94d0*/  IADD3 R3, P3, PT, R37, R16, RZ ;  /* 0x0000001025037210 */ /* 0x001fc60007f7e0ff */
[----:B------:R-:W3:Y:S01]  /*94e0*/  LDL.LU R21, [R1+0x5c] ;  /* 0x00005c0001157983 */ /* 0x000ee20000300800 */
[----:B-1----:R-:W-:-:S03]  /*94f0*/  IMAD.X R2, R54, 0x1, R24, P2 ;  /* 0x0000000136027824 */ /* 0x002fc600010e0618 */
[----:B------:R0:W-:Y:S01]  /*9500*/  STL [R1+0x25e8], R3 ;  /* 0x0025e80301007387 */ /* 0x0001e20000100800 */
[----:B--2---:R-:W-:-:S03]  /*9510*/  IMAD.X R4, R55, 0x1, R23, P1 ;  /* 0x0000000137047824 */ /* 0x004fc600008e0617 */
[----:B------:R1:W-:Y:S01]  /*9520*/  STL [R1+0x25dc], R2 ;  /* 0x0025dc0201007387 */ /* 0x0003e20000100800 */
[----:B0-----:R-:W-:-:S05]  /*9530*/  IADD3 R3, P2, PT, R37, R27, RZ ;  /* 0x0000001b25037210 */ /* 0x001fca0007f5e0ff */
[----:B------:R0:W-:Y:S04]  /*9540*/  STL [R1+0x25d4], R3 ;  /* 0x0025d40301007387 */ /* 0x0001e80000100800 */
[----:B------:R2:W-:Y:S04]  /*9550*/  STL [R1+0x25d0], R4 ;  /* 0x0025d00401007387 */ /* 0x0005e80000100800 */
[----:B------:R-:W4:Y:S01]  /*9560*/  LDL.LU R10, [R1+0x64] ;  /* 0x00006400010a7983 */ /* 0x000f220000300800 */
[----:B------:R-:W-:Y:S01]  /*9570*/  IMAD R39, R39, UR67, RZ ;  /* 0x0000004327277c24 */ /* 0x000fe2000f8e02ff */
[----:B------:R-:W-:-:S04]  /*9580*/  SHF.R.S32.HI R56, RZ, 0x1f, R36 ;  /* 0x0000001fff387819 */ /* 0x000fc80000011424 */
[----:B-1----:R-:W-:Y:S01]  /*9590*/  IADD3 R2, P1, PT, R39, R16, RZ ;  /* 0x0000001027027210 */ /* 0x002fe20007f3e0ff */
[----:B0-----:R-:W-:Y:S02]  /*95a0*/  IMAD.X R3, R55, 0x1, R24, P0 ;  /* 0x0000000137037824 */ /* 0x001fe400000e0618 */
[----:B------:R-:W-:Y:S02]  /*95b0*/  IMAD R40, R40, UR67, RZ ;  /* 0x0000004328287c24 */ /* 0x000fe4000f8e02ff */
[----:B------:R0:W-:Y:S01]  /*95c0*/  STL [R1+0x25d8], R2 ;  /* 0x0025d80201007387 */ /* 0x0001e20000100800 */
[----:B--2---:R-:W-:-:S03]  /*95d0*/  IMAD.X R4, R56, 0x1, R23, P5 ;  /* 0x0000000138047824 */ /* 0x004fc600028e0617 */
[----:B------:R1:W-:Y:S01]  /*95e0*/  STL [R1+0x25cc], R3 ;  /* 0x0025cc0301007387 */ /* 0x0003e20000100800 */
[----:B0-----:R-:W-:Y:S02]  /*95f0*/  IADD3 R2, P0, PT, R39, R27, RZ ;  /* 0x0000001b27027210 */ /* 0x001fe40007f1e0ff */
[----:B------:R-:W-:Y:S02]  /*9600*/  SHF.R.S32.HI R57, RZ, 0x1f, R37 ;  /* 0x0000001fff397819 */ /* 0x000fe40000011425 */
[----:B-1----:R-:W-:Y:S01]  /*9610*/  IADD3 R3, P5, PT, R40, R16, RZ ;  /* 0x0000001028037210 */ /* 0x002fe20007fbe0ff */
[----:B------:R0:W-:Y:S04]  /*9620*/  STL [R1+0x25c4], R2 ;  /* 0x0025c40201007387 */ /* 0x0001e80000100800 */
[----:B------:R-:W-:Y:S04]  /*9630*/  STL [R1+0x25c0], R4 ;  /* 0x0025c00401007387 */ /* 0x000fe80000100800 */
[----:B------:R-:W2:Y:S01]  /*9640*/  LDL.LU R31, [R1+0x70] ;  /* 0x00007000011f7983 */ /* 0x000ea20000300800 */
[----:B0-----:R-:W-:-:S03]  /*9650*/  IMAD.X R2, R56, 0x1, R24, P4 ;  /* 0x0000000138027824 */ /* 0x001fc600020e0618 */
[----:B------:R0:W-:Y:S04]  /*9660*/  STL [R1+0x25c8], R3 ;  /* 0x0025c80301007387 */ /* 0x0001e80000100800 */
[----:B------:R1:W-:Y:S01]  /*9670*/  STL [R1+0x25bc], R2 ;  /* 0x0025bc0201007387 */ /* 0x0003e20000100800 */
[----:B0-----:R-:W-:Y:S01]  /*9680*/  IADD3 R3, P4, PT, R40, R27, RZ ;  /* 0x0000001b28037210 */ /* 0x001fe20007f9e0ff */
[----:B-1----:R-:W-:Y:S01]  /*9690*/  IMAD.X R2, R57, 0x1, R23, P3 ;  /* 0x0000000139027824 */ /* 0x002fe200018e0617 */
[----:B------:R-:W-:-:S03]  /*96a0*/  IADD3 R4, P3, PT, R42, R16, RZ ;  /* 0x000000102a047210 */ /* 0x000fc60007f7e0ff */
[----:B------:R0:W-:Y:S01]  /*96b0*/  STL [R1+0x25b4], R3 ;  /* 0x0025b40301007387 */ /* 0x0001e20000100800 */
[----:B------:R-:W-:-:S03]  /*96c0*/  SHF.R.S32.HI R58, RZ, 0x1f, R39 ;  /* 0x0000001fff3a7819 */ /* 0x000fc60000011427 */
[----:B------:R1:W-:Y:S04]  /*96d0*/  STL [R1+0x25b0], R2 ;  /* 0x0025b00201007387 */ /* 0x0003e80000100800 */
[----:B------:R5:W-:Y:S01]  /*96e0*/  STL [R1+0x25b8], R4 ;  /* 0x0025b80401007387 */ /* 0x000be20000100800 */
[----:B0-----:R-:W-:-:S03]  /*96f0*/  IMAD.X R3, R57, 0x1, R24, P2 ;  /* 0x0000000139037824 */ /* 0x001fc600010e0618 */
[----:B------:R-:W2:Y:S01]  /*9700*/  LDL.LU R5, [R1+0x7c] ;  /* 0x00007c0001057983 */ /* 0x000ea20000300800 */
[----:B-1----:R-:W-:-:S03]  /*9710*/  IADD3 R2, P2, PT, R42, R27, RZ ;  /* 0x0000001b2a027210 */ /* 0x002fc60007f5e0ff */
[----:B------:R0:W-:Y:S01]  /*9720*/  STL [R1+0x25ac], R3 ;  /* 0x0025ac0301007387 */ /* 0x0001e20000100800 */
[----:B-----5:R-:W-:-:S03]  /*9730*/  IMAD.X R4, R58, 0x1, R24, P0 ;  /* 0x000000013a047824 */ /* 0x020fc600000e0618 */
[----:B------:R1:W-:Y:S01]  /*9740*/  STL [R1+0x25a4], R2 ;  /* 0x0025a40201007387 */ /* 0x0003e20000100800 */
[----:B------:R-:W-:Y:S01]  /*9750*/  SHF.R.S32.HI R59, RZ, 0x1f, R40 ;  /* 0x0000001fff3b7819 */ /* 0x000fe20000011428 */
[----:B0-----:R-:W-:Y:S01]  /*9760*/  IMAD.X R3, R58, 0x1, R23, P1 ;  /* 0x000000013a037824 */ /* 0x001fe200008e0617 */
[----:B-1----:R-:W-:-:S04]  /*9770*/  IADD3 R2, P1, PT, R43, R16, RZ ;  /* 0x000000102b027210 */ /* 0x002fc80007f3e0ff */
[----:B------:R0:W-:Y:S04]  /*9780*/  STL [R1+0x25a0], R3 ;  /* 0x0025a00301007387 */ /* 0x0001e80000100800 */
[----:B------:R1:W-:Y:S04]  /*9790*/  STL [R1+0x25a8], R2 ;  /* 0x0025a80201007387 */ /* 0x0003e80000100800 */
[----:B------:R-:W-:Y:S01]  /*97a0*/  STL [R1+0x259c], R4 ;  /* 0x00259c0401007387 */ /* 0x000fe20000100800 */
[----:B0-----:R-:W-:-:S03]  /*97b0*/  IADD3 R3, P0, PT, R43, R27, RZ ;  /* 0x0000001b2b037210 */ /* 0x001fc60007f1e0ff */
[----:B------:R-:W5:Y:S01]  /*97c0*/  LDL.LU R18, [R1+0x88] ;  /* 0x0000880001127983 */ /* 0x000f620000300800 */
[----:B-1----:R-:W-:-:S03]  /*97d0*/  IMAD.X R2, R59, 0x1, R23, P5 ;  /* 0x000000013b027824 */ /* 0x002fc600028e0617 */
[----:B------:R0:W-:Y:S01]  /*97e0*/  STL [R1+0x2594], R3 ;  /* 0x0025940301007387 */ /* 0x0001e20000100800 */
[----:B------:R-:W-:-:S03]  /*97f0*/  SHF.R.S32.HI R60, RZ, 0x1f, R42 ;  /* 0x0000001fff3c7819 */ /* 0x000fc6000001142a */
[----:B------:R1:W-:Y:S01]  /*9800*/  STL [R1+0x2590], R2 ;  /* 0x0025900201007387 */ /* 0x0003e20000100800 */
[C---:B0-----:R-:W-:Y:S01]  /*9810*/  IADD3 R3, P5, PT, R44.reuse, R16, RZ ;  /* 0x000000102c037210 */ /* 0x041fe20007fbe0ff */
[----:B-1----:R-:W-:Y:S01]  /*9820*/  IMAD.X R2, R59, 0x1, R24, P4 ;  /* 0x000000013b027824 */ /* 0x002fe200020e0618 */
[----:B------:R-:W-:-:S03]  /*9830*/  IADD3 R4, P4, PT, R44, R27, RZ ;  /* 0x0000001b2c047210 */ /* 0x000fc60007f9e0ff */
[----:B------:R0:W-:Y:S04]  /*9840*/  STL [R1+0x2598], R3 ;  /* 0x0025980301007387 */ /* 0x0001e80000100800 */
[----:B------:R1:W-:Y:S04]  /*9850*/  STL [R1+0x258c], R2 ;  /* 0x00258c0201007387 */ /* 0x0003e80000100800 */
[----:B------:R1:W-:Y:S01]  /*9860*/  STL [R1+0x2584], R4 ;  /* 0x0025840401007387 */ /* 0x0003e20000100800 */
[----:B0-----:R-:W-:-:S03]  /*9870*/  IMAD.X R3, R60, 0x1, R23, P3 ;  /* 0x000000013c037824 */ /* 0x001fc600018e0617 */
[----:B------:R-:W5:Y:S01]  /*9880*/  LDL.LU R33, [R1+0x90] ;  /* 0x0000900001217983 */ /* 0x000f620000300800 */
[----:B-1----:R-:W-:-:S03]  /*9890*/  IADD3 R2, P3, PT, R45, R16, RZ ;  /* 0x000000102d027210 */ /* 0x002fc60007f7e0ff */
[----:B------:R0:W-:Y:S01]  /*98a0*/  STL [R1+0x2580], R3 ;  /* 0x0025800301007387 */ /* 0x0001e20000100800 */
[----:B------:R-:W-:-:S03]  /*98b0*/  IMAD.X R4, R60, 0x1, R24, P2 ;  /* 0x000000013c047824 */ /* 0x000fc600010e0618 */
[----:B------:R3:W-:Y:S04]  /*98c0*/  STL [R1+0x2588], R2 ;  /* 0x0025880201007387 */ /* 0x0007e80000100800 */
[----:B------:R1:W-:Y:S01]  /*98d0*/  STL [R1+0x257c], R4 ;  /* 0x00257c0401007387 */ /* 0x0003e20000100800 */
[----:B0-----:R-:W-:-:S05]  /*98e0*/  IADD3 R3, P2, PT, R45, R27, RZ ;  /* 0x0000001b2d037210 */ /* 0x001fca0007f5e0ff */
[----:B------:R0:W-:Y:S01]  /*98f0*/  STL [R1+0x2574], R3 ;  /* 0x0025740301007387 */ /* 0x0001e20000100800 */
[C---:B---3--:R-:W-:Y:S01]  /*9900*/  IMAD.X R2, R21.reuse, 0x1, R23, P1 ;  /* 0x0000000115027824 */ /* 0x048fe200008e0617 */
[----:B-1----:R-:W-:Y:S01]  /*9910*/  IADD3 R4, P1, PT, R46, R16, RZ ;  /* 0x000000102e047210 */ /* 0x002fe20007f3e0ff */
[----:B0-----:R-:W-:-:S03]  /*9920*/  IMAD.X R3, R21, 0x1, R24, P0 ;  /* 0x0000000115037824 */ /* 0x001fc600000e0618 */
[----:B------:R0:W-:Y:S04]  /*9930*/  STL [R1+0x256c], R2 ;  /* 0x00256c0201007387 */ /* 0x0001e80000100800 */
[----:B------:R-:W-:Y:S04]  /*9940*/  STL [R1+0x2578], R4 ;  /* 0x0025780401007387 */ /* 0x000fe80000100800 */
[----:B------:R-:W3:Y:S01]  /*9950*/  LDL.LU R21, [R1+0x9c] ;  /* 0x00009c0001157983 */ /* 0x000ee20000300800 */
[----:B0-----:R-:W-:-:S03]  /*9960*/  IADD3 R2, P0, PT, R46, R27, RZ ;  /* 0x0000001b2e027210 */ /* 0x001fc60007f1e0ff */
[----:B------:R4:W-:Y:S04]  /*9970*/  STL [R1+0x2570], R3 ;  /* 0x0025700301007387 */ /* 0x0009e80000100800 */
[----:B------:R0:W-:Y:S04]  /*9980*/  STL [R1+0x2564], R2 ;  /* 0x0025640201007387 */ /* 0x0001e80000100800 */
[----:B------:R-:W3:Y:S01]  /*9990*/  LDL.LU R15, [R1+0x60] ;  /* 0x00006000010f7983 */ /* 0x000ee20000300800 */
[C---:B----4-:R-:W-:Y:S02]  /*99a0*/  IMAD.X R3, R10.reuse, 0x1, R23, P5 ;  /* 0x000000010a037824 */ /* 0x050fe400028e0617 */
[----:B------:R-:W-:Y:S01]  /*99b0*/  IMAD.X R4, R10, 0x1, R24, P4 ;  /* 0x000000010a047824 */ /* 0x000fe200020e0618 */
[----:B0-----:R-:W-:-:S02]  /*99c0*/  IADD3 R2, P5, PT, R47, R16, RZ ;  /* 0x000000102f027210 */ /* 0x001fc40007fbe0ff */
[----:B------:R0:W-:Y:S04]  /*99d0*/  STL [R1+0x255c], R3 ;  /* 0x00255c0301007387 */ /* 0x0001e80000100800 */
[----:B------:R2:W-:Y:S01]  /*99e0*/  STL [R1+0x2568], R2 ;  /* 0x0025680201007387 */ /* 0x0005e20000100800 */
[----:B0-----:R-:W-:-:S03]  /*99f0*/  IADD3 R3, P4, PT, R47, R27, RZ ;  /* 0x0000001b2f037210 */ /* 0x001fc60007f9e0ff */
[----:B------:R0:W-:Y:S04]  /*9a00*/  STL [R1+0x2560], R4 ;  /* 0x0025600401007387 */ /* 0x0001e80000100800 */
[----:B------:R-:W4:Y:S04]  /*9a10*/  LDL.LU R10, [R1+0xa8] ;  /* 0x0000a800010a7983 */ /* 0x000f280000300800 */
[----:B------:R1:W-:Y:S04]  /*9a20*/  STL [R1+0x2554], R3 ;  /* 0x0025540301007387 */ /* 0x0003e80000100800 */
[----:B------:R-:W4:Y:S01]  /*9a30*/  LDL.LU R9, [R1+0x68] ;  /* 0x0000680001097983 */ /* 0x000f220000300800 */
[C---:B--2---:R-:W-:Y:S01]  /*9a40*/  IMAD.X R2, R31.reuse, 0x1, R23, P3 ;  /* 0x000000011f027824 */ /* 0x044fe200018e0617 */
[----:B0-----:R-:W-:Y:S01]  /*9a50*/  IADD3 R4, P3, PT, R48, R16, RZ ;  /* 0x0000001030047210 */ /* 0x001fe20007f7e0ff */
[----:B-1----:R-:W-:-:S03]  /*9a60*/  IMAD.X R3, R31, 0x1, R24, P2 ;  /* 0x000000011f037824 */ /* 0x002fc600010e0618 */
[----:B------:R0:W-:Y:S04]  /*9a70*/  STL [R1+0x254c], R2 ;  /* 0x00254c0201007387 */ /* 0x0001e80000100800 */
[----:B------:R-:W-:Y:S01]  /*9a80*/  STL [R1+0x2558], R4 ;  /* 0x0025580401007387 */ /* 0x000fe20000100800 */
[----:B0-----:R-:W-:-:S03]  /*9a90*/  IADD3 R2, P2, PT, R48, R27, RZ ;  /* 0x0000001b30027210 */ /* 0x001fc60007f5e0ff */
[----:B------:R0:W-:Y:S04]  /*9aa0*/  STL [R1+0x2550], R3 ;  /* 0x0025500301007387 */ /* 0x0001e80000100800 */
[----:B0-----:R-:W2:Y:S01]  /*9ab0*/  LDL.LU R3, [R1+0xb0] ;  /* 0x0000b00001037983 */ /* 0x001ea20000300800 */
[----:B------:R-:W-:-:S03]  /*9ac0*/  IMAD.X R4, R5, 0x1, R23, P1 ;  /* 0x0000000105047824 */ /* 0x000fc600008e0617 */
[----:B------:R0:W-:Y:S01]  /*9ad0*/  STL [R1+0x2544], R2 ;  /* 0x0025440201007387 */ /* 0x0001e20000100800 */
[----:B------:R-:W-:-:S03]  /*9ae0*/  IMAD.X R5, R5, 0x1, R24, P0 ;  /* 0x0000000105057824 */ /* 0x000fc600000e0618 */
[----:B------:R1:W-:Y:S04]  /*9af0*/  STL [R1+0x253c], R4 ;  /* 0x00253c0401007387 */ /* 0x0003e80000100800 */
[----:B------:R-:W2:Y:S01]  /*9b00*/  LDL.LU R38, [R1+0x6c] ;  /* 0x00006c0001267983 */ /* 0x000ea20000300800 */
[C---:B0-----:R-:W-:Y:S02]  /*9b10*/  IADD3 R2, P1, PT, R49.reuse, R16, RZ ;  /* 0x0000001031027210 */ /* 0x041fe40007f3e0ff */
[----:B-1----:R-:W-:-:S03]  /*9b20*/  IADD3 R4, P0, PT, R49, R27, RZ ;  /* 0x0000001b31047210 */ /* 0x002fc60007f1e0ff */
[----:B------:R5:W-:Y:S04]  /*9b30*/  STL [R1+0x2548], R2 ;  /* 0x0025480201007387 */ /* 0x000be80000100800 */
[----:B------:R0:W-:Y:S04]  /*9b40*/  STL [R1+0x2540], R5 ;  /* 0x0025400501007387 */ /* 0x0001e80000100800 */
[----:B------:R-:W2:Y:S04]  /*9b50*/  LDL.LU R31, [R1+0xbc] ;  /* 0x0000bc00011f7983 */ /* 0x000ea80000300800 */
[----:B------:R1:W-:Y:S01]  /*9b60*/  STL [R1+0x2534], R4 ;  /* 0x0025340401007387 */ /* 0x0003e20000100800 */
[----:B-----5:R-:W-:-:S02]  /*9b70*/  IMAD.X R2, R18, 0x1, R23, P5 ;  /* 0x0000000112027824 */ /* 0x020fc400028e0617 */
[----:B0-----:R-:W-:Y:S01]  /*9b80*/  IMAD.X R5, R18, 0x1, R24, P4 ;  /* 0x0000000112057824 */ /* 0x001fe200020e0618 */
[----:B-1----:R-:W5:Y:S04]  /*9b90*/  LDL.LU R4, [R1+0x74] ;  /* 0x0000740001047983 */ /* 0x002f680000300800 */
[----:B------:R0:W-:Y:S01]  /*9ba0*/  STL [R1+0x252c], R2 ;  /* 0x00252c0201007387 */ /* 0x0001e20000100800 */
[C---:B------:R-:W-:Y:S02]  /*9bb0*/  IADD3 R6, P4, PT, R35.reuse, R27, RZ ;  /* 0x0000001b23067210 */ /* 0x040fe40007f9e0ff */
[----:B0-----:R-:W-:-:S05]  /*9bc0*/  IADD3 R2, P5, PT, R35, R16, RZ ;  /* 0x0000001023027210 */ /* 0x001fca0007fbe0ff */
[----:B------:R0:W-:Y:S04]  /*9bd0*/  STL [R1+0x2538], R2 ;  /* 0x0025380201007387 */ /* 0x0001e80000100800 */
[----:B------:R1:W-:Y:S01]  /*9be0*/  STL [R1+0x2530], R5 ;  /* 0x0025300501007387 */ /* 0x0003e20000100800 */
[----:B0-----:R-:W-:-:S03]  /*9bf0*/  IMAD.X R2, R33, 0x1, R23, P3 ;  /* 0x0000000121027824 */ /* 0x001fc600018e0617 */
[----:B-1----:R-:W5:Y:S04]  /*9c00*/  LDL.LU R5, [R1+0xc8] ;  /* 0x0000c80001057983 */ /* 0x002f680000300800 */
[----:B------:R0:W-:Y:S01]  /*9c10*/  STL [R1+0x2524], R6 ;  /* 0x0025240601007387 */ /* 0x0001e20000100800 */
[----:B------:R-:W-:-:S03]  /*9c20*/  IADD3 R7, P3, PT, R41, R16, RZ ;  /* 0x0000001029077210 */ /* 0x000fc60007f7e0ff */
[----:B------:R-:W5:Y:S04]  /*9c30*/  LDL.LU R18, [R1+0x78] ;  /* 0x0000780001127983 */ /* 0x000f680000300800 */
[----:B------:R1:W-:Y:S01]  /*9c40*/  STL [R1+0x251c], R2 ;  /* 0x00251c0201007387 */ /* 0x0003e20000100800 */
[----:B0-----:R-:W-:-:S03]  /*9c50*/  IMAD.X R6, R33, 0x1, R24, P2 ;  /* 0x0000000121067824 */ /* 0x001fc600010e0618 */
[----:B-1----:R-:W5:Y:S04]  /*9c60*/  LDL.LU R2, [R1+0xd0] ;  /* 0x0000d00001027983 */ /* 0x002f680000300800 */
[----:B------:R0:W-:Y:S04]  /*9c70*/  STL [R1+0x2528], R7 ;  /* 0x0025280701007387 */ /* 0x0001e80000100800 */
[----:B------:R3:W-:Y:S04]  /*9c80*/  STL [R1+0x2520], R6 ;  /* 0x0025200601007387 */ /* 0x0007e80000100800 */
[----:B------:R-:W5:Y:S01]  /*9c90*/  LDL.LU R33, [R1+0x80] ;  /* 0x0000800001217983 */ /* 0x000f620000300800 */
[----:B0-----:R-:W-:-:S05]  /*9ca0*/  IADD3 R7, P2, PT, R41, R27, RZ ;  /* 0x0000001b29077210 */ /* 0x001fca0007f5e0ff */
[----:B------:R0:W-:Y:S01]  /*9cb0*/  STL [R1+0x23fc], R7 ;  /* 0x0023fc0701007387 */ /* 0x0001e20000100800 */
[----:B---3--:R-:W-:-:S05]  /*9cc0*/  IMAD.X R6, R21, 0x1, R23, P1 ;  /* 0x0000000115067824 */ /* 0x008fca00008e0617 */
[----:B------:R1:W-:Y:S01]  /*9cd0*/  STL [R1+0x23e4], R6 ;  /* 0x0023e40601007387 */ /* 0x0003e20000100800 */
[----:B0-----:R-:W-:Y:S01]  /*9ce0*/  IADD3 R7, P1, PT, R15, R16, RZ ;  /* 0x000000100f077210 */ /* 0x001fe20007f3e0ff */
[----:B-1----:R-:W-:Y:S02]  /*9cf0*/  IMAD.X R6, R21, 0x1, R24, P0 ;  /* 0x0000000115067824 */ /* 0x002fe400000e0618 */
[----:B------:R-:W3:Y:S04]  /*9d00*/  LDL.LU R21, [R1+0xdc] ;  /* 0x0000dc0001157983 */ /* 0x000ee80000300800 */
[----:B------:R-:W-:Y:S04]  /*9d10*/  STL [R1+0x2404], R7 ;  /* 0x0024040701007387 */ /* 0x000fe80000100800 */
[----:B------:R-:W3:Y:S04]  /*9d20*/  LDL.LU R28, [R1+0x84] ;  /* 0x00008400011c7983 */ /* 0x000ee80000300800 */
[----:B------:R0:W-:Y:S01]  /*9d30*/  STL [R1+0x23e8], R6 ;  /* 0x0023e80601007387 */ /* 0x0001e20000100800 */
[----:B----4-:R-:W-:Y:S01]  /*9d40*/  IMAD.X R8, R10, 0x1, R23, P5 ;  /* 0x000000010a087824 */ /* 0x010fe200028e0617 */
[----:B0-----:R-:W-:-:S02]  /*9d50*/  IADD3 R6, P0, PT, R15, R27, RZ ;  /* 0x0000001b0f067210 */ /* 0x001fc40007f1e0ff */
[----:B------:R-:W-:-:S03]  /*9d60*/  IADD3 R7, P5, PT, R9, R16, RZ ;  /* 0x0000001009077210 */ /* 0x000fc60007fbe0ff */
[----:B------:R0:W-:Y:S04]  /*9d70*/  STL [R1+0x240c], R6 ;  /* 0x00240c0601007387 */ /* 0x0001e80000100800 */
[----:B------:R-:W-:Y:S04]  /*9d80*/  STL [R1+0x23ec], R8 ;  /* 0x0023ec0801007387 */ /* 0x000fe80000100800 */
[----:B------:R-:W4:Y:S01]  /*9d90*/  LDL.LU R15, [R1+0xe0] ;  /* 0x0000e000010f7983 */ /* 0x000f220000300800 */
[----:B0-----:R-:W-:-:S03]  /*9da0*/  IMAD.X R6, R10, 0x1, R24, P4 ;  /* 0x000000010a067824 */ /* 0x001fc600020e0618 */
[----:B------:R-:W-:Y:S04]  /*9db0*/  STL [R1+0x2414], R7 ;  /* 0x0024140701007387 */ /* 0x000fe80000100800 */
[----:B------:R-:W4:Y:S04]  /*9dc0*/  LDL.LU R10, [R1+0x8c] ;  /* 0x00008c00010a7983 */ /* 0x000f280000300800 */
[----:B------:R0:W-:Y:S02]  /*9dd0*/  STL [R1+0x23f0], R6 ;  /* 0x0023f00601007387 */ /* 0x0001e40000100800 */
[----:B0-----:R-:W-:Y:S01]  /*9de0*/  IADD3 R6, P4, PT, R9, R27, RZ ;  /* 0x0000001b09067210 */ /* 0x001fe20007f9e0ff */
[C---:B--2---:R-:W-:Y:S01]  /*9df0*/  IMAD.X R7, R3.reuse, 0x1, R23, P3 ;  /* 0x0000000103077824 */ /* 0x044fe200018e0617 */
[----:B------:R-:W2:Y:S04]  /*9e00*/  LDL.LU R9, [R1+0xe4] ;  /* 0x0000e40001097983 */ /* 0x000ea80000300800 */
[----:B------:R0:W-:Y:S04]  /*9e10*/  STL [R1+0x241c], R6 ;  /* 0x00241c0601007387 */ /* 0x0001e80000100800 */
[----:B------:R1:W-:Y:S01]  /*9e20*/  STL [R1+0x23f4], R7 ;  /* 0x0023f40701007387 */ /* 0x0003e20000100800 */
[----:B0-----:R-:W-:Y:S01]  /*9e30*/  IADD3 R6, P3, PT, R38, R16, RZ ;  /* 0x0000001026067210 */ /* 0x001fe20007f7e0ff */
[----:B-1----:R-:W-:-:S02]  /*9e40*/  IMAD.X R7, R3, 0x1, R24, P2 ;  /* 0x0000000103077824 */ /* 0x002fc400010e0618 */
[----:B------:R-:W2:Y:S04]  /*9e50*/  LDL.LU R3, [R1+0x94] ;  /* 0x0000940001037983 */ /* 0x000ea80000300800 */
[----:B------:R0:W-:Y:S01]  /*9e60*/  STL [R1+0x2424], R6 ;  /* 0x0024240601007387 */ /* 0x0001e20000100800 */
[----:B------:R-:W-:-:S03]  /*9e70*/  IMAD.X R8, R31, 0x1, R23, P1 ;  /* 0x000000011f087824 */ /* 0x000fc600008e0617 */
[----:B------:R5:W-:Y:S01]  /*9e80*/  STL [R1+0x23f8], R7 ;  /* 0x0023f80701007387 */ /* 0x000be20000100800 */
[----:B0-----:R-:W-:-:S05]  /*9e90*/  IADD3 R6, P2, PT, R38, R27, RZ ;  /* 0x0000001b26067210 */ /* 0x001fca0007f5e0ff */
[----:B------:R0:W-:Y:S01]  /*9ea0*/  STL [R1+0x242c], R6 ;  /* 0x00242c0601007387 */ /* 0x0001e20000100800 */
[----:B-----5:R-:W-:-:S03]  /*9eb0*/  IADD3 R7, P1, PT, R4, R16, RZ ;  /* 0x0000001004077210 */ /* 0x020fc60007f3e0ff */
[----:B------:R-:W-:Y:S04]  /*9ec0*/  STL [R1+0x2400], R8 ;  /* 0x0024000801007387 */ /* 0x000fe80000100800 */
[----:B------:R-:W5:Y:S01]  /*9ed0*/  LDL.LU R38, [R1+0xe8] ;  /* 0x0000e80001267983 */ /* 0x000f620000300800 */
[----:B0-----:R-:W-:-:S03]  /*9ee0*/  IMAD.X R6, R31, 0x1, R24, P0 ;  /* 0x000000011f067824 */ /* 0x001fc600000e0618 */
[----:B------:R0:W-:Y:S04]  /*9ef0*/  STL [R1+0x2434], R7 ;  /* 0x0024340701007387 */ /* 0x0001e80000100800 */
[----:B------:R-:W5:Y:S04]  /*9f00*/  LDL.LU R31, [R1+0x98] ;  /* 0x00009800011f7983 */ /* 0x000f680000300800 */
[----:B------:R1:W-:Y:S01]  /*9f10*/  STL [R1+0x2408], R6 ;  /* 0x0024080601007387 */ /* 0x0003e20000100800 */
[----:B0-----:R-:W-:-:S05]  /*9f20*/  IADD3 R7, P0, PT, R4, R27, RZ ;  /* 0x0000001b04077210 */ /* 0x001fca0007f1e0ff */
[----:B------:R-:W-:Y:S01]  /*9f30*/  STL [R1+0x243c], R7 ;  /* 0x00243c0701007387 */ /* 0x000fe20000100800 */
[C---:B-1----:R-:W-:Y:S02]  /*9f40*/  IMAD.X R6, R5.reuse, 0x1, R23, P5 ;  /* 0x0000000105067824 */ /* 0x042fe400028e0617 */
[----:B------:R-:W-:-:S03]  /*9f50*/  IMAD.X R5, R5, 0x1, R24, P4 ;  /* 0x0000000105057824 */ /* 0x000fc600020e0618 */
[----:B------:R0:W-:Y:S01]  /*9f60*/  STL [R1+0x2410], R6 ;  /* 0x0024100601007387 */ /* 0x0001e20000100800 */
[----:B------:R-:W-:-:S05]  /*9f70*/  IADD3 R4, P5, PT, R18, R16, RZ ;  /* 0x0000001012047210 */ /* 0x000fca0007fbe0ff */
[----:B------:R1:W-:Y:S01]  /*9f80*/  STL [R1+0x2444], R4 ;  /* 0x0024440401007387 */ /* 0x0003e20000100800 */
[----:B0-----:R-:W-:-:S03]  /*9f90*/  IADD3 R6, P4, PT, R18, R27, RZ ;  /* 0x0000001b12067210 */ /* 0x001fc60007f9e0ff */
[----:B------:R0:W-:Y:S01]  /*9fa0*/  STL [R1+0x2418], R5 ;  /* 0x0024180501007387 */ /* 0x0001e20000100800 */
[----:B-1----:R-:W-:-:S03]  /*9fb0*/  IMAD.X R4, R2, 0x1, R23, P3 ;  /* 0x0000000102047824 */ /* 0x002fc600018e0617 */
[----:B0-----:R-:W5:Y:S04]  /*9fc0*/  LDL.LU R5, [R1+0xec] ;  /* 0x0000ec0001057983 */ /* 0x001f680000300800 */
[----:B------:R0:W-:Y:S04]  /*9fd0*/  STL [R1+0x244c], R6 ;  /* 0x00244c0601007387 */ /* 0x0001e80000100800 */
[----:B------:R-:W5:Y:S01]  /*9fe0*/  LDL.LU R18, [R1+0xa0] ;  /* 0x0000a00001127983 */ /* 0x000f620000300800 */
[----:B0-----:R-:W-:-:S03]  /*9ff0*/  IADD3 R6, P3, PT, R33, R16, RZ ;  /* 0x0000001021067210 */ /* 0x001fc60007f7e0ff */
[----:B------:R0:W-:Y:S04]  /*a000*/  STL [R1+0x2420], R4 ;  /* 0x0024200401007387 */ /* 0x0001e80000100800 */
[----:B------:R3:W-:Y:S01]  /*a010*/  STL [R1+0x2454], R6 ;  /* 0x0024540601007387 */ /* 0x0007e20000100800 */
[----:B0-----:R-:W-:Y:S01]  /*a020*/  IMAD.X R4, R2, 0x1, R24, P2 ;  /* 0x0000000102047824 */ /* 0x001fe200010e0618 */
[----:B------:R-:W-:-:S04]  /*a030*/  IADD3 R2, P2, PT, R33, R27, RZ ;  /* 0x0000001b21027210 */ /* 0x000fc80007f5e0ff */
[----:B------:R-:W-:Y:S04]  /*a040*/  STL [R1+0x2428], R4 ;  /* 0x0024280401007387 */ /* 0x000fe80000100800 */
[----:B------:R0:W-:Y:S01]  /*a050*/  STL [R1+0x245c], R2 ;  /* 0x00245c0201007387 */ /* 0x0001e20000100800 */
[C---:B---3--:R-:W-:Y:S02]  /*a060*/  IMAD.X R6, R21.reuse, 0x1, R23, P1 ;  /* 0x0000000115067824 */ /* 0x048fe400008e0617 */
[----:B0-----:R-:W-:-:S03]  /*a070*/  IMAD.X R2, R21, 0x1, R24, P0 ;  /* 0x0000000115027824 */ /* 0x001fc600000e0618 */
[----:B------:R0:W-:Y:S01]  /*a080*/  STL [R1+0x2430], R6 ;  /* 0x0024300601007387 */ /* 0x0001e20000100800 */
[----:B------:R-:W-:-:S03]  /*a090*/  IADD3 R4, P1, PT, R28, R16, RZ ;  /* 0x000000101c047210 */ /* 0x000fc60007f3e0ff */
[----:B------:R-:W3:Y:S04]  /*a0a0*/  LDL.LU R33, [R1+0xf0] ;  /* 0x0000f00001217983 */ /* 0x000ee80000300800 */
[----:B------:R4:W-:Y:S01]  /*a0b0*/  STL [R1+0x2464], R4 ;  /* 0x0024640401007387 */ /* 0x0009e20000100800 */
[----:B0-----:R-:W-:-:S03]  /*a0c0*/  IADD3 R6, P0, PT, R28, R27, RZ ;  /* 0x0000001b1c067210 */ /* 0x001fc60007f1e0ff */
[----:B------:R-:W3:Y:S04]  /*a0d0*/  LDL.LU R21, [R1+0xa4] ;  /* 0x0000a40001157983 */ /* 0x000ee80000300800 */
[----:B------:R-:W-:Y:S04]  /*a0e0*/  STL [R1+0x2438], R2 ;  /* 0x0024380201007387 */ /* 0x000fe80000100800 */
[----:B------:R0:W-:Y:S01]  /*a0f0*/  STL [R1+0x246c], R6 ;  /* 0x00246c0601007387 */ /* 0x0001e20000100800 */
[C---:B----4-:R-:W-:Y:S02]  /*a100*/  IMAD.X R4, R15.reuse, 0x1, R23, P5 ;  /* 0x000000010f047824 */ /* 0x050fe400028e0617 */
[----:B0-----:R-:W-:Y:S01]  /*a110*/  IMAD.X R6, R15, 0x1, R24, P4 ;  /* 0x000000010f067824 */ /* 0x001fe200020e0618 */
[----:B------:R-:W-:-:S02]  /*a120*/  IADD3 R2, P5, PT, R10, R16, RZ ;  /* 0x000000100a027210 */ /* 0x000fc40007fbe0ff */
[----:B------:R0:W-:Y:S04]  /*a130*/  STL [R1+0x2440], R4 ;  /* 0x0024400401007387 */ /* 0x0001e80000100800 */
[----:B------:R2:W-:Y:S04]  /*a140*/  STL [R1+0x2474], R2 ;  /* 0x0024740201007387 */ /* 0x0005e80000100800 */
[----:B------:R-:W-:Y:S01]  /*a150*/  STL [R1+0x2448], R6 ;  /* 0x0024480601007387 */ /* 0x000fe20000100800 */
[----:B0-----:R-:W-:-:S03]  /*a160*/  IADD3 R4, P4, PT, R10, R27, RZ ;  /* 0x0000001b0a047210 */ /* 0x001fc60007f9e0ff */
[----:B------:R-:W4:Y:S01]  /*a170*/  LDL.LU R10, [R1+0xf4] ;  /* 0x0000f400010a7983 */ /* 0x000f220000300800 */
[----:B--2---:R-:W-:-:S03]  /*a180*/  IMAD.X R2, R9, 0x1, R23, P3 ;  /* 0x0000000109027824 */ /* 0x004fc600018e0617 */
[----:B------:R0:W-:Y:S04]  /*a190*/  STL [R1+0x247c], R4 ;  /* 0x00247c0401007387 */ /* 0x0001e80000100800 */
[----:B------:R-:W2:Y:S04]  /*a1a0*/  LDL.LU R8, [R1+0xac] ;  /* 0x0000ac0001087983 */ /* 0x000ea80000300800 */
[----:B------:R1:W-:Y:S01]  /*a1b0*/  STL [R1+0x2450], R2 ;  /* 0x0024500201007387 */ /* 0x0003e20000100800 */
[----:B0-----:R-:W-:Y:S01]  /*a1c0*/  IMAD.X R4, R9, 0x1, R24, P2 ;  /* 0x0000000109047824 */ /* 0x001fe200010e0618 */
[----:B------:R-:W-:-:S02]  /*a1d0*/  IADD3 R6, P3, PT, R3, R16, RZ ;  /* 0x0000001003067210 */ /* 0x000fc40007f7e0ff */
[----:B-1----:R-:W-:-:S03]  /*a1e0*/  IADD3 R2, P2, PT, R3, R27, RZ ;  /* 0x0000001b03027210 */ /* 0x002fc60007f5e0ff */
[----:B------:R0:W-:Y:S04]  /*a1f0*/  STL [R1+0x2484], R6 ;  /* 0x0024840601007387 */ /* 0x0001e80000100800 */
[----:B------:R-:W2:Y:S04]  /*a200*/  LDL.LU R7, [R1+0xf8] ;  /* 0x0000f80001077983 */ /* 0x000ea80000300800 */
[----:B------:R1:W-:Y:S04]  /*a210*/  STL [R1+0x2458], R4 ;  /* 0x0024580401007387 */ /* 0x0003e80000100800 */
[----:B0-----:R-:W2:Y:S04]  /*a220*/  LDL.LU R6, [R1+0xb4] ;  /* 0x0000b40001067983 */ /* 0x001ea80000300800 */
[----:B------:R5:W-:Y:S04]  /*a230*/  STL [R1+0x248c], R2 ;  /* 0x00248c0201007387 */ /* 0x000be80000100800 */
[----:B-1----:R-:W2:Y:S01]  /*a240*/  LDL.LU R4, [R1+0xfc] ;  /* 0x0000fc0001047983 */ /* 0x002ea20000300800 */
[----:B-----5:R-:W-:Y:S01]  /*a250*/  IMAD.X R2, R38, 0x1, R23, P1 ;  /* 0x0000000126027824 */ /* 0x020fe200008e0617 */
[----:B------:R-:W-:-:S04]  /*a260*/  IADD3 R3, P1, PT, R31, R16, RZ ;  /* 0x000000101f037210 */ /* 0x000fc80007f3e0ff */
[----:B------:R0:W-:Y:S01]  /*a270*/  STL [R1+0x2460], R2 ;  /* 0x0024600201007387 */ /* 0x0001e20000100800 */
[----:B------:R-:W-:-:S03]  /*a280*/  IMAD.X R9, R38, 0x1, R24, P0 ;  /* 0x0000000126097824 */ /* 0x000fc600000e0618 */
[----:B0-----:R-:W5:Y:S04]  /*a290*/  LDL.LU R2, [R1+0xb8] ;  /* 0x0000b80001027983 */ /* 0x001f680000300800 */
[----:B------:R0:W-:Y:S04]  /*a2a0*/  STL [R1+0x2494], R3 ;  /* 0x0024940301007387 */ /* 0x0001e80000100800 */
[----:B------:R-:W5:Y:S01]  /*a2b0*/  LDL.LU R28, [R1+0x100] ;  /* 0x00010000011c7983 */ /* 0x000f620000300800 */
[----:B0-----:R-:W-:-:S03]  /*a2c0*/  IADD3 R3, P0, PT, R31, R27, RZ ;  /* 0x0000001b1f037210 */ /* 0x001fc60007f1e0ff */
[----:B------:R0:W-:Y:S04]  /*a2d0*/  STL [R1+0x2468], R9 ;  /* 0x0024680901007387 */ /* 0x0001e80000100800 */
[----:B------:R-:W5:Y:S04]  /*a2e0*/  LDL.LU R15, [R1+0xc0] ;  /* 0x0000c000010f7983 */ /* 0x000f680000300800 */
[----:B------:R1:W-:Y:S04]  /*a2f0*/  STL [R1+0x249c], R3 ;  /* 0x00249c0301007387 */ /* 0x0003e80000100800 */
[----:B0-----:R-:W5:Y:S01]  /*a300*/  LDL.LU R9, [R1+0x104] ;  /* 0x0001040001097983 */ /* 0x001f620000300800 */
[----:B-1----:R-:W-:-:S05]  /*a310*/  IMAD.X R3, R5, 0x1, R23, P5 ;  /* 0x0000000105037824 */ /* 0x002fca00028e0617 */
[----:B------:R0:W-:Y:S01]  /*a320*/  STL [R1+0x2470], R3 ;  /* 0x0024700301007387 */ /* 0x0001e20000100800 */
[----:B------:R-:W-:-:S03]  /*a330*/  IADD3 R11, P5, PT, R18, R16, RZ ;  /* 0x00000010120b7210 */ /* 0x000fc60007fbe0ff */
[----:B0-----:R-:W5:Y:S04]  /*a340*/  LDL.LU R3, [R1+0xc4] ;  /* 0x0000c40001037983 */ /* 0x001f680000300800 */
[----:B------:R0:W-:Y:S04]  /*a350*/  STL [R1+0x24a4], R11 ;  /* 0x0024a40b01007387 */ /* 0x0001e80000100800 */
[----:B------:R-:W5:Y:S01]  /*a360*/  LDL.LU R38, [R1+0x108] ;  /* 0x0001080001267983 */ /* 0x000f620000300800 */
[----:B0-----:R-:W-:Y:S01]  /*a370*/  IMAD.X R11, R5, 0x1, R24, P4 ;  /* 0x00000001050b7824 */ /* 0x001fe200020e0618 */
[----:B------:R-:W-:-:S04]  /*a380*/  IADD3 R5, P4, PT, R18, R27, RZ ;  /* 0x0000001b12057210 */ /* 0x000fc80007f9e0ff */
[----:B------:R-:W-:Y:S04]  /*a390*/  STL [R1+0x2478], R11 ;  /* 0x0024780b01007387 */ /* 0x000fe80000100800 */
[----:B------:R-:W5:Y:S04]  /*a3a0*/  LDL.LU R31, [R1+0xcc] ;  /* 0x0000cc00011f7983 */ /* 0x000f680000300800 */
[----:B------:R0:W-:Y:S04]  /*a3b0*/  STL [R1+0x24ac], R5 ;  /* 0x0024ac0501007387 */ /* 0x0001e80000100800 */
[----:B0-----:R-:W5:Y:S01]  /*a3c0*/  LDL.LU R5, [R1+0x10c] ;  /* 0x00010c0001057983 */ /* 0x001f620000300800 */
[----:B---3--:R-:W-:-:S05]  /*a3d0*/  IMAD.X R12, R33, 0x1, R23, P3 ;  /* 0x00000001210c7824 */ /* 0x008fca00018e0617 */
[----:B------:R0:W-:Y:S01]  /*a3e0*/  STL [R1+0x2480], R12 ;  /* 0x0024800c01007387 */ /* 0x0001e20000100800 */
[----:B------:R-:W-:-:S03]  /*a3f0*/  IADD3 R11, P3, PT, R21, R16, RZ ;  /* 0x00000010150b7210 */ /* 0x000fc60007f7e0ff */
[----:B------:R-:W3:Y:S01]  /*a400*/  LDL.LU R18, [R1+0xd4] ;  /* 0x0000d40001127983 */ /* 0x000ee20000300800 */
[----:B0-----:R-:W-:-:S03]  /*a410*/  IMAD.X R12, R33, 0x1, R24, P2 ;  /* 0x00000001210c7824 */ /* 0x001fc600010e0618 */
[----:B------:R0:W-:Y:S04]  /*a420*/  STL [R1+0x24b4], R11 ;  /* 0x0024b40b01007387 */ /* 0x0001e80000100800 */
[----:B------:R-:W3:Y:S04]  /*a430*/  LDL.LU R33, [R1+0x110] ;  /* 0x0001100001217983 */ /* 0x000ee80000300800 */
[----:B------:R-:W-:Y:S01]  /*a440*/  STL [R1+0x2488], R12 ;  /* 0x0024880c01007387 */ /* 0x000fe20000100800 */
[----:B0-----:R-:W-:-:S03]  /*a450*/  IADD3 R11, P2, PT, R21, R27, RZ ;  /* 0x0000001b150b7210 */ /* 0x001fc60007f5e0ff */
[----:B------:R-:W3:Y:S04]  /*a460*/  LDL.LU R21, [R1+0xd8] ;  /* 0x0000d80001157983 */ /* 0x000ee80000300800 */
[----:B------:R0:W-:Y:S01]  /*a470*/  STL [R1+0x24bc], R11 ;  /* 0x0024bc0b01007387 */ /* 0x0001e20000100800 */
[C---:B----4-:R-:W-:Y:S02]  /*a480*/  IMAD.X R13, R10.reuse, 0x1, R23, P1 ;  /* 0x000000010a0d7824 */ /* 0x050fe400008e0617 */
[----:B0-----:R-:W-:-:S03]  /*a490*/  IMAD.X R11, R10, 0x1, R24, P0 ;  /* 0x000000010a0b7824 */ /* 0x001fc600000e0618 */
[----:B------:R-:W-:Y:S04]  /*a4a0*/  STL [R1+0x2490], R13 ;  /* 0x0024900d01007387 */ /* 0x000fe80000100800 */
[----:B------:R-:W4:Y:S01]  /*a4b0*/  LDL.LU R10, [R1+0x114] ;  /* 0x00011400010a7983 */ /* 0x000f220000300800 */
[----:B--2---:R-:W-:-:S05]  /*a4c0*/  IADD3 R12, P1, PT, R8, R16, RZ ;  /* 0x00000010080c7210 */ /* 0x004fca0007f3e0ff */
[----:B------:R0:W-:Y:S04]  /*a4d0*/  STL [R1+0x24c4], R12 ;  /* 0x0024c40c01007387 */ /* 0x0001e80000100800 */
[----:B------:R1:W-:Y:S01]  /*a4e0*/  STL [R1+0x2498], R11 ;  /* 0x0024980b01007387 */ /* 0x0003e20000100800 */
[----:B0-----:R-:W-:Y:S01]  /*a4f0*/  IADD3 R12, P0, PT, R8, R27, RZ ;  /* 0x0000001b080c7210 */ /* 0x001fe20007f1e0ff */
[C---:B-1----:R-:W-:Y:S02]  /*a500*/  IMAD.X R11, R7.reuse, 0x1, R23, P5 ;  /* 0x00000001070b7824 */ /* 0x042fe400028e0617 */
[----:B------:R-:W-:Y:S02]  /*a510*/  IMAD.X R7, R7, 0x1, R24, P4 ;  /* 0x0000000107077824 */ /* 0x000fe400020e0618 */
[----:B------:R-:W-:Y:S01]  /*a520*/  STL [R1+0x24cc], R12 ;  /* 0x0024cc0c01007387 */ /* 0x000fe20000100800 */
[----:B------:R-:W-:-:S02]  /*a530*/  IADD3 R8, P5, PT, R6, R16, RZ ;  /* 0x0000001006087210 */ /* 0x000fc40007fbe0ff */
[----:B------:R-:W-:Y:S01]  /*a540*/  IADD3 R6, P4, PT, R6, R27, RZ ;  /* 0x0000001b06067210 */ /* 0x000fe20007f9e0ff */
[----:B------:R-:W-:Y:S04]  /*a550*/  STL [R1+0x24a0], R11 ;  /* 0x0024a00b01007387 */ /* 0x000fe80000100800 */
[----:B------:R0:W-:Y:S04]  /*a560*/  STL [R1+0x24d4], R8 ;  /* 0x0024d40801007387 */ /* 0x0001e80000100800 */
[----:B------:R-:W-:Y:S04]  /*a570*/  STL [R1+0x24a8], R7 ;  /* 0x0024a80701007387 */ /* 0x000fe80000100800 */
[----:B------:R1:W-:Y:S01]  /*a580*/  STL [R1+0x24dc], R6 ;  /* 0x0024dc0601007387 */ /* 0x0003e20000100800 */
[----:B0-----:R-:W-:-:S05]  /*a590*/  IMAD.X R8, R4, 0x1, R23, P3 ;  /* 0x0000000104087824 */ /* 0x001fca00018e0617 */
[----:B------:R-:W-:Y:S01]  /*a5a0*/  STL [R1+0x24b0], R8 ;  /* 0x0024b00801007387 */ /* 0x000fe20000100800 */
[----:B-1----:R-:W-:Y:S01]  /*a5b0*/  IMAD.X R6, R4, 0x1, R24, P2 ;  /* 0x0000000104067824 */ /* 0x002fe200010e0618 */
[C---:B-----5:R-:W-:Y:S02]  /*a5c0*/  IADD3 R7, P3, PT, R2.reuse, R16, RZ ;  /* 0x0000001002077210 */ /* 0x060fe40007f7e0ff */
[----:B------:R-:W-:-:S03]  /*a5d0*/  IADD3 R2, P2, PT, R2, R27, RZ ;  /* 0x0000001b02027210 */ /* 0x000fc60007f5e0ff */
[----:B------:R-:W-:Y:S01]  /*a5e0*/  STL [R1+0x24e4], R7 ;  /* 0x0024e40701007387 */ /* 0x000fe20000100800 */
[----:B------:R-:W-:-:S03]  /*a5f0*/  IMAD.X R4, R28, 0x1, R23, P1 ;  /* 0x000000011c047824 */ /* 0x000fc600008e0617 */
[----:B------:R0:W-:Y:S04]  /*a600*/  STL [R1+0x24b8], R6 ;  /* 0x0024b80601007387 */ /* 0x0001e80000100800 */
[----:B------:R1:W-:Y:S04]  /*a610*/  STL [R1+0x24ec], R2 ;  /* 0x0024ec0201007387 */ /* 0x0003e80000100800 */
[----:B------:R2:W-:Y:S01]  /*a620*/  STL [R1+0x24c0], R4 ;  /* 0x0024c00401007387 */ /* 0x0005e20000100800 */
[----:B0-----:R-:W-:Y:S01]  /*a630*/  IADD3 R6, P1, PT, R15, R16, RZ ;  /* 0x000000100f067210 */ /* 0x001fe20007f3e0ff */
[----:B-1----:R-:W-:-:S04]  /*a640*/  IMAD.X R2, R28, 0x1, R24, P0 ;  /* 0x000000011c027824 */ /* 0x002fc800000e0618 */
[----:B------:R0:W-:Y:S01]  /*a650*/  STL [R1+0x24f4], R6 ;  /* 0x0024f40601007387 */ /* 0x0001e20000100800 */
[----:B--2---:R-:W-:-:S03]  /*a660*/  IADD3 R4, P0, PT, R15, R27, RZ ;  /* 0x0000001b0f047210 */ /* 0x004fc60007f1e0ff */
[----:B------:R-:W-:Y:S04]  /*a670*/  STL [R1+0x24c8], R2 ;  /* 0x0024c80201007387 */ /* 0x000fe80000100800 */
[----:B------:R1:W-:Y:S01]  /*a680*/  STL [R1+0x24fc], R4 ;  /* 0x0024fc0401007387 */ /* 0x0003e20000100800 */
[----:B0-----:R-:W-:-:S05]  /*a690*/  IMAD.X R6, R9, 0x1, R23, P5 ;  /* 0x0000000109067824 */ /* 0x001fca00028e0617 */
[----:B------:R-:W-:Y:S01]  /*a6a0*/  STL [R1+0x24d0], R6 ;  /* 0x0024d00601007387 */ /* 0x000fe20000100800 */
[----:B-1----:R-:W-:Y:S01]  /*a6b0*/  IMAD.X R4, R9, 0x1, R24, P4 ;  /* 0x0000000109047824 */ /* 0x002fe200020e0618 */
[C---:B------:R-:W-:Y:S02]  /*a6c0*/  IADD3 R2, P5, PT, R3.reuse, R16, RZ ;  /* 0x0000001003027210 */ /* 0x040fe40007fbe0ff */
[----:B------:R-:W-:-:S03]  /*a6d0*/  IADD3 R3, P4, PT, R3, R27, RZ ;  /* 0x0000001b03037210 */ /* 0x000fc60007f9e0ff */
[----:B------:R0:W-:Y:S04]  /*a6e0*/  STL [R1+0x2504], R2 ;  /* 0x0025040201007387 */ /* 0x0001e80000100800 */
[----:B------:R1:W-:Y:S01]  /*a6f0*/  STL [R1+0x24d8], R4 ;  /* 0x0024d80401007387 */ /* 0x0003e20000100800 */
[----:B0-----:R-:W-:-:S03]  /*a700*/  IMAD.X R2, R38, 0x1, R23, P3 ;  /* 0x0000000126027824 */ /* 0x001fc600018e0617 */
[----:B------:R0:W-:Y:S01]  /*a710*/  STL [R1+0x2508], R3 ;  /* 0x0025080301007387 */ /* 0x0001e20000100800 */
[----:B-1----:R-:W-:-:S03]  /*a720*/  IADD3 R4, P3, PT, R31, R16, RZ ;  /* 0x000000101f047210 */ /* 0x002fc60007f7e0ff */
[----:B------:R1:W-:Y:S01]  /*a730*/  STL [R1+0x24e0], R2 ;  /* 0x0024e00201007387 */ /* 0x0003e20000100800 */
[----:B0-----:R-:W-:-:S03]  /*a740*/  IMAD.X R3, R38, 0x1, R24, P2 ;  /* 0x0000000126037824 */ /* 0x001fc600010e0618 */
[----:B------:R0:W-:Y:S01]  /*a750*/  STL [R1+0x250c], R4 ;  /* 0x00250c0401007387 */ /* 0x0001e20000100800 */
[----:B-1----:R-:W-:-:S03]  /*a760*/  IADD3 R2, P2, PT, R31, R27, RZ ;  /* 0x0000001b1f027210 */ /* 0x002fc60007f5e0ff */
[----:B------:R-:W-:Y:S01]  /*a770*/  STL [R1+0x24e8], R3 ;  /* 0x0024e80301007387 */ /* 0x000fe20000100800 */
[----:B0-----:R-:W-:-:S03]  /*a780*/  IMAD.X R4, R5, 0x1, R23, P1 ;  /* 0x0000000105047824 */ /* 0x001fc600008e0617 */
[----:B------:R0:W-:Y:S04]  /*a790*/  STL [R1+0x2510], R2 ;  /* 0x0025100201007387 */ /* 0x0001e80000100800 */
[----:B------:R1:W-:Y:S01]  /*a7a0*/  STL [R1+0x24f0], R4 ;  /* 0x0024f00401007387 */ /* 0x0003e20000100800 */
[----:B0-----:R-:W-:Y:S01]  /*a7b0*/  IMAD.X R2, R5, 0x1, R24, P0 ;  /* 0x0000000105027824 */ /* 0x001fe200000e0618 */
[----:B------:R-:W-:Y:S02]  /*a7c0*/  SHF.R.S32.HI R0, RZ, 0x1f, R0 ;  /* 0x0000001fff007819 */ /* 0x000fe40000011400 */
[C---:B---3--:R-:W-:Y:S02]  /*a7d0*/  IADD3 R3, P1, PT, R18.reuse, R16, RZ ;  /* 0x0000001012037210 */ /* 0x048fe40007f3e0ff */
[----:B-1----:R-:W-:-:S03]  /*a7e0*/  IADD3 R4, P0, PT, R18, R27, RZ ;  /* 0x0000001b12047210 */ /* 0x002fc60007f1e0ff */
        /* <DEDUP_REMOVED lines=9> */
[----:B0-----:R-:W-:-:S05]  /*a880*/  IADD3 R3, P4, PT, R21, R27, RZ ;  /* 0x0000001b15037210 */ /* 0x001fca0007f9e0ff */
[----:B------:R0:W-:Y:S01]  /*a890*/  STL [R1+0x23d8], R3 ;  /* 0x0023d80301007387 */ /* 0x0001e20000100800 */
[----:B-1----:R-:W-:Y:S01]  /*a8a0*/  SHF.R.S32.HI R2, RZ, 0x1f, R21 ;  /* 0x0000001fff027819 */ /* 0x002fe20000011415 */
[C-C-:B----4-:R-:W-:Y:S02]  /*a8b0*/  IMAD.X R4, R10.reuse, 0x1, R23.reuse, P3 ;  /* 0x000000010a047824 */ /* 0x150fe400018e0617 */
[--C-:B------:R-:W-:Y:S02]  /*a8c0*/  IMAD.X R5, R10, 0x1, R24.reuse, P2 ;  /* 0x000000010a057824 */ /* 0x100fe400010e0618 */
[C---:B0-----:R-:W-:Y:S01]  /*a8d0*/  IMAD.X R3, R0.reuse, 0x1, R23, P1 ;  /* 0x0000000100037824 */ /* 0x041fe200008e0617 */
[----:B------:R0:W-:Y:S04]  /*a8e0*/  STL [R1+0x23c8], R4 ;  /* 0x0023c80401007387 */ /* 0x0001e80000100800 */
[----:B------:R-:W-:Y:S01]  /*a8f0*/  STL [R1+0x23cc], R5 ;  /* 0x0023cc0501007387 */ /* 0x000fe20000100800 */
[----:B0-----:R-:W-:-:S03]  /*a900*/  IMAD.X R4, R0, 0x1, R24, P0 ;  /* 0x0000000100047824 */ /* 0x001fc600000e0618 */
[----:B------:R-:W2:Y:S04]  /*a910*/  LDL.LU R0, [R1+0x2a80] ;  /* 0x002a800001007983 */ /* 0x000ea80000300800 */
[----:B------:R0:W-:Y:S04]  /*a920*/  STL [R1+0x23d0], R3 ;  /* 0x0023d00301007387 */ /* 0x0001e80000100800 */
[----:B------:R1:W-:Y:S01]  /*a930*/  STL [R1+0x23d4], R4 ;  /* 0x0023d40401007387 */ /* 0x0003e20000100800 */
[C---:B0-----:R-:W-:Y:S02]  /*a940*/  IMAD.X R3, R2.reuse, 0x1, R23, P5 ;  /* 0x0000000102037824 */ /* 0x041fe400028e0617 */
[----:B------:R-:W-:-:S03]  /*a950*/  IMAD.X R2, R2, 0x1, R24, P4 ;  /* 0x0000000102027824 */ /* 0x000fc600020e0618 */
[----:B------:R0:W-:Y:S04]  /*a960*/  STL [R1+0x23c4], R3 ;  /* 0x0023c40301007387 */ /* 0x0001e80000100800 */
[----:B------:R3:W-:Y:S04]  /*a970*/  STL [R1+0x1400], R2 ;  /* 0x0014000201007387 */ /* 0x0007e80000100800 */
        /* <DEDUP_REMOVED lines=457> */
[----:B------:R-:W4:Y:S04]  /*c610*/  LDL R11, [R1+0x104c] ;  /* 0x00104c00010b7983 */ /* 0x000f280000100800 */
[----:B------:R-:W3:Y:S04]  /*c620*/  LDL R8, [R1+0x1044] ;  /* 0x0010440001087983 */ /* 0x000ee80000100800 */
[----:B------:R-:W5:Y:S04]  /*c630*/  LDL R7, [R1+0x103c] ;  /* 0x00103c0001077983 */ /* 0x000f680000100800 */
[----:B------:R-:W2:Y:S04]  /*c640*/  LDL R6, [R1+0x1034] ;  /* 0x0010340001067983 */ /* 0x000ea80000100800 */
[----:B-1----:R-:W2:Y:S04]  /*c650*/  LDL R4, [R1+0x102c] ;  /* 0x00102c0001047983 */ /* 0x002ea80000100800 */
[----:B------:R-:W2:Y:S04]  /*c660*/  LDL R28, [R1+0x1024] ;  /* 0x00102400011c7983 */ /* 0x000ea80000100800 */
[----:B------:R-:W2:Y:S04]  /*c670*/  LDL R15, [R1+0x101c] ;  /* 0x00101c00010f7983 */ /* 0x000ea80000100800 */
[----:B------:R-:W2:Y:S04]  /*c680*/  LDL R9, [R1+0x1048] ;  /* 0x0010480001097983 */ /* 0x000ea80000100800 */
[----:B0-----:R-:W2:Y:S04]  /*c690*/  LDL R3, [R1+0x1014] ;  /* 0x0010140001037983 */ /* 0x001ea80000100800 */
[----:B------:R-:W2:Y:S04]  /*c6a0*/  LDL R38, [R1+0x1040] ;  /* 0x0010400001267983 */ /* 0x000ea80000100800 */
[----:B------:R-:W2:Y:S04]  /*c6b0*/  LDL R31, [R1+0x1038] ;  /* 0x00103800011f7983 */ /* 0x000ea80000100800 */
[----:B------:R-:W2:Y:S04]  /*c6c0*/  LDL R5, [R1+0x1030] ;  /* 0x0010300001057983 */ /* 0x000ea80000100800 */
[----:B------:R-:W2:Y:S04]  /*c6d0*/  LDL R18, [R1+0x1028] ;  /* 0x0010280001127983 */ /* 0x000ea80000100800 */
[----:B------:R-:W2:Y:S04]  /*c6e0*/  LDL R33, [R1+0x1020] ;  /* 0x0010200001217983 */ /* 0x000ea80000100800 */
[----:B------:R-:W2:Y:S04]  /*c6f0*/  LDL R21, [R1+0x1018] ;  /* 0x0010180001157983 */ /* 0x000ea80000100800 */
[----:B------:R-:W2:Y:S04]  /*c700*/  LDL R10, [R1+0x1010] ;  /* 0x00101000010a7983 */ /* 0x000ea80000100800 */
[----:B------:R-:W-:Y:S04]  /*c710*/  STL [R1+0x890], RZ ;  /* 0x000890ff01007387 */ /* 0x000fe80000100800 */
[----:B------:R-:W-:Y:S04]  /*c720*/  STL [R1+0x894], RZ ;  /* 0x000894ff01007387 */ /* 0x000fe80000100800 */
[----:B------:R-:W-:Y:S04]  /*c730*/  STL [R1+0x898], RZ ;  /* 0x000898ff01007387 */ /* 0x000fe80000100800 */
[----:B------:R-:W-:Y:S04]  /*c740*/  STL [R1+0x89c], RZ ;  /* 0x00089cff01007387 */ /* 0x000fe80000100800 */
[----:B------:R-:W-:Y:S04]  /*c750*/  STL [R1+0x880], RZ ;  /* 0x000880ff01007387 */ /* 0x000fe80000100800 */
[----:B------:R-:W-:Y:S01]  /*c760*/  STL [R1+0x884], RZ ;  /* 0x000884ff01007387 */ /* 0x000fe20000100800 */
[----:B------:R-:W-:-:S03]  /*c770*/  USHF.R.S32.HI UR23, URZ, 0x1f, UR73 ;  /* 0x0000001fff177899 */ /* 0x000fc60008011449 */
[----:B------:R-:W-:Y:S01]  /*c780*/  STL [R1+0x888], RZ ;  /* 0x000888ff01007387 */ /* 0x000fe20000100800 */
[----:B------:R-:W-:Y:S02]  /*c790*/  UIMAD UR21, UR5, 0x3c, URZ ;  /* 0x0000003c051578a4 */ /* 0x000fe4000f8e02ff */
[----:B------:R-:W-:-:S04]  /*c7a0*/  USHF.R.S32.HI UR20, URZ, 0x1f, UR8 ;  /* 0x0000001fff147899 */ /* 0x000fc80008011408 */
[----:B------:R-:W-:Y:S02]  /*c7b0*/  ULEA.HI UR20, UR20, UR8, URZ, 0x6 ;  /* 0x0000000814147291 */ /* 0x000fe4000f8f30ff */
[----:B------:R-:W-:Y:S01]  /*c7c0*/  USHF.R.S32.HI UR8, URZ, 0x1f, UR76 ;  /* 0x0000001fff087899 */ /* 0x000fe2000801144c */
[----:B----4-:R-:W-:Y:S02]  /*c7d0*/  IADD3 R13, P6, PT, R11, UR73, RZ ;  /* 0x000000490b0d7c10 */ /* 0x010fe4000ffde0ff */
[----:B---3--:R-:W-:-:S03]  /*c7e0*/  IADD3 R2, P5, PT, R8, UR73, RZ ;  /* 0x0000004908027c10 */ /* 0x008fc6000ffbe0ff */
[----:B------:R2:W-:Y:S01]  /*c7f0*/  STL [R1+0x1408], R13 ;  /* 0x0014080d01007387 */ /* 0x0005e20000100800 */
[----:B-----5:R-:W-:-:S03]  /*c800*/  IADD3 R12, P4, PT, R7, UR73, RZ ;  /* 0x00000049070c7c10 */ /* 0x020fc6000ff9e0ff */
[----:B------:R0:W-:Y:S01]  /*c810*/  STL [R1+0x1410], R2 ;  /* 0x0014100201007387 */ /* 0x0001e20000100800 */
[----:B--2---:R-:W-:-:S03]  /*c820*/  IADD3 R13, P3, PT, R6, UR73, RZ ;  /* 0x00000049060d7c10 */ /* 0x004fc6000ff7e0ff */
[----:B------:R1:W-:Y:S01]  /*c830*/  STL [R1+0x1418], R12 ;  /* 0x0014180c01007387 */ /* 0x0003e20000100800 */
[----:B0-----:R-:W-:-:S03]  /*c840*/  IADD3 R2, P2, PT, R4, UR73, RZ ;  /* 0x0000004904027c10 */ /* 0x001fc6000ff5e0ff */
[----:B------:R0:W-:Y:S04]  /*c850*/  STL [R1+0x1420], R13 ;  /* 0x0014200d01007387 */ /* 0x0001e80000100800 */
[----:B------:R2:W-:Y:S01]  /*c860*/  STL [R1+0x1428], R2 ;  /* 0x0014280201007387 */ /* 0x0005e20000100800 */
[----:B-1----:R-:W-:Y:S02]  /*c870*/  IADD3 R12, P1, PT, R28, UR73, RZ ;  /* 0x000000491c0c7c10 */ /* 0x002fe4000ff3e0ff */
[----:B0-----:R-:W-:-:S03]  /*c880*/  IADD3 R13, P0, PT, R15, UR73, RZ ;  /* 0x000000490f0d7c10 */ /* 0x001fc6000ff1e0ff */
[----:B------:R0:W-:Y:S01]  /*c890*/  STL [R1+0x1430], R12 ;  /* 0x0014300c01007387 */ /* 0x0001e20000100800 */
[----:B--2---:R-:W-:-:S03]  /*c8a0*/  IADD3.X R2, PT, PT, R9, UR23, RZ, P6, !PT ;  /* 0x0000001709027c10 */ /* 0x004fc6000b7fe4ff */
[----:B------:R1:W-:Y:S04]  /*c8b0*/  STL [R1+0x1438], R13 ;  /* 0x0014380d01007387 */ /* 0x0003e80000100800 */
[----:B------:R2:W-:Y:S01]  /*c8c0*/  STL [R1+0x1404], R2 ;  /* 0x0014040201007387 */ /* 0x0005e20000100800 */
[----:B0-----:R-:W-:Y:S02]  /*c8d0*/  IADD3 R12, P6, PT, R3, UR73, RZ ;  /* 0x00000049030c7c10 */ /* 0x001fe4000ffde0ff */
[----:B-1----:R-:W-:Y:S02]  /*c8e0*/  IADD3.X R13, PT, PT, R31, UR23, RZ, P4, !PT ;  /* 0x000000171f0d7c10 */ /* 0x002fe4000a7fe4ff */
[----:B--2---:R-:W-:Y:S01]  /*c8f0*/  IADD3.X R2, PT, PT, R38, UR23, RZ, P5, !PT ;  /* 0x0000001726027c10 */ /* 0x004fe2000affe4ff */
[----:B------:R0:W-:Y:S04]  /*c900*/  STL [R1+0x1440], R12 ;  /* 0x0014400c01007387 */ /* 0x0001e80000100800 */
[----:B------:R1:W-:Y:S01]  /*c910*/  STL [R1+0x140c], R2 ;  /* 0x00140c0201007387 */ /* 0x0003e20000100800 */
[----:B0-----:R-:W-:-:S03]  /*c920*/  IADD3.X R12, PT, PT, R5, UR23, RZ, P3, !PT ;  /* 0x00000017050c7c10 */ /* 0x001fc60009ffe4ff */
[----:B------:R0:W-:Y:S01]  /*c930*/  STL [R1+0x1414], R13 ;  /* 0x0014140d01007387 */ /* 0x0001e20000100800 */
[----:B-1----:R-:W-:-:S03]  /*c940*/  IADD3.X R2, PT, PT, R18, UR23, RZ, P2, !PT ;  /* 0x0000001712027c10 */ /* 0x002fc600097fe4ff */
[----:B------:R1:W-:Y:S04]  /*c950*/  STL [R1+0x141c], R12 ;  /* 0x00141c0c01007387 */ /* 0x0003e80000100800 */
[----:B------:R2:W-:Y:S01]  /*c960*/  STL [R1+0x1424], R2 ;  /* 0x0014240201007387 */ /* 0x0005e20000100800 */
[----:B0-----:R-:W-:Y:S02]  /*c970*/  IADD3.X R13, PT, PT, R33, UR23, RZ, P1, !PT ;  /* 0x00000017210d7c10 */ /* 0x001fe40008ffe4ff */
[----:B-1----:R-:W-:-:S03]  /*c980*/  IADD3.X R12, PT, PT, R21, UR23, RZ, P0, !PT ;  /* 0x00000017150c7c10 */ /* 0x002fc600087fe4ff */
[----:B------:R0:W-:Y:S01]  /*c990*/  STL [R1+0x142c], R13 ;  /* 0x00142c0d01007387 */ /* 0x0001e20000100800 */
[----:B--2---:R-:W-:-:S03]  /*c9a0*/  IADD3.X R2, PT, PT, R10, UR23, RZ, P6, !PT ;  /* 0x000000170a027c10 */ /* 0x004fc6000b7fe4ff */
[----:B------:R1:W-:Y:S04]  /*c9b0*/  STL [R1+0x1434], R12 ;  /* 0x0014340c01007387 */ /* 0x0003e80000100800 */
[----:B------:R2:W-:Y:S01]  /*c9c0*/  STL [R1+0x143c], R2 ;  /* 0x00143c0201007387 */ /* 0x0005e20000100800 */
[----:B0-----:R-:W-:Y:S01]  /*c9d0*/  IADD3 R13, P6, PT, R11, UR71, RZ ;  /* 0x000000470b0d7c10 */ /* 0x001fe2000ffde0ff */
[----:B------:R-:W-:Y:S02]  /*c9e0*/  USHF.R.S32.HI UR23, URZ, 0x1f, UR71 ;  /* 0x0000001fff177899 */ /* 0x000fe40008011447 */
[----:B-1----:R-:W-:Y:S02]  /*c9f0*/  IADD3 R12, P4, PT, R7, UR71, RZ ;  /* 0x00000047070c7c10 */ /* 0x002fe4000ff9e0ff */
[----:B--2---:R-:W-:Y:S01]  /*ca00*/  IADD3 R2, P5, PT, R8, UR71, RZ ;  /* 0x0000004708027c10 */ /* 0x004fe2000ffbe0ff */
[----:B------:R0:W-:Y:S04]  /*ca10*/  STL [R1+0x1448], R13 ;  /* 0x0014480d01007387 */ /* 0x0001e80000100800 */
[----:B------:R1:W-:Y:S01]  /*ca20*/  STL [R1+0x1450], R2 ;  /* 0x0014500201007387 */ /* 0x0003e20000100800 */
[----:B0-----:R-:W-:-:S03]  /*ca30*/  IADD3 R13, P3, PT, R6, UR71, RZ ;  /* 0x00000047060d7c10 */ /* 0x001fc6000ff7e0ff */
[----:B------:R0:W-:Y:S01]  /*ca40*/  STL [R1+0x1458], R12 ;  /* 0x0014580c01007387 */ /* 0x0001e20000100800 */
[----:B-1----:R-:W-:-:S03]  /*ca50*/  IADD3 R2, P2, PT, R4, UR71, RZ ;  /* 0x0000004704027c10 */ /* 0x002fc6000ff5e0ff */
[----:B------:R1:W-:Y:S04]  /*ca60*/  STL [R1+0x1460], R13 ;  /* 0x0014600d01007387 */ /* 0x0003e80000100800 */
[----:B------:R2:W-:Y:S01]  /*ca70*/  STL [R1+0x1468], R2 ;  /* 0x0014680201007387 */ /* 0x0005e20000100800 */
[----:B0-----:R-:W-:Y:S02]  /*ca80*/  IADD3 R12, P1, PT, R28, UR71, RZ ;  /* 0x000000471c0c7c10 */ /* 0x001fe4000ff3e0ff */
[----:B-1----:R-:W-:-:S03]  /*ca90*/  IADD3 R13, P0, PT, R15, UR71, RZ ;  /* 0x000000470f0d7c10 */ /* 0x002fc6000ff1e0ff */
        /* <DEDUP_REMOVED lines=53> */
[----:B0-----:R-:W-:Y:S02]  /*cdf0*/  IADD3 R13, P6, PT, R11, UR21, RZ ;  /* 0x000000150b0d7c10 */ /* 0x001fe4000ffde0ff */
[----:B-1----:R-:W-:-:S03]  /*ce00*/  IADD3 R12, P5, PT, R8, UR21, RZ ;  /* 0x00000015080c7c10 */ /* 0x002fc6000ffbe0ff */
[----:B------:R0:W-:Y:S01]  /*ce10*/  STL [R1+0x14c8], R13 ;  /* 0x0014c80d01007387 */ /* 0x0001e20000100800 */
[----:B--2---:R-:W-:-:S03]  /*ce20*/  IADD3 R2, P4, PT, R7, UR21, RZ ;  /* 0x0000001507027c10 */ /* 0x004fc6000ff9e0ff */
[----:B------:R1:W-:Y:S01]  /*ce30*/  STL [R1+0x14d0], R12 ;  /* 0x0014d00c01007387 */ /* 0x0003e20000100800 */
[----:B------:R-:W-:-:S03]  /*ce40*/  USHF.R.S32.HI UR23, URZ, 0x1f, UR21 ;  /* 0x0000001fff177899 */ /* 0x000fc60008011415 */
[----:B------:R2:W-:Y:S01]  /*ce50*/  STL [R1+0x14d8], R2 ;  /* 0x0014d80201007387 */ /* 0x0005e20000100800 */
[----:B0-----:R-:W-:Y:S02]  /*ce60*/  IADD3 R13, P3, PT, R6, UR21, RZ ;  /* 0x00000015060d7c10 */ /* 0x001fe4000ff7e0ff */
[----:B-1----:R-:W-:-:S03]  /*ce70*/  IADD3 R12, P2, PT, R4, UR21, RZ ;  /* 0x00000015040c7c10 */ /* 0x002fc6000ff5e0ff */
[----:B------:R0:W-:Y:S01]  /*ce80*/  STL [R1+0x14e0], R13 ;  /* 0x0014e00d01007387 */ /* 0x0001e20000100800 */
[----:B--2---:R-:W-:-:S03]  /*ce90*/  IADD3 R2, P1, PT, R28, UR21, RZ ;  /* 0x000000151c027c10 */ /* 0x004fc6000ff3e0ff */
[----:B------:R1:W-:Y:S04]  /*cea0*/  STL [R1+0x14e8], R12 ;  /* 0x0014e80c01007387 */ /* 0x0003e80000100800 */
[----:B------:R2:W-:Y:S01]  /*ceb0*/  STL [R1+0x14f0], R2 ;  /* 0x0014f00201007387 */ /* 0x0005e20000100800 */
[----:B0-----:R-:W-:Y:S02]  /*cec0*/  IADD3 R13, P0, PT, R15, UR21, RZ ;  /* 0x000000150f0d7c10 */ /* 0x001fe4000ff1e0ff */
[----:B-1----:R-:W-:-:S03]  /*ced0*/  IADD3.X R12, PT, PT, R9, UR23, RZ, P6, !PT ;  /* 0x00000017090c7c10 */ /* 0x002fc6000b7fe4ff */
[----:B------:R-:W-:Y:S01]  /*cee0*/  STL [R1+0x14f8], R13 ;  /* 0x0014f80d01007387 */ /* 0x000fe20000100800 */
[----:B--2---:R-:W-:-:S03]  /*cef0*/  IADD3 R2, P6, PT, R3, UR21, RZ ;  /* 0x0000001503027c10 */ /* 0x004fc6000ffde0ff */
[----:B------:R-:W-:Y:S04]  /*cf00*/  STL [R1+0x14c4], R12 ;  /* 0x0014c40c01007387 */ /* 0x000fe80000100800 */
        /* <DEDUP_REMOVED lines=40> */
[----:B------:R-:W-:Y:S01]  /*d190*/  STL [R1+0x778], RZ ;  /* 0x000778ff01007387 */ /* 0x000fe20000100800 */
[----:B0-----:R-:W-:-:S03]  /*d1a0*/  IADD3.X R2, PT, PT, R38, UR23, RZ, P5, !PT ;  /* 0x0000001726027c10 */ /* 0x001fc6000affe4ff */
[----:B------:R-:W-:Y:S04]  /*d1b0*/  STL [R1+0x77c], RZ ;  /* 0x00077cff01007387 */ /* 0x000fe80000100800 */
[----:B------:R-:W-:Y:S04]  /*d1c0*/  STL [R1+0x760], RZ ;  /* 0x000760ff01007387 */ /* 0x000fe80000100800 */
[----:B------:R-:W-:Y:S04]  /*d1d0*/  STL [R1+0x764], RZ ;  /* 0x000764ff01007387 */ /* 0x000fe80000100800 */
[----:B------:R-:W-:Y:S01]  /*d1e0*/  STL [R1+0x768], RZ ;  /* 0x000768ff01007387 */ /* 0x000fe20000100800 */
[----:B------:R-:W-:-:S03]  /*d1f0*/  IADD3.X R13, PT, PT, R31, UR23, RZ, P4, !PT ;  /* 0x000000171f0d7c10 */ /* 0x000fc6000a7fe4ff */
[----:B------:R-:W-:Y:S01]  /*d200*/  STL [R1+0x76c], RZ ;  /* 0x00076cff01007387 */ /* 0x000fe20000100800 */
[----:B------:R-:W-:-:S03]  /*d210*/  IADD3.X R12, PT, PT, R5, UR23, RZ, P3, !PT ;  /* 0x00000017050c7c10 */ /* 0x000fc60009ffe4ff */
[----:B------:R-:W-:Y:S04]  /*d220*/  STL [R1+0x120], RZ ;  /* 0x000120ff01007387 */ /* 0x000fe80000100800 */
[----:B------:R-:W-:Y:S04]  /*d230*/  STL [R1+0x124], RZ ;  /* 0x000124ff01007387 */ /* 0x000fe80000100800 */
[----:B------:R-:W-:Y:S04]  /*d240*/  STL [R1+0x128], RZ ;  /* 0x000128ff01007387 */ /* 0x000fe80000100800 */
[----:B------:R0:W-:Y:S04]  /*d250*/  STL [R1+0x14cc], R2 ;  /* 0x0014cc0201007387 */ /* 0x0001e80000100800 */
[----:B------:R1:W-:Y:S01]  /*d260*/  STL [R1+0x14d4], R13 ;  /* 0x0014d40d01007387 */ /* 0x0003e20000100800 */
[----:B0-----:R-:W-:-:S03]  /*d270*/  IADD3.X R2, PT, PT, R18, UR23, RZ, P2, !PT ;  /* 0x0000001712027c10 */ /* 0x001fc600097fe4ff */
[----:B------:R0:W-:Y:S01]  /*d280*/  STL [R1+0x14dc], R12 ;  /* 0x0014dc0c01007387 */ /* 0x0001e20000100800 */
[----:B-1----:R-:W-:-:S03]  /*d290*/  IADD3.X R13, PT, PT, R33, UR23, RZ, P1, !PT ;  /* 0x00000017210d7c10 */ /* 0x002fc60008ffe4ff */
[----:B------:R1:W-:Y:S01]  /*d2a0*/  STL [R1+0x14e4], R2 ;  /* 0x0014e40201007387 */ /* 0x0003e20000100800 */
[----:B0-----:R-:W-:-:S03]  /*d2b0*/  IADD3.X R12, PT, PT, R21, UR23, RZ, P0, !PT ;  /* 0x00000017150c7c10 */ /* 0x001fc600087fe4ff */
[----:B------:R0:W-:Y:S01]  /*d2c0*/  STL [R1+0x14ec], R13 ;  /* 0x0014ec0d01007387 */ /* 0x0001e20000100800 */
[----:B-1----:R-:W-:-:S03]  /*d2d0*/  IADD3.X R2, PT, PT, R10, UR23, RZ, P6, !PT ;  /* 0x000000170a027c10 */ /* 0x002fc6000b7fe4ff */
[----:B------:R1:W-:Y:S04]  /*d2e0*/  STL [R1+0x14f4], R12 ;  /* 0x0014f40c01007387 */ /* 0x0003e80000100800 */
[----:B------:R2:W-:Y:S01]  /*d2f0*/  STL [R1+0x14fc], R2 ;  /* 0x0014fc0201007387 */ /* 0x0005e20000100800 */
[----:B0-----:R-:W-:Y:S02]  /*d300*/  IADD3 R13, P6, PT, R11, UR76, RZ ;  /* 0x0000004c0b0d7c10 */ /* 0x001fe4000ffde0ff */
        /* <DEDUP_REMOVED lines=89> */
[----:B------:R1:W-:Y:S01]  /*d8a0*/  STL [R1+0x159c], R12 ;  /* 0x00159c0c01007387 */ /* 0x0003e20000100800 */
[----:B------:R-:W-:-:S03]  /*d8b0*/  UIMAD UR66, UR5, 0x38, URZ ;  /* 0x00000038054278a4 */ /* 0x000fc6000f8e02ff */
        /* <DEDUP_REMOVED lines=297> */
[----:B------:R-:W-:Y:S01]  /*eb50*/  USHF.L.U32 UR21, UR5, 0x6, URZ ;  /* 0x0000000605157899 */ /* 0x000fe200080006ff */
[----:B0-----:R-:W-:-:S02]  /*eb60*/  IADD3.X R12, PT, PT, R5, UR70, RZ, P3, !PT ;  /* 0x00000046050c7c10 */ /* 0x001fc40009ffe4ff */
        /* <DEDUP_REMOVED lines=539> */
[----:B0-----:R-:W-:-:S03]  /*10d20*/  IADD3 R13, P0, PT, R11, UR13, RZ ;  /* 0x0000000d0b0d7c10 */ /* 0x001fc6000ff1e0ff */
[----:B------:R-:W-:Y:S01]  /*10d30*/  STL [R1+0x12c], RZ ;  /* 0x00012cff01007387 */ /* 0x000fe20000100800 */
[----:B-1----:R-:W-:Y:S02]  /*10d40*/  IADD3 R12, P5, PT, R7, UR13, RZ ;  /* 0x0000000d070c7c10 */ /* 0x002fe4000ffbe0ff */
[----:B--2---:R-:W-:Y:S01]  /*10d50*/  IADD3 R2, P6, PT, R8, UR13, RZ ;  /* 0x0000000d08027c10 */ /* 0x004fe2000ffde0ff */
[----:B------:R0:W-:Y:S01]  /*10d60*/  STL [R1+0x1c08], R13 ;  /* 0x001c080d01007387 */ /* 0x0001e20000100800 */
[----:B------:R-:W-:-:S03]  /*10d70*/  USHF.R.S32.HI UR67, URZ, 0x1f, UR13 ;  /* 0x0000001fff437899 */ /* 0x000fc6000801140d */
        /* <DEDUP_REMOVED lines=13> */
[C---:B-1----:R-:W-:Y:S02]  /*10e50*/  LOP3.LUT R13, R0.reuse, 0x40, RZ, 0x3c, !PT ;  /* 0x00000040000d7812 */ /* 0x042fe400078e3cff */
[----:B--2---:R-:W-:Y:S02]  /*10e60*/  LOP3.LUT R2, R0, 0x20, RZ, 0x3c, !PT ;  /* 0x0000002000027812 */ /* 0x004fe400078e3cff */
[----:B------:R-:W-:Y:S01]  /*10e70*/  IADD3.X R2, PT, PT, R38, UR67, RZ, P6, !PT ;  /* 0x0000004326027c10 */ /* 0x000fe2000b7fe4ff */
[----:B------:R0:W-:Y:S01]  /*10e80*/  STL [R1+0x1c40], R12 ;  /* 0x001c400c01007387 */ /* 0x0001e20000100800 */
[----:B------:R-:W-:-:S03]  /*10e90*/  IADD3 R13, P6, PT, R11, UR6, RZ ;  /* 0x000000060b0d7c10 */ /* 0x000fc6000ffde0ff */
[----:B------:R1:W-:Y:S01]  /*10ea0*/  STL [R1+0x1c0c], R2 ;  /* 0x001c0c0201007387 */ /* 0x0003e20000100800 */
[----:B0-----:R-:W-:Y:S02]  /*10eb0*/  LOP3.LUT R12, R0, 0x60, RZ, 0x3c, !PT ;  /* 0x00000060000c7812 */ /* 0x001fe400078e3cff */
[----:B------:R-:W-:Y:S02]  /*10ec0*/  IADD3.X R12, PT, PT, R31, UR67, RZ, P5, !PT ;  /* 0x000000431f0c7c10 */ /* 0x000fe4000affe4ff */
[----:B-1----:R-:W-:Y:S01]  /*10ed0*/  IADD3 R2, P5, PT, R8, UR6, RZ ;  /* 0x0000000608027c10 */ /* 0x002fe2000ffbe0ff */
[----:B------:R0:W-:Y:S04]  /*10ee0*/  STL [R1+0x1c48], R13 ;  /* 0x001c480d01007387 */ /* 0x0001e80000100800 */
[----:B------:R1:W-:Y:S04]  /*10ef0*/  STL [R1+0x1c14], R12 ;  /* 0x001c140c01007387 */ /* 0x0003e80000100800 */
[----:B------:R2:W-:Y:S01]  /*10f00*/  STL [R1+0x1c50], R2 ;  /* 0x001c500201007387 */ /* 0x0005e20000100800 */
[----:B0-----:R-:W-:-:S02]  /*10f10*/  IADD3.X R13, PT, PT, R5, UR67, RZ, P4, !PT ;  /* 0x00000043050d7c10 */ /* 0x001fc4000a7fe4ff */
[----:B-1----:R-:W-:-:S03]  /*10f20*/  IADD3 R12, P4, PT, R7, UR6, RZ ;  /* 0x00000006070c7c10 */ /* 0x002fc6000ff9e0ff */
[----:B------:R0:W-:Y:S01]  /*10f30*/  STL [R1+0x1c1c], R13 ;  /* 0x001c1c0d01007387 */ /* 0x0001e20000100800 */
[----:B--2---:R-:W-:-:S03]  /*10f40*/  IADD3.X R2, PT, PT, R18, UR67, RZ, P3, !PT ;  /* 0x0000004312027c10 */ /* 0x004fc60009ffe4ff */
[----:B------:R1:W-:Y:S04]  /*10f50*/  STL [R1+0x1c58], R12 ;  /* 0x001c580c01007387 */ /* 0x0003e80000100800 */
[----:B------:R2:W-:Y:S01]  /*10f60*/  STL [R1+0x1c24], R2 ;  /* 0x001c240201007387 */ /* 0x0005e20000100800 */
[----:B0-----:R-:W-:Y:S02]  /*10f70*/  IADD3 R13, P3, PT, R6, UR6, RZ ;  /* 0x00000006060d7c10 */ /* 0x001fe4000ff7e0ff */
[----:B-1----:R-:W-:-:S03]  /*10f80*/  IADD3.X R12, PT, PT, R33, UR67, RZ, P2, !PT ;  /* 0x00000043210c7c10 */ /* 0x002fc600097fe4ff */
[----:B------:R0:W-:Y:S01]  /*10f90*/  STL [R1+0x1c60], R13 ;  /* 0x001c600d01007387 */ /* 0x0001e20000100800 */
[----:B--2---:R-:W-:-:S03]  /*10fa0*/  IADD3 R2, P2, PT, R4, UR6, RZ ;  /* 0x0000000604027c10 */ /* 0x004fc6000ff5e0ff */
[----:B------:R1:W-:Y:S01]  /*10fb0*/  STL [R1+0x1c2c], R12 ;  /* 0x001c2c0c01007387 */ /* 0x0003e20000100800 */
[----:B------:R-:W-:-:S03]  /*10fc0*/  USHF.R.S32.HI UR15, URZ, 0x1f, UR6 ;  /* 0x0000001fff0f7899 */ /* 0x000fc60008011406 */
[----:B------:R2:W-:Y:S01]  /*10fd0*/  STL [R1+0x1c68], R2 ;  /* 0x001c680201007387 */ /* 0x0005e20000100800 */
[----:B0-----:R-:W-:Y:S02]  /*10fe0*/  IADD3.X R13, PT, PT, R21, UR67, RZ, P1, !PT ;  /* 0x00000043150d7c10 */ /* 0x001fe40008ffe4ff */
        /* <DEDUP_REMOVED lines=9> */
[----:B------:R1:W-:Y:S04]  /*11080*/  STL [R1+0x1c44], R12 ;  /* 0x001c440c01007387 */ /* 0x0003e80000100800 */
        /* <DEDUP_REMOVED lines=17> */
[----:B------:R1:W-:Y:S01]  /*111a0*/  STL [R1+0x1ca0], R12 ;  /* 0x001ca00c01007387 */ /* 0x0003e20000100800 */
[----:B------:R-:W-:-:S03]  /*111b0*/  USHF.R.S32.HI UR8, URZ, 0x1f, UR10 ;  /* 0x0000001fff087899 */ /* 0x000fc6000801140a */
        /* <DEDUP_REMOVED lines=34> */
[----:B--2---:R-:W-:Y:S01]  /*113e0*/  IADD3.X R2, PT, PT, R21, UR8, RZ, P6, !PT ;  /* 0x0000000815027c10 */ /* 0x004fe2000b7fe4ff */
[----:B------:R-:W-:Y:S02]  /*113f0*/  USHF.R.S32.HI UR7, URZ, 0x1f, UR19 ;  /* 0x0000001fff077899 */ /* 0x000fe40008011413 */
        /* <DEDUP_REMOVED lines=870> */
[----:B------:R-:W-:Y:S01]  /*14a60*/  STL [R1+0x2380], R13 ;  /* 0x0023800d01007387 */ /* 0x000fe20000100800 */
[----:B--2---:R-:W-:-:S03]  /*14a70*/  IADD3 R2, P5, PT, R11, UR65, RZ ;  /* 0x000000410b027c10 */ /* 0x004fc6000ffbe0ff */
[----:B------:R-:W-:Y:S01]  /*14a80*/  STL [R1+0x234c], R12 ;  /* 0x00234c0c01007387 */ /* 0x000fe20000100800 */
[----:B------:R-:W-:Y:S02]  /*14a90*/  IADD3.X R11, PT, PT, R31, UR77, RZ, P4, !PT ;  /* 0x0000004d1f0b7c10 */ /* 0x000fe4000a7fe4ff */
[----:B------:R-:W-:Y:S01]  /*14aa0*/  IADD3 R8, P4, PT, R8, UR64, RZ ;  /* 0x0000004008087c10 */ /* 0x000fe2000ff9e0ff */
[----:B------:R0:W-:Y:S04]  /*14ab0*/  STL [R1+0x2388], R2 ;  /* 0x0023880201007387 */ /* 0x0001e80000100800 */
[----:B------:R-:W-:Y:S01]  /*14ac0*/  STL [R1+0x2354], R11 ;  /* 0x0023540b01007387 */ /* 0x000fe20000100800 */
[----:B0-----:R-:W-:-:S03]  /*14ad0*/  IADD3.X R2, PT, PT, R5, UR77, RZ, P3, !PT ;  /* 0x0000004d05027c10 */ /* 0x001fc60009ffe4ff */
[----:B------:R0:W-:Y:S01]  /*14ae0*/  STL [R1+0x2390], R8 ;  /* 0x0023900801007387 */ /* 0x0001e20000100800 */
[----:B------:R-:W-:-:S03]  /*14af0*/  IADD3 R7, P3, PT, R7, UR63, RZ ;  /* 0x0000003f07077c10 */ /* 0x000fc6000ff7e0ff */
[----:B------:R1:W-:Y:S01]  /*14b00*/  STL [R1+0x235c], R2 ;  /* 0x00235c0201007387 */ /* 0x0003e20000100800 */
[----:B0-----:R-:W-:-:S03]  /*14b10*/  IADD3.X R8, PT, PT, R18, UR77, RZ, P2, !PT ;  /* 0x0000004d12087c10 */ /* 0x001fc600097fe4ff */
[----:B------:R0:W-:Y:S01]  /*14b20*/  STL [R1+0x2398], R7 ;  /* 0x0023980701007387 */ /* 0x0001e20000100800 */
[----:B-1----:R-:W-:-:S03]  /*14b30*/  IADD3 R2, P2, PT, R6, UR62, RZ ;  /* 0x0000003e06027c10 */ /* 0x002fc6000ff5e0ff */
[----:B------:R-:W-:Y:S04]  /*14b40*/  STL [R1+0x2364], R8 ;  /* 0x0023640801007387 */ /* 0x000fe80000100800 */
[----:B------:R1:W-:Y:S01]  /*14b50*/  STL [R1+0x23a0], R2 ;  /* 0x0023a00201007387 */ /* 0x0003e20000100800 */
[----:B0-----:R-:W-:Y:S02]  /*14b60*/  IADD3.X R7, PT, PT, R33, UR77, RZ, P1, !PT ;  /* 0x0000004d21077c10 */ /* 0x001fe40008ffe4ff */
[----:B------:R-:W-:Y:S01]  /*14b70*/  IADD3 R6, P1, PT, R4, UR61, RZ ;  /* 0x0000003d04067c10 */ /* 0x000fe2000ff3e0ff */
[----:B------:R-:W-:Y:S02]  /*14b80*/  USHF.R.S32.HI UR9, URZ, 0x1f, UR9 ;  /* 0x0000001fff097899 */ /* 0x000fe40008011409 */
[----:B------:R-:W-:Y:S01]  /*14b90*/  STL [R1+0x236c], R7 ;  /* 0x00236c0701007387 */ /* 0x000fe20000100800 */
[----:B-1----:R-:W-:-:S03]  /*14ba0*/  IADD3.X R2, PT, PT, R21, UR77, RZ, P0, !PT ;  /* 0x0000004d15027c10 */ /* 0x002fc600087fe4ff */
        /* <DEDUP_REMOVED lines=9> */
[----:B------:R-:W-:-:S03]  /*14c40*/  IADD3 R3, P5, PT, R3, UR22, RZ ;  /* 0x0000001603037c10 */ /* 0x000fc6000ffbe0ff */
        /* <DEDUP_REMOVED lines=10> */
[----:B0-----:R-:W-:Y:S02]  /*14cf0*/  IADD3.X R4, PT, PT, R33, UR9, RZ, P0, !PT ;  /* 0x0000000921047c10 */ /* 0x001fe400087fe4ff */
[----:B-1----:R-:W-:Y:S02]  /*14d00*/  IADD3.X R3, PT, PT, R21, UR9, RZ, P6, !PT ;  /* 0x0000000915037c10 */ /* 0x002fe4000b7fe4ff */
[----:B--2---:R-:W-:Y:S01]  /*14d10*/  IADD3.X R2, PT, PT, R10, UR9, RZ, P5, !PT ;  /* 0x000000090a027c10 */ /* 0x004fe2000affe4ff */
[----:B------:R0:W-:Y:S04]  /*14d20*/  STL [R1+0x23ac], R4 ;  /* 0x0023ac0401007387 */ /* 0x0001e80000100800 */
[----:B------:R0:W-:Y:S04]  /*14d30*/  STL [R1+0x23bc], R2 ;  /* 0x0023bc0201007387 */ /* 0x0001e80000100800 */
[----:B------:R0:W-:Y:S01]  /*14d40*/  STL [R1+0x23b4], R3 ;  /* 0x0023b40301007387 */ /* 0x0001e20000100800 */
[----:B------:R-:W-:-:S02]  /*14d50*/  USHF.R.S32.HI UR20, URZ, 0x6, UR20 ;  /* 0x00000006ff147899 */ /* 0x000fc40008011414 */
[----:B------:R-:W-:-:S12]  /*14d60*/  USHF.R.S32.HI UR13, URZ, 0x1f, UR21 ;  /* 0x0000001fff0d7899 */ /* 0x000fd80008011415 */
.L_x_1:
[----:B0-----:R-:W2:Y:S01]  /*14d70*/  LDL R5, [R1+0x1010] ;  /* 0x0010100001057983 */ /* 0x001ea20000100800 */
[----:B0-----:R-:W0:Y:S03]  /*14d80*/  LDC R2, c[0x0][0x3a0] ;  /* 0x0000e800ff027b82 */ /* 0x001e260000000800 */
[----:B--2---:R1:W-:Y:S04]  /*14d90*/  STL [R1+0x3ba8], R5 ;  /* 0x003ba80501007387 */ /* 0x0043e80000100800 */
[----:B------:R-:W2:Y:S04]  /*14da0*/  LDL R4, [R1+0x1014] ;  /* 0x0010140001047983 */ /* 0x000ea80000100800 */
[----:B-1----:R-:W0:Y:S04]  /*14db0*/  LDL R5, [R1+0x12dc] ;  /* 0x0012dc0001057983 */ /* 0x002e280000100800 */
[----:B------:R-:W-:Y:S04]  /*14dc0*/  STL [R1+0x35dc], R29 ;  /* 0x0035dc1d01007387 */ /* 0x000fe80000100800 */
        /* <DEDUP_REMOVED lines=371> */
[----:B------:R1:W-:Y:S04]  /*16500*/  STL [R1+0x3ba4], R30 ;  /* 0x003ba41e01007387 */ /* 0x0003e80000100800 */
        /* <DEDUP_REMOVED lines=54> */
[----:B-----5:R-:W-:Y:S04]  /*16870*/  STL [R1+0x33a0], R0 ;  /* 0x0033a00001007387 */ /* 0x020fe80000100800 */
        /* <DEDUP_REMOVED lines=17> */
[----:B------:R-:W-:Y:S01]  /*16990*/  STL [R1+0x342c], R0 ;  /* 0x00342c0001007387 */ /* 0x000fe20000100800 */
[----:B0-----:R-:W-:-:S03]  /*169a0*/  IMAD R2, R5, -0x40, R2 ;  /* 0xffffffc005027824 */ /* 0x001fc600078e0202 */
[----:B------:R-:W-:Y:S04]  /*169b0*/  STL [R1+0x3434], R0 ;  /* 0x0034340001007387 */ /* 0x000fe80000100800 */
[----:B------:R-:W-:Y:S04]  /*169c0*/  STL [R1+0x343c], R0 ;  /* 0x00343c0001007387 */ /* 0x000fe80000100800 */
[----:B------:R-:W-:Y:S04]  /*169d0*/  STL [R1+0x3444], R0 ;  /* 0x0034440001007387 */ /* 0x000fe80000100800 */
[----:B------:R-:W-:Y:S04]  /*169e0*/  STL [R1+0x344c], R0 ;  /* 0x00344c0001007387 */ /* 0x000fe80000100800 */
[----:B------:R-:W2:Y:S01]  /*169f0*/  LDL.LU R5, [R1+0x3ba8] ;  /* 0x003ba80001057983 */ /* 0x000ea20000300800 */
[----:B------:R-:W-:-:S02]  /*16a00*/  ISETP.GT.AND P0, PT, R2, RZ, PT ;  /* 0x000000ff0200720c */ /* 0x000fc40003f04270 */
[----:B-1----:R-:W-:-:S11]  /*16a10*/  PRMT R30, RZ, 0x7610, R30 ;  /* 0x00007610ff1e7816 */ /* 0x002fd6000000001e */
[----:B--2---:R-:W2:Y:S04]  /*16a20*/  @P0 LDG.E.U8 R30, desc[UR42][R4.64] ;  /* 0x0000002a041e0981 */ /* 0x004ea8000c1e1100 */
[----:B--2---:R0:W-:Y:S04]  /*16a30*/  STL [R1+0x748], R30 ;  /* 0x0007481e01007387 */ /* 0x0041e80000100800 */
[----:B0-----:R-:W2:Y:S04]  /*16a40*/  LDL.LU R30, [R1+0x3ba4] ;  /* 0x003ba400011e7983 */ /* 0x001ea80000300800 */
[----:B------:R-:W3:Y:S04]  /*16a50*/  LDL R4, [R1+0x1018] ;  /* 0x0010180001047983 */ /* 0x000ee80000100800 */
[----:B------:R-:W3:Y:S01]  /*16a60*/  LDL R5, [R1+0x101c] ;  /* 0x00101c0001057983 */ /* 0x000ee20000100800 */
[----:B------:R-:W-:-:S02]  /*16a70*/  PRMT R31, RZ, 0x7610, R31 ;  /* 0x00007610ff1f7816 */ /* 0x000fc4000000001f */
[----:B---3--:R-:W-:-:S04]  /*16a80*/  @P0 LOP3.LUT R5, R5, R4, RZ, 0x3c, !PT ;  /* 0x0000000405050212 */ /* 0x008fc800078e3cff */
[----:B------:R-:W-:-:S04]  /*16a90*/  @P0 LOP3.LUT R4, R5, R4, RZ, 0x3c, !PT ;  /* 0x0000000405040212 */ /* 0x000fc800078e3cff */
[----:B------:R-:W-:-:S05]  /*16aa0*/  @P0 LOP3.LUT R5, R5, R4, RZ, 0x3c, !PT ;  /* 0x0000000405050212 */ /* 0x000fca00078e3cff */
[----:B------:R-:W3:Y:S04]  /*16ab0*/  @P0 LDG.E.U8 R31, desc[UR42][R4.64] ;  /* 0x0000002a041f0981 */ /* 0x000ee8000c1e1100 */
[----:B---3--:R0:W-:Y:S04]  /*16ac0*/  STL [R1+0x744], R31 ;  /* 0x0007441f01007387 */ /* 0x0081e80000100800 */
[----:B0-----:R-:W3:Y:S04]  /*16ad0*/  LDL.LU R31, [R1+0x3ba0] ;  /* 0x003ba000011f7983 */ /* 0x001ee80000300800 */
[----:B------:R-:W4:Y:S04]  /*16ae0*/  LDL R4, [R1+0x1020] ;  /* 0x0010200001047983 */ /* 0x000f280000100800 */
[----:B------:R-:W4:Y:S01]  /*16af0*/  LDL R5, [R1+0x1024] ;  /* 0x0010240001057983 */ /* 0x000f220000100800 */
[----:B------:R-:W-:-:S02]  /*16b00*/  PRMT R29, RZ, 0x7610, R29 ;  /* 0x00007610ff1d7816 */ /* 0x000fc4000000001d */
[----:B----4-:R-:W-:-:S04]  /*16b10*/  @P0 LOP3.LUT R5, R5, R4, RZ, 0x3c, !PT ;  /* 0x0000000405050212 */ /* 0x010fc800078e3cff */
[----:B------:R-:W-:-:S04]  /*16b20*/  @P0 LOP3.LUT R4, R5, R4, RZ, 0x3c, !PT ;  /* 0x0000000405040212 */ /* 0x000fc800078e3cff */
[----:B------:R-:W-:-:S05]  /*16b30*/  @P0 LOP3.LUT R5, R5, R4, RZ, 0x3c, !PT ;  /* 0x0000000405050212 */ /* 0x000fca00078e3cff */
[----:B------:R-:W4:Y:S04]  /*16b40*/  @P0 LDG.E.U8 R29, desc[UR42][R4.64] ;  /* 0x0000002a041d0981 */ /* 0x000f28000c1e1100 */
[----:B----4-:R0:W-:Y:S04]  /*16b50*/  STL [R1+0x740], R29 ;  /* 0x0007401d01007387 */ /* 0x0101e80000100800 */
[----:B0-----:R-:W4:Y:S04]  /*16b60*/  LDL.LU R29, [R1+0x3b9c] ;  /* 0x003b9c00011d7983 */ /* 0x001f280000300800 */
[----:B------:R-:W2:Y:S04]  /*16b70*/  LDL R4, [R1+0x1028] ;  /* 0x0010280001047983 */ /* 0x000ea80000100800 */
[----:B------:R-:W2:Y:S01]  /*16b80*/  LDL R5, [R1+0x102c] ;  /* 0x00102c0001057983 */ /* 0x000ea20000100800 */
[----:B---3--:R-:W-:-:S02]  /*16b90*/  PRMT R31, RZ, 0x7610, R31 ;  /* 0x00007610ff1f7816 */ /* 0x008fc4000000001f */
[----:B--2---:R-:W-:-:S04]  /*16ba0*/  @P0 LOP3.LUT R5, R5, R4, RZ, 0x3c, !PT ;  /* 0x0000000405050212 */ /* 0x004fc800078e3cff */
[----:B------:R-:W-:-:S04]  /*16bb0*/  @P0 LOP3.LUT R4, R5, R4, RZ, 0x3c, !PT ;  /* 0x0000000405040212 */ /* 0x000fc800078e3cff */
[----:B------:R-:W-:-:S05]  /*16bc0*/  @P0 LOP3.LUT R5, R5, R4, RZ, 0x3c, !PT ;  /* 0x0000000405050212 */ /* 0x000fca00078e3cff */
[----:B------:R-:W2:Y:S04]  /*16bd0*/  @P0 LDG.E.U8 R31, desc[UR42][R4.64] ;  /* 0x0000002a041f0981 */ /* 0x000ea8000c1e1100 */
[----:B--2---:R0:W-:Y:S04]  /*16be0*/  STL [R1+0x73c], R31 ;  /* 0x00073c1f01007387 */ /* 0x0041e80000100800 */
[----:B0-----:R-:W2:Y:S04]  /*16bf0*/  LDL.LU R31, [R1+0x3b98] ;  /* 0x003b9800011f7983 */ /* 0x001ea80000300800 */
[----:B------:R-:W3:Y:S04]  /*16c00*/  LDL R4, [R1+0x1030] ;  /* 0x0010300001047983 */ /* 0x000ee80000100800 */
[----:B------:R-:W3:Y:S01]  /*16c10*/  LDL R5, [R1+0x1034] ;  /* 0x0010340001057983 */ /* 0x000ee20000100800 */
[----:B----4-:R-:W-:-:S02]  /*16c20*/  PRMT R29, RZ, 0x7610, R29 ;  /* 0x00007610ff1d7816 */ /* 0x010fc4000000001d */
        /* <DEDUP_REMOVED lines=8> */
[----:B--2---:R-:W-:-:S02]  /*16cb0*/  PRMT R31, RZ, 0x7610, R31 ;  /* 0x00007610ff1f7816 */ /* 0x004fc4000000001f */
[----:B----4-:R-:W-:-:S04]  /*16cc0*/  @P0 LOP3.LUT R5, R5, R4, RZ, 0x3c, !PT ;  /* 0x0000000405050212 */ /* 0x010fc800078e3cff */
[----:B------:R-:W-:-:S04]  /*16cd0*/  @P0 LOP3.LUT R4, R5, R4, RZ, 0x3c, !PT ;  /* 0x0000000405040212 */ /* 0x000fc800078e3cff */
[----:B------:R-:W-:-:S05]  /*16ce0*/  @P0 LOP3.LUT R5, R5, R4, RZ, 0x3c, !PT ;  /* 0x0000000405050212 */ /* 0x000fca00078e3cff */
[----:B------:R-:W2:Y:S04]  /*16cf0*/  @P0 LDG.E.U8 R31, desc[UR42][R4.64] ;  /* 0x0000002a041f0981 */ /* 0x000ea8000c1e1100 */
[----:B--2---:R0:W-:Y:S04]  /*16d00*/  STL [R1+0x734], R31 ;  /* 0x0007341f01007387 */ /* 0x0041e80000100800 */
[----:B0-----:R-:W2:Y:S04]  /*16d10*/  LDL.LU R31, [R1+0x3b90] ;  /* 0x003b9000011f7983 */ /* 0x001ea80000300800 */
[----:B------:R-:W4:Y:S04]  /*16d20*/  LDL R4, [R1+0x1040] ;  /* 0x0010400001047983 */ /* 0x000f280000100800 */
[----:B------:R-:W4:Y:S01]  /*16d30*/  LDL R5, [R1+0x1044] ;  /* 0x0010440001057983 */ /* 0x000f220000100800 */
[----:B---3--:R-:W-:-:S02]  /*16d40*/  PRMT R29, RZ, 0x7610, R29 ;  /* 0x00007610ff1d7816 */ /* 0x008fc4000000001d */
[----:B----4-:R-:W-:-:S04]  /*16d50*/  @P0 LOP3.LUT R5, R5, R4, RZ, 0x3c, !PT ;  /* 0x0000000405050212 */ /* 0x010fc800078e3cff */
        /* <DEDUP_REMOVED lines=11> */
[----:B------:R-:W2:Y:S01]  /*16e10*/  @P0 LDG.E.U8 R31, desc[UR42][R4.64] ;  /* 0x0000002a041f0981 */ /* 0x000ea2000c1e1100 */
[----:B------:R-:W-:-:S03]  /*16e20*/  ISETP.GT.AND P1, PT, R2, 0x1, PT ;  /* 0x000000010200780c */ /* 0x000fc60003f24270 */
        /* <DEDUP_REMOVED lines=3334> */
[----:B------:R-:W-:-:S02]  /*23e90*/  PRMT R28, RZ, 0x7610, R28 ;  /* 0x00007610ff1c7816 */ /* 0x000fc4000000001c */
[----:B--2---:R-:W-:-:S04]  /*23ea0*/  @P0 LOP3.LUT R5, R5, R4, RZ, 0x3c, !PT ;  /* 0x0000000405050212 */ /* 0x004fc800078e3cff */
[----:B------:R-:W-:-:S04]  /*23eb0*/  @P0 LOP3.LUT R4, R5, R4, RZ, 0x3c, !PT ;  /* 0x0000000405040212 */ /* 0x000fc800078e3cff */
[----:B------:R-:W-:-:S05]  /*23ec0*/  @P0 LOP3.LUT R5, R5, R4, RZ, 0x3c, !PT ;  /* 0x0000000405050212 */ /* 0x000fca00078e3cff */
[----:B------:R-:W2:Y:S04]  /*23ed0*/  @P0 LDG.E.U8 R28, desc[UR42][R4.64] ;  /* 0x0000002a041c0981 */ /* 0x000ea8000c1e1100 */
[----:B--2---:R0:W-:Y:S04]  /*23ee0*/  STL [R1+0x174], R28 ;  /* 0x0001741c01007387 */ /* 0x0041e80000100800 */
[----:B0-----:R-:W2:Y:S04]  /*23ef0*/  LDL.LU R28, [R1+0x35d0] ;  /* 0x0035d000011c7983 */ /* 0x001ea80000300800 */
        /* <DEDUP_REMOVED lines=15> */
[----:B------:R-:W2:Y:S01]  /*23ff0*/  @P0 LDG.E.U8 R26, desc[UR42][R4.64] ;  /* 0x0000002a041a0981 */ /* 0x000ea2000c1e1100 */
[----:B------:R-:W-:-:S03]  /*24000*/  ISETP.GT.AND P1, PT, R2, 0x2f, PT ;  /* 0x0000002f0200780c */ /* 0x000fc60003f24270 */
        /* <DEDUP_REMOVED lines=442> */
[----:B---3--:R-:W-:-:S02]  /*25bb0*/  PRMT R29, RZ, 0x7610, R29 ;  /* 0x00007610ff1d7816 */ /* 0x008fc4000000001d */
[----:B--2---:R-:W-:-:S04]  /*25bc0*/  @P1 LOP3.LUT R5, R5, R4, RZ, 0x3c, !PT ;  /* 0x0000000405051212 */ /* 0x004fc800078e3cff */
[----:B------:R-:W-:-:S04]  /*25bd0*/  @P1 LOP3.LUT R4, R5, R4, RZ, 0x3c, !PT ;  /* 0x0000000405041212 */ /* 0x000fc800078e3cff */
[----:B------:R-:W-:-:S05]  /*25be0*/  @P1 LOP3.LUT R5, R5, R4, RZ, 0x3c, !PT ;  /* 0x0000000405051212 */ /* 0x000fca00078e3cff */
[----:B------:R0:W2:Y:S04]  /*25bf0*/  @P1 LDG.E.U8 R29, desc[UR42][R4.64] ;  /* 0x0000002a041d1981 */ /* 0x0000a8000c1e1100 */
[----:B------:R-:W0:Y:S04]  /*25c00*/  LDL R4, [R1+0x16b4] ;  /* 0x0016b40001047983 */ /* 0x000e280000100800 */
[----:B------:R-:W0:Y:S01]  /*25c10*/  LDL R5, [R1+0x16b8] ;  /* 0x0016b80001057983 */ /* 0x000e220000100800 */
[----:B------:R-:W-:Y:S02]  /*25c20*/  PRMT R57, RZ, 0x7610, R57 ;  /* 0x00007610ff397816 */ /* 0x000fe40000000039 */
[----:B0-----:R-:W-:-:S04]  /*25c30*/  @P1 LOP3.LUT R5, R5, R4, RZ, 0x3c, !PT ;  /* 0x0000000405051212 */ /* 0x001fc800078e3cff */
[----:B------:R-:W-:-:S04]  /*25c40*/  @P1 LOP3.LUT R4, R5, R4, RZ, 0x3c, !PT ;  /* 0x0000000405041212 */ /* 0x000fc800078e3cff */
[----:B------:R-:W-:-:S05]  /*25c50*/  @P1 LOP3.LUT R5, R5, R4, RZ, 0x3c, !PT ;  /* 0x0000000405051212 */ /* 0x000fca00078e3cff */
[----:B------:R-:W3:Y:S04]  /*25c60*/  @P1 LDG.E.U8 R57, desc[UR42][R4.64] ;  /* 0x0000002a04391981 */ /* 0x000ee8000c1e1100 */
[----:B--2---:R0:W-:Y:S04]  /*25c70*/  STL [R1+0x78], R29 ;  /* 0x0000781d01007387 */ /* 0x0041e80000100800 */
[----:B0-----:R-:W2:Y:S04]  /*25c80*/  LDL R29, [R1+0x1698] ;  /* 0x00169800011d7983 */ /* 0x001ea80000100800 */
[----:B---3--:R0:W-:Y:S04]  /*25c90*/  STL [R1+0x74], R57 ;  /* 0x0000743901007387 */ /* 0x0081e80000100800 */
[----:B0-----:R-:W3:Y:S04]  /*25ca0*/  LDL.LU R57, [R1+0x3504] ;  /* 0x0035040001397983 */ /* 0x001ee80000300800 */
[----:B------:R-:W2:Y:S04]  /*25cb0*/  LDL R4, [R1+0x16ac] ;  /* 0x0016ac0001047983 */ /* 0x000ea80000100800 */
[----:B------:R-:W2:Y:S01]  /*25cc0*/  LDL R5, [R1+0x16b0] ;  /* 0x0016b00001057983 */ /* 0x000ea20000100800 */
[----:B------:R-:W-:-:S02]  /*25cd0*/  PRMT R31, RZ, 0x7610, R31 ;  /* 0x00007610ff1f7816 */ /* 0x000fc4000000001f */
[----:B--2---:R-:W-:-:S04]  /*25ce0*/  @P1 LOP3.LUT R5, R5, R4, RZ, 0x3c, !PT ;  /* 0x0000000405051212 */ /* 0x004fc800078e3cff */
[----:B------:R-:W-:-:S04]  /*25cf0*/  @P1 LOP3.LUT R4, R5, R4, RZ, 0x3c, !PT ;  /* 0x0000000405041212 */ /* 0x000fc800078e3cff */
[----:B------:R-:W-:-:S05]  /*25d00*/  @P1 LOP3.LUT R5, R5, R4, RZ, 0x3c, !PT ;  /* 0x0000000405051212 */ /* 0x000fca00078e3cff */
[----:B------:R0:W2:Y:S04]  /*25d10*/  @P1 LDG.E.U8 R31, desc[UR42][R4.64] ;  /* 0x0000002a041f1981 */ /* 0x0000a8000c1e1100 */
[----:B------:R-:W0:Y:S04]  /*25d20*/  LDL R4, [R1+0x16a4] ;  /* 0x0016a40001047983 */ /* 0x000e280000100800 */
[----:B------:R-:W0:Y:S01]  /*25d30*/  LDL R5, [R1+0x16a8] ;  /* 0x0016a80001057983 */ /* 0x000e220000100800 */
[----:B----4-:R-:W-:Y:S02]  /*25d40*/  PRMT R30, RZ, 0x7610, R30 ;  /* 0x00007610ff1e7816 */ /* 0x010fe4000000001e */
[----:B0-----:R-:W-:-:S04]  /*25d50*/  @P1 LOP3.LUT R5, R5, R4, RZ, 0x3c, !PT ;  /* 0x0000000405051212 */ /* 0x001fc800078e3cff */
[----:B------:R-:W-:-:S04]  /*25d60*/  @P1 LOP3.LUT R4, R5, R4, RZ, 0x3c, !PT ;  /* 0x0000000405041212 */ /* 0x000fc800078e3cff */
[----:B------:R-:W-:Y:S01]  /*25d70*/  @P1 LOP3.LUT R5, R5, R4, RZ, 0x3c, !PT ;  /* 0x0000000405051212 */ /* 0x000fe200078e3cff */
[----:B--2---:R0:W-:Y:S04]  /*25d80*/  STL [R1+0x70], R31 ;  /* 0x0000701f01007387 */ /* 0x0041e80000100800 */
[----:B------:R1:W2:Y:S01]  /*25d90*/  @P1 LDG.E.U8 R30, desc[UR42][R4.64] ;  /* 0x0000002a041e1981 */ /* 0x0002a2000c1e1100 */
[----:B------:R-:W-:-:S03]  /*25da0*/  PRMT R59, RZ, 0x7610, R59 ;  /* 0x00007610ff3b7816 */ /* 0x000fc6000000003b */
[----:B0-----:R-:W4:Y:S04]  /*25db0*/  LDL R31, [R1+0x1688] ;  /* 0x00168800011f7983 */ /* 0x001f280000100800 */
[----:B------:R-:W1:Y:S04]  /*25dc0*/  LDL R4, [R1+0x169c] ;  /* 0x00169c0001047983 */ /* 0x000e680000100800 */
[----:B------:R-:W1:Y:S02]  /*25dd0*/  LDL R5, [R1+0x16a0] ;  /* 0x0016a00001057983 */ /* 0x000e640000100800 */
[----:B-1----:R-:W-:-:S04]  /*25de0*/  @P1 LOP3.LUT R5, R5, R4, RZ, 0x3c, !PT ;  /* 0x0000000405051212 */ /* 0x002fc800078e3cff */
[----:B------:R-:W-:-:S04]  /*25df0*/  @P1 LOP3.LUT R4, R5, R4, RZ, 0x3c, !PT ;  /* 0x0000000405041212 */ /* 0x000fc800078e3cff */
[----:B------:R-:W-:-:S05]  /*25e00*/  @P1 LOP3.LUT R5, R5, R4, RZ, 0x3c, !PT ;  /* 0x0000000405051212 */ /* 0x000fca00078e3cff */
[----:B------:R-:W3:Y:S04]  /*25e10*/  @P1 LDG.E.U8 R59, desc[UR42][R4.64] ;  /* 0x0000002a043b1981 */ /* 0x000ee8000c1e1100 */
[----:B--2---:R0:W-:Y:S04]  /*25e20*/  STL [R1+0x6c], R30 ;  /* 0x00006c1e01007387 */ /* 0x0041e80000100800 */
[----:B0-----:R-:W2:Y:S04]  /*25e30*/  LDL R30, [R1+0x1680] ;  /* 0x00168000011e7983 */ /* 0x001ea80000100800 */
[----:B---3--:R0:W-:Y:S04]  /*25e40*/  STL [R1+0x68], R59 ;  /* 0x0000683b01007387 */ /* 0x0081e80000100800 */
[----:B0-----:R-:W3:Y:S04]  /*25e50*/  LDL.LU R59, [R1+0x3500] ;  /* 0x00350000013b7983 */ /* 0x001ee80000300800 */
[----:B------:R-:W2:Y:S01]  /*25e60*/  LDL R5, [R1+0x1694] ;  /* 0x0016940001057983 */ /* 0x000ea20000100800 */
[----:B------:R-:W-:Y:S01]  /*25e70*/  PRMT R61, RZ, 0x7610, R61 ;  /* 0x00007610ff3d7816 */ /* 0x000fe2000000003d */
[----:B------:R-:W-:-:S02]  /*25e80*/  @P1 IMAD.MOV.U32 R4, RZ, RZ, R29 ;  /* 0x000000ffff041224 */ /* 0x000fc400078e001d */
[----:B------:R-:W3:Y:S04]  /*25e90*/  LDL R29, [R1+0x1678] ;  /* 0x00167800011d7983 */ /* 0x000ee80000100800 */
[----:B--2---:R-:W2:Y:S04]  /*25ea0*/  @P1 LDG.E.U8 R61, desc[UR42][R4.64] ;  /* 0x0000002a043d1981 */ /* 0x004ea8000c1e1100 */
        /* <DEDUP_REMOVED lines=8> */
[----:B------:R4:W2:Y:S04]  /*25f30*/  @P1 LDG.E.U8 R28, desc[UR42][R4.64] ;  /* 0x0000002a041c1981 */ /* 0x0008a8000c1e1100 */
[----:B------:R-:W3:Y:S01]  /*25f40*/  LDL R5, [R1+0x1684] ;  /* 0x0016840001057983 */ /* 0x000ee20000100800 */
[----:B------:R-:W-:Y:S01]  /*25f50*/  PRMT R27, RZ, 0x7610, R27 ;  /* 0x00007610ff1b7816 */ /* 0x000fe2000000001b */
[----:B----4-:R-:W-:Y:S01]  /*25f60*/  @P1 IMAD.MOV.U32 R4, RZ, RZ, R31 ;  /* 0x000000ffff041224 */ /* 0x010fe200078e001f */
[----:B------:R-:W-:Y:S01]  /*25f70*/  ISETP.GT.AND P0, PT, R2, 0x36, PT ;  /* 0x000000360200780c */ /* 0x000fe20003f04270 */
[----:B--2---:R0:W-:Y:S01]  /*25f80*/  STL [R1+0x60], R28 ;  /* 0x0000601c01007387 */ /* 0x0041e20000100800 */
[----:B------:R-:W-:-:S03]  /*25f90*/  PRMT R26, RZ, 0x7610, R26 ;  /* 0x00007610ff1a7816 */ /* 0x000fc6000000001a */
[----:B------:R-:W2:Y:S04]  /*25fa0*/  LDL R31, [R1+0x1664] ;  /* 0x00166400011f7983 */ /* 0x000ea80000100800 */
[----:B---3--:R1:W3:Y:S04]  /*25fb0*/  @P1 LDG.E.U8 R27, desc[UR42][R4.64] ;  /* 0x0000002a041b1981 */ /* 0x0082e8000c1e1100 */
[----:B0-----:R-:W4:Y:S04]  /*25fc0*/  LDL R28, [R1+0x1670] ;  /* 0x00167000011c7983 */ /* 0x001f280000100800 */
[----:B------:R-:W2:Y:S01]  /*25fd0*/  LDL R5, [R1+0x167c] ;  /* 0x00167c0001057983 */ /* 0x000ea20000100800 */
[----:B-1----:R-:W-:-:S03]  /*25fe0*/  @P0 IMAD.MOV.U32 R4, RZ, RZ, R30 ;  /* 0x000000ffff040224 */ /* 0x002fc600078e001e */
[----:B---3--:R0:W-:Y:S01]  /*25ff0*/  STL [R1+0x5c], R27 ;  /* 0x00005c1b01007387 */ /* 0x0081e20000100800 */
[----:B------:R-:W-:-:S03]  /*26000*/  PRMT R18, RZ, 0x7610, R18 ;  /* 0x00007610ff127816 */ /* 0x000fc60000000012 */
[----:B------:R-:W3:Y:S04]  /*26010*/  LDL R30, [R1+0x165c] ;  /* 0x00165c00011e7983 */ /* 0x000ee80000100800 */
[----:B--2---:R1:W2:Y:S04]  /*26020*/  @P0 LDG.E.U8 R26, desc[UR42][R4.64] ;  /* 0x0000002a041a0981 */ /* 0x0042a8000c1e1100 */
[----:B0-----:R-:W3:Y:S04]  /*26030*/  LDL R27, [R1+0x1668] ;  /* 0x00166800011b7983 */ /* 0x001ee80000100800 */
[----:B------:R-:W3:Y:S01]  /*26040*/  LDL R5, [R1+0x1674] ;  /* 0x0016740001057983 */ /* 0x000ee20000100800 */
[----:B-1----:R-:W-:-:S03]  /*26050*/  @P0 IMAD.MOV.U32 R4, RZ, RZ, R29 ;  /* 0x000000ffff040224 */ /* 0x002fc600078e001d */
[----:B--2---:R0:W-:Y:S01]  /*26060*/  STL [R1+0x58], R26 ;  /* 0x0000581a01007387 */ /* 0x0041e20000100800 */
[----:B------:R-:W-:Y:S02]  /*26070*/  PRMT R9, RZ, 0x7610, R9 ;  /* 0x00007610ff097816 */ /* 0x000fe40000000009 */
[----:B------:R-:W-:Y:S02]  /*26080*/  PRMT R8, RZ, 0x7610, R8 ;  /* 0x00007610ff087816 */ /* 0x000fe40000000008 */
[----:B------:R-:W-:Y:S01]  /*26090*/  PRMT R10, RZ, 0x7610, R10 ;  /* 0x00007610ff0a7816 */ /* 0x000fe2000000000a */
[----:B------:R-:W2:Y:S04]  /*260a0*/  LDL R29, [R1+0x1654] ;  /* 0x00165400011d7983 */ /* 0x000ea80000100800 */
[----:B---3--:R4:W3:Y:S04]  /*260b0*/  @P0 LDG.E.U8 R18, desc[UR42][R4.64] ;  /* 0x0000002a04120981 */ /* 0x0088e8000c1e1100 */
[----:B0-----:R-:W2:Y:S04]  /*260c0*/  LDL R26, [R1+0x1660] ;  /* 0x00166000011a7983 */ /* 0x001ea80000100800 */
[----:B------:R-:W2:Y:S01]  /*260d0*/  LDL R5, [R1+0x166c] ;  /* 0x00166c0001057983 */ /* 0x000ea20000100800 */
[----:B----4-:R-:W-:-:S05]  /*260e0*/  @P0 IMAD.MOV.U32 R4, RZ, RZ, R28 ;  /* 0x000000ffff040224 */ /* 0x010fca00078e001c */
[----:B--2---:R0:W2:Y:S02]  /*260f0*/  @P0 LDG.E.U8 R9, desc[UR42][R4.64] ;  /* 0x0000002a04090981 */ /* 0x0040a4000c1e1100 */
[----:B0-----:R-:W-:Y:S02]  /*26100*/  @P0 IMAD.MOV.U32 R4, RZ, RZ, R27 ;  /* 0x000000ffff040224 */ /* 0x001fe400078e001b */
[----:B------:R-:W-:-:S05]  /*26110*/  @P0 IMAD.MOV.U32 R5, RZ, RZ, R31 ;  /* 0x000000ffff050224 */ /* 0x000fca00078e001f */
[----:B------:R0:W4:Y:S02]  /*26120*/  @P0 LDG.E.U8 R8, desc[UR42][R4.64] ;  /* 0x0000002a04080981 */ /* 0x000124000c1e1100 */
[----:B0-----:R-:W-:Y:S02]  /*26130*/  @P0 IMAD.MOV.U32 R4, RZ, RZ, R26 ;  /* 0x000000ffff040224 */ /* 0x001fe400078e001a */
[----:B------:R-:W-:-:S05]  /*26140*/  @P0 IMAD.MOV.U32 R5, RZ, RZ, R30 ;  /* 0x000000ffff050224 */ /* 0x000fca00078e001e */
[----:B------:R-:W4:Y:S04]  /*26150*/  @P0 LDG.E.U8 R10, desc[UR42][R4.64] ;  /* 0x0000002a040a0981 */ /* 0x000f28000c1e1100 */
[----:B---3--:R0:W-:Y:S04]  /*26160*/  STL [R1+0x54], R18 ;  /* 0x0000541201007387 */ /* 0x0081e80000100800 */
[----:B------:R-:W3:Y:S04]  /*26170*/  LDL R28, [R1+0x164c] ;  /* 0x00164c00011c7983 */ /* 0x000ee80000100800 */
[----:B0-----:R-:W3:Y:S04]  /*26180*/  LDL R18, [R1+0x1658] ;  /* 0x0016580001127983 */ /* 0x001ee80000100800 */
[----:B--2---:R0:W-:Y:S04]  /*26190*/  STL [R1+0x50], R9 ;  /* 0x0000500901007387 */ /* 0x0041e80000100800 */
[----:B------:R-:W2:Y:S04]  /*261a0*/  LDL R27, [R1+0x1644] ;  /* 0x00164400011b7983 */ /* 0x000ea80000100800 */
[----:B0-----:R-:W2:Y:S04]  /*261b0*/  LDL R9, [R1+0x1650] ;  /* 0x0016500001097983 */ /* 0x001ea80000100800 */
[----:B----4-:R0:W-:Y:S04]  /*261c0*/  STL [R1+0x4c], R8 ;  /* 0x00004c0801007387 */ /* 0x0101e80000100800 */
[----:B------:R-:W4:Y:S04]  /*261d0*/  LDL R26, [R1+0x163c] ;  /* 0x00163c00011a7983 */ /* 0x000f280000100800 */
[----:B0-----:R-:W4:Y:S01]  /*261e0*/  LDL R8, [R1+0x1648] ;  /* 0x0016480001087983 */ /* 0x001f220000100800 */
[----:B------:R-:W-:-:S03]  /*261f0*/  PRMT R17, RZ, 0x7610, R17 ;  /* 0x00007610ff117816 */ /* 0x000fc60000000011 */
[----:B------:R0:W-:Y:S01]  /*26200*/  STL [R1+0x48], R10 ;  /* 0x0000480a01007387 */ /* 0x0001e20000100800 */
[----:B------:R-:W-:-:S03]  /*26210*/  @P0 IMAD.MOV.U32 R5, RZ, RZ, R29 ;  /* 0x000000ffff050224 */ /* 0x000fc600078e001d */
[----:B0-----:R-:W4:Y:S01]  /*26220*/  LDL R10, [R1+0x1640] ;  /* 0x00164000010a7983 */ /* 0x001f220000100800 */
[----:B---3--:R-:W-:Y:S01]  /*26230*/  @P0 IMAD.MOV.U32 R4, RZ, RZ, R18 ;  /* 0x000000ffff040224 */ /* 0x008fe200078e0012 */
[----:B------:R-:W-:Y:S02]  /*26240*/  PRMT R6, RZ, 0x7610, R6 ;  /* 0x00007610ff067816 */ /* 0x000fe40000000006 */
[----:B------:R-:W-:Y:S02]  /*26250*/  ISETP.GT.AND P1, PT, R2, 0x37, PT ;  /* 0x000000370200780c */ /* 0x000fe40003f24270 */
[----:B------:R-:W-:Y:S02]  /*26260*/  PRMT R7, RZ, 0x7610, R7 ;  /* 0x00007610ff077816 */ /* 0x000fe40000000007 */
[----:B------:R-:W-:Y:S01]  /*26270*/  PRMT R11, RZ, 0x7610, R11 ;  /* 0x00007610ff0b7816 */ /* 0x000fe2000000000b */
[----:B------:R0:W3:Y:S04]  /*26280*/  @P0 LDG.E.U8 R17, desc[UR42][R4.64] ;  /* 0x0000002a04110981 */ /* 0x0000e8000c1e1100 */
[----:B------:R-:W3:Y:S01]  /*26290*/  LDL R18, [R1+0x1634] ;  /* 0x0016340001127983 */ /* 0x000ee20000100800 */
[----:B0-----:R-:W-:-:S02]  /*262a0*/  @P0 IMAD.MOV.U32 R5, RZ, RZ, R28 ;  /* 0x000000ffff050224 */ /* 0x001fc400078e001c */
[----:B--2---:R-:W-:-:S05]  /*262b0*/  @P0 IMAD.MOV.U32 R4, RZ, RZ, R9 ;  /* 0x000000ffff040224 */ /* 0x004fca00078e0009 */
[----:B------:R0:W2:Y:S02]  /*262c0*/  @P0 LDG.E.U8 R6, desc[UR42][R4.64] ;  /* 0x0000002a04060981 */ /* 0x0000a4000c1e1100 */
[----:B0-----:R-:W-:Y:S02]  /*262d0*/  @P0 IMAD.MOV.U32 R5, RZ, RZ, R27 ;  /* 0x000000ffff050224 */ /* 0x001fe400078e001b */
[----:B----4-:R-:W-:-:S05]  /*262e0*/  @P0 IMAD.MOV.U32 R4, RZ, RZ, R8 ;  /* 0x000000ffff040224 */ /* 0x010fca00078e0008 */
        /* <DEDUP_REMOVED lines=16> */
[----:B------:R-:W4:Y:S04]  /*263f0*/  LDL R18, [R1+0x1614] ;  /* 0x0016140001127983 */ /* 0x000f280000100800 */
[----:B0-----:R-:W4:Y:S01]  /*26400*/  LDL R11, [R1+0x161c] ;  /* 0x00161c00010b7983 */ /* 0x001f220000100800 */
[----:B---3--:R-:W-:-:S03]  /*26410*/  @P1 IMAD.MOV.U32 R4, RZ, RZ, R17 ;  /* 0x000000ffff041224 */ /* 0x008fc600078e0011 */
[----:B------:R-:W3:Y:S04]  /*26420*/  LDL R17, [R1+0x1618] ;  /* 0x0016180001117983 */ /* 0x000ee80000100800 */
[----:B------:R0:W3:Y:S02]  /*26430*/  @P1 LDG.E.U8 R25, desc[UR42][R4.64] ;  /* 0x0000002a04191981 */ /* 0x0000e4000c1e1100 */
[----:B0-----:R-:W-:Y:S02]  /*26440*/  @P1 IMAD.MOV.U32 R5, RZ, RZ, R9 ;  /* 0x000000ffff051224 */ /* 0x001fe400078e0009 */
[----:B------:R-:W3:Y:S01]  /*26450*/  LDL R9, [R1+0x160c] ;  /* 0x00160c0001097983 */ /* 0x000ee20000100800 */
[----:B--2---:R-:W-:-:S03]  /*26460*/  @P1 IMAD.MOV.U32 R4, RZ, RZ, R6 ;  /* 0x000000ffff041224 */ /* 0x004fc600078e0006 */
[----:B------:R-:W2:Y:S01]  /*26470*/  LDL R6, [R1+0x1610] ;  /* 0x0016100001067983 */ /* 0x000ea20000100800 */
[----:B------:R-:W-:Y:S02]  /*26480*/  PRMT R24, RZ, 0x7610, R24 ;  /* 0x00007610ff187816 */ /* 0x000fe40000000018 */
[----:B------:R-:W-:-:S04]  /*26490*/  PRMT R23, RZ, 0x7610, R23 ;  /* 0x00007610ff177816 */ /* 0x000fc80000000017 */
[----:B------:R4:W2:Y:S01]  /*264a0*/  @P1 LDG.E.U8 R24, desc[UR42][R4.64] ;  /* 0x0000002a04181981 */ /* 0x0008a2000c1e1100 */
[----:B------:R-:W-:Y:S01]  /*264b0*/  PRMT R22, RZ, 0x7610, R22 ;  /* 0x00007610ff167816 */ /* 0x000fe20000000016 */
[----:B----4-:R-:W-:Y:S02]  /*264c0*/  @P1 IMAD.MOV.U32 R4, RZ, RZ, R7 ;  /* 0x000000ffff041224 */ /* 0x010fe400078e0007 */
[----:B------:R-:W-:Y:S01]  /*264d0*/  @P1 IMAD.MOV.U32 R5, RZ, RZ, R8 ;  /* 0x000000ffff051224 */ /* 0x000fe200078e0008 */
[----:B------:R-:W4:Y:S04]  /*264e0*/  LDL R7, [R1+0x1608] ;  /* 0x0016080001077983 */ /* 0x000f280000100800 */
[----:B------:R-:W4:Y:S04]  /*264f0*/  LDL R8, [R1+0x1604] ;  /* 0x0016040001087983 */ /* 0x000f280000100800 */
[----:B------:R0:W4:Y:S01]  /*26500*/  @P1 LDG.E.U8 R23, desc[UR42][R4.64] ;  /* 0x0000002a04171981 */ /* 0x000122000c1e1100 */
[----:B------:R-:W-:Y:S01]  /*26510*/  PRMT R21, RZ, 0x7610, R21 ;  /* 0x00007610ff157816 */ /* 0x000fe20000000015 */
[----:B0-----:R-:W-:-:S02]  /*26520*/  @P1 IMAD.MOV.U32 R4, RZ, RZ, R10 ;  /* 0x000000ffff041224 */ /* 0x001fc400078e000a */
[----:B------:R-:W-:Y:S01]  /*26530*/  @P1 IMAD.MOV.U32 R5, RZ, RZ, R11 ;  /* 0x000000ffff051224 */ /* 0x000fe200078e000b */
[----:B------:R-:W4:Y:S04]  /*26540*/  LDL R10, [R1+0x1600] ;  /* 0x00160000010a7983 */ /* 0x000f280000100800 */
[----:B------:R-:W4:Y:S04]  /*26550*/  LDL R11, [R1+0x15fc] ;  /* 0x0015fc00010b7983 */ /* 0x000f280000100800 */
[----:B------:R3:W4:Y:S02]  /*26560*/  @P1 LDG.E.U8 R22, desc[UR42][R4.64] ;  /* 0x0000002a04161981 */ /* 0x000724000c1e1100 */
[----:B---3--:R-:W-:-:S02]  /*26570*/  @P1 IMAD.MOV.U32 R4, RZ, RZ, R17 ;  /* 0x000000ffff041224 */ /* 0x008fc400078e0011 */
[----:B------:R-:W-:Y:S01]  /*26580*/  @P1 IMAD.MOV.U32 R5, RZ, RZ, R18 ;  /* 0x000000ffff051224 */ /* 0x000fe200078e0012 */
[----:B------:R-:W3:Y:S04]  /*26590*/  LDL R17, [R1+0x15f8] ;  /* 0x0015f80001117983 */ /* 0x000ee80000100800 */
[----:B------:R-:W3:Y:S04]  /*265a0*/  LDL R18, [R1+0x15f4] ;  /* 0x0015f40001127983 */ /* 0x000ee80000100800 */
[----:B------:R0:W3:Y:S02]  /*265b0*/  @P1 LDG.E.U8 R21, desc[UR42][R4.64] ;  /* 0x0000002a04151981 */ /* 0x0000e4000c1e1100 */
[----:B0-----:R-:W-:-:S02]  /*265c0*/  @P1 IMAD.MOV.U32 R5, RZ, RZ, R9 ;  /* 0x000000ffff051224 */ /* 0x001fc400078e0009 */
[----:B------:R-:W3:Y:S01]  /*265d0*/  LDL R9, [R1+0x15ec] ;  /* 0x0015ec0001097983 */ /* 0x000ee20000100800 */
[----:B--2---:R-:W-:-:S03]  /*265e0*/  @P1 IMAD.MOV.U32 R4, RZ, RZ, R6 ;  /* 0x000000ffff041224 */ /* 0x004fc600078e0006 */
[----:B------:R-:W2:Y:S01]  /*265f0*/  LDL R6, [R1+0x15f0] ;  /* 0x0015f00001067983 */ /* 0x000ea20000100800 */
[----:B------:R-:W-:Y:S02]  /*26600*/  PRMT R20, RZ, 0x7610, R20 ;  /* 0x00007610ff147816 */ /* 0x000fe40000000014 */
[----:B------:R-:W-:Y:S02]  /*26610*/  ISETP.GT.AND P0, PT, R2, 0x38, PT ;  /* 0x000000380200780c */ /* 0x000fe40003f04270 */
[----:B------:R-:W-:Y:S02]  /*26620*/  PRMT R0, RZ, 0x7610, R0 ;  /* 0x00007610ff007816 */ /* 0x000fe40000000000 */
[----:B------:R4:W2:Y:S01]  /*26630*/  @P1 LDG.E.U8 R20, desc[UR42][R4.64] ;  /* 0x0000002a04141981 */ /* 0x0008a2000c1e1100 */
[----:B------:R-:W-:Y:S01]  /*26640*/  PRMT R19, RZ, 0x7610, R19 ;  /* 0x00007610ff137816 */ /* 0x000fe20000000013 */
[----:B----4-:R-:W-:Y:S02]  /*26650*/  @P1 IMAD.MOV.U32 R4, RZ, RZ, R7 ;  /* 0x000000ffff041224 */ /* 0x010fe400078e0007 */
[----:B------:R-:W-:Y:S01]  /*26660*/  @P1 IMAD.MOV.U32 R5, RZ, RZ, R8 ;  /* 0x000000ffff051224 */ /* 0x000fe200078e0008 */
[----:B------:R-:W-:Y:S01]  /*26670*/  PRMT R14, RZ, 0x7610, R14 ;  /* 0x00007610ff0e7816 */ /* 0x000fe2000000000e */
[----:B------:R-:W4:Y:S04]  /*26680*/  LDL R8, [R1+0x15e4] ;  /* 0x0015e40001087983 */ /* 0x000f280000100800 */
[----:B------:R0:W4:Y:S04]  /*26690*/  @P1 LDG.E.U8 R0, desc[UR42][R4.64] ;  /* 0x0000002a04001981 */ /* 0x000128000c1e1100 */
[----:B------:R-:W4:Y:S01]  /*266a0*/  LDL R7, [R1+0x15e8] ;  /* 0x0015e80001077983 */ /* 0x000f220000100800 */
[----:B0-----:R-:W-:-:S02]  /*266b0*/  @P0 IMAD.MOV.U32 R4, RZ, RZ, R10 ;  /* 0x000000ffff040224 */ /* 0x001fc400078e000a */
[----:B------:R-:W-:-:S05]  /*266c0*/  @P0 IMAD.MOV.U32 R5, RZ, RZ, R11 ;  /* 0x000000ffff050224 */ /* 0x000fca00078e000b */
[----:B------:R3:W4:Y:S01]  /*266d0*/  @P0 LDG.E.U8 R19, desc[UR42][R4.64] ;  /* 0x0000002a04130981 */ /* 0x000722000c1e1100 */
[----:B------:R-:W-:Y:S01]  /*266e0*/  PRMT R12, RZ, 0x7610, R12 ;  /* 0x00007610ff0c7816 */ /* 0x000fe2000000000c */
[----:B---3--:R-:W-:Y:S02]  /*266f0*/  @P0 IMAD.MOV.U32 R4, RZ, RZ, R17 ;  /* 0x000000ffff040224 */ /* 0x008fe400078e0011 */
[----:B------:R-:W-:-:S05]  /*26700*/  @P0 IMAD.MOV.U32 R5, RZ, RZ, R18 ;  /* 0x000000ffff050224 */ /* 0x000fca00078e0012 */
[----:B------:R0:W3:Y:S02]  /*26710*/  @P0 LDG.E.U8 R14, desc[UR42][R4.64] ;  /* 0x0000002a040e0981 */ /* 0x0000e4000c1e1100 */
[----:B0-----:R-:W-:Y:S02]  /*26720*/  @P0 IMAD.MOV.U32 R5, RZ, RZ, R9 ;  /* 0x000000ffff050224 */ /* 0x001fe400078e0009 */
[----:B--2---:R-:W-:-:S05]  /*26730*/  @P0 IMAD.MOV.U32 R4, RZ, RZ, R6 ;  /* 0x000000ffff040224 */ /* 0x004fca00078e0006 */
[----:B------:R0:W2:Y:S04]  /*26740*/  @P0 LDG.E.U8 R12, desc[UR42][R4.64] ;  /* 0x0000002a040c0981 */ /* 0x0000a8000c1e1100 */
[----:B------:R-:W-:Y:S01]  /*26750*/  STL [R1+0x34], R25 ;  /* 0x0000341901007387 */ /* 0x000fe20000100800 */
[----:B------:R-:W-:-:S03]  /*26760*/  PRMT R13, RZ, 0x7610, R13 ;  /* 0x00007610ff0d7816 */ /* 0x000fc6000000000d */
[----:B----4-:R-:W-:Y:S04]  /*26770*/  STL [R1+0x3450], R0 ;  /* 0x0034500001007387 */ /* 0x010fe80000100800 */
[----:B------:R-:W4:Y:S04]  /*26780*/  LDL R11, [R1+0x15dc] ;  /* 0x0015dc00010b7983 */ /* 0x000f280000100800 */
[----:B------:R-:W4:Y:S01]  /*26790*/  LDL R10, [R1+0x15e0] ;  /* 0x0015e000010a7983 */ /* 0x000f220000100800 */
[----:B0-----:R-:W-:Y:S02]  /*267a0*/  @P0 IMAD.MOV.U32 R4, RZ, RZ, R7 ;  /* 0x000000ffff040224 */ /* 0x001fe400078e0007 */
[----:B------:R-:W-:Y:S01]  /*267b0*/  @P0 IMAD.MOV.U32 R5, RZ, RZ, R8 ;  /* 0x000000ffff050224 */ /* 0x000fe200078e0008 */
[----:B------:R-:W-:Y:S04]  /*267c0*/  STL [R1+0x30], R24 ;  /* 0x0000301801007387 */ /* 0x000fe80000100800 */
[----:B------:R-:W-:Y:S04]  /*267d0*/  STL [R1+0x2c], R23 ;  /* 0x00002c1701007387 */ /* 0x000fe80000100800 */
[----:B------:R4:W4:Y:S04]  /*267e0*/  @P0 LDG.E.U8 R13, desc[UR42][R4.64] ;  /* 0x0000002a040d0981 */ /* 0x000928000c1e1100 */
[----:B---3--:R0:W-:Y:S04]  /*267f0*/  STL [R1+0x14], R14 ;  /* 0x0000140e01007387 */ /* 0x0081e80000100800 */
[----:B------:R-:W3:Y:S04]  /*26800*/  LDL R9, [R1+0x15d8] ;  /* 0x0015d80001097983 */ /* 0x000ee80000100800 */
[----:B------:R-:W3:Y:S04]  /*26810*/  LDL R6, [R1+0x15d0] ;  /* 0x0015d00001067983 */ /* 0x000ee80000100800 */
[----:B0-----:R-:W3:Y:S04]  /*26820*/  LDL R14, [R1+0x15d4] ;  /* 0x0015d400010e7983 */ /* 0x001ee80000100800 */
[----:B------:R-:W-:Y:S04]  /*26830*/  STL [R1+0x28], R22 ;  /* 0x0000281601007387 */ /* 0x000fe80000100800 */
[----:B--2---:R0:W-:Y:S04]  /*26840*/  STL [R1+0x10], R12 ;  /* 0x0000100c01007387 */ /* 0x0041e80000100800 */
[----:B------:R-:W2:Y:S04]  /*26850*/  LDL R8, [R1+0x15c4] ;  /* 0x0015c40001087983 */ /* 0x000ea80000100800 */
[----:B0-----:R-:W2:Y:S04]  /*26860*/  LDL R12, [R1+0x15cc] ;  /* 0x0015cc00010c7983 */ /* 0x001ea80000100800 */
[----:B------:R-:W-:Y:S04]  /*26870*/  STL [R1+0x24], R21 ;  /* 0x0000241501007387 */ /* 0x000fe80000100800 */
[----:B------:R-:W2:Y:S04]  /*26880*/  LDL R7, [R1+0x15c8] ;  /* 0x0015c80001077983 */ /* 0x000ea80000100800 */
[----:B------:R-:W-:Y:S01]  /*26890*/  STL [R1+0x20], R20 ;  /* 0x0000201401007387 */ /* 0x000fe20000100800 */
[----:B----4-:R-:W-:-:S02]  /*268a0*/  @P0 IMAD.MOV.U32 R5, RZ, RZ, R11 ;  /* 0x000000ffff050224 */ /* 0x010fc400078e000b */
[----:B------:R-:W-:Y:S01]  /*268b0*/  @P0 IMAD.MOV.U32 R4, RZ, RZ, R10 ;  /* 0x000000ffff040224 */ /* 0x000fe200078e000a */
[----:B------:R-:W4:Y:S04]  /*268c0*/  LDL R11, [R1+0x15bc] ;  /* 0x0015bc00010b7983 */ /* 0x000f280000100800 */
[----:B------:R-:W4:Y:S01]  /*268d0*/  LDL R10, [R1+0x15c0] ;  /* 0x0015c000010a7983 */ /* 0x000f220000100800 */
[----:B------:R-:W-:Y:S02]  /*268e0*/  PRMT R16, RZ, 0x7610, R16 ;  /* 0x00007610ff107816 */ /* 0x000fe40000000010 */
[----:B------:R-:W-:Y:S01]  /*268f0*/  PRMT R15, RZ, 0x7610, R15 ;  /* 0x00007610ff0f7816 */ /* 0x000fe2000000000f */
[----:B------:R0:W-:Y:S04]  /*26900*/  STL [R1+0xc], R13 ;  /* 0x00000c0d01007387 */ /* 0x0001e80000100800 */
[----:B------:R3:W4:Y:S01]  /*26910*/  @P0 LDG.E.U8 R16, desc[UR42][R4.64] ;  /* 0x0000002a04100981 */ /* 0x000722000c1e1100 */
[----:B------:R-:W-:-:S03]  /*26920*/  PRMT R0, RZ, 0x7610, R0 ;  /* 0x00007610ff007816 */ /* 0x000fc60000000000 */
[----:B0-----:R-:W4:Y:S01]  /*26930*/  LDL R13, [R1+0x15b8] ;  /* 0x0015b800010d7983 */ /* 0x001f220000100800 */
[----:B---3--:R-:W-:-:S03]  /*26940*/  @P0 IMAD.MOV.U32 R4, RZ, RZ, R9 ;  /* 0x000000ffff040224 */ /* 0x008fc600078e0009 */
[----:B------:R-:W3:Y:S01]  /*26950*/  LDL R9, [R1+0x15b0] ;  /* 0x0015b00001097983 */ /* 0x000ee20000100800 */
[----:B------:R-:W-:-:S03]  /*26960*/  @P0 IMAD.MOV.U32 R5, RZ, RZ, R14 ;  /* 0x000000ffff050224 */ /* 0x000fc600078e000e */
[----:B------:R-:W3:Y:S04]  /*26970*/  LDL R14, [R1+0x15b4] ;  /* 0x0015b400010e7983 */ /* 0x000ee80000100800 */
[----:B------:R0:W3:Y:S04]  /*26980*/  @P0 LDG.E.U8 R15, desc[UR42][R4.64] ;  /* 0x0000002a040f0981 */ /* 0x0000e8000c1e1100 */
[----:B------:R-:W-:Y:S01]  /*26990*/  STL [R1+0x18], R19 ;  /* 0x0000181301007387 */ /* 0x000fe20000100800 */
[----:B0-----:R-:W-:Y:S01]  /*269a0*/  @P0 IMAD.MOV.U32 R4, RZ, RZ, R6 ;  /* 0x000000ffff040224 */ /* 0x001fe200078e0006 */
[----:B------:R-:W-:-:S02]  /*269b0*/  ISETP.GT.AND P1, PT, R2, 0x39, PT ;  /* 0x000000390200780c */ /* 0x000fc40003f24270 */
[----:B------:R-:W-:Y:S02]  /*269c0*/  PRMT R60, RZ, 0x7610, R60 ;  /* 0x00007610ff3c7816 */ /* 0x000fe4000000003c */
[----:B------:R-:W-:Y:S02]  /*269d0*/  PRMT R58, RZ, 0x7610, R58 ;  /* 0x00007610ff3a7816 */ /* 0x000fe4000000003a */
[----:B------:R-:W-:Y:S02]  /*269e0*/  PRMT R56, RZ, 0x7610, R56 ;  /* 0x00007610ff387816 */ /* 0x000fe40000000038 */
[----:B------:R-:W-:Y:S01]  /*269f0*/  PRMT R54, RZ, 0x7610, R54 ;  /* 0x00007610ff367816 */ /* 0x000fe20000000036 */
[----:B------:R-:W3:Y:S01]  /*26a00*/  LDL R6, [R1+0x15a8] ;  /* 0x0015a80001067983 */ /* 0x000ee20000100800 */
[----:B--2---:R-:W-:-:S03]  /*26a10*/  @P0 IMAD.MOV.U32 R5, RZ, RZ, R12 ;  /* 0x000000ffff050224 */ /* 0x004fc600078e000c */
[----:B------:R-:W2:Y:S04]  /*26a20*/  LDL R12, [R1+0x15ac] ;  /* 0x0015ac00010c7983 */ /* 0x000ea80000100800 */
[----:B------:R0:W2:Y:S02]  /*26a30*/  @P0 LDG.E.U8 R0, desc[UR42][R4.64] ;  /* 0x0000002a04000981 */ /* 0x0000a4000c1e1100 */
[----:B0-----:R-:W-:Y:S02]  /*26a40*/  @P0 IMAD.MOV.U32 R4, RZ, RZ, R7 ;  /* 0x000000ffff040224 */ /* 0x001fe400078e0007 */
[----:B------:R-:W-:-:S05]  /*26a50*/  @P0 IMAD.MOV.U32 R5, RZ, RZ, R8 ;  /* 0x000000ffff050224 */ /* 0x000fca00078e0008 */
[----:B------:R4:W2:Y:S02]  /*26a60*/  @P0 LDG.E.U8 R60, desc[UR42][R4.64] ;  /* 0x0000002a043c0981 */ /* 0x0008a4000c1e1100 */
[----:B----4-:R-:W-:Y:S02]  /*26a70*/  @P1 IMAD.MOV.U32 R4, RZ, RZ, R10 ;  /* 0x000000ffff041224 */ /* 0x010fe400078e000a */
[----:B------:R-:W-:-:S05]  /*26a80*/  @P1 IMAD.MOV.U32 R5, RZ, RZ, R11 ;  /* 0x000000ffff051224 */ /* 0x000fca00078e000b */
[----:B------:R0:W4:Y:S02]  /*26a90*/  @P1 LDG.E.U8 R58, desc[UR42][R4.64] ;  /* 0x0000002a043a1981 */ /* 0x000124000c1e1100 */
[----:B0-----:R-:W-:Y:S02]  /*26aa0*/  @P1 IMAD.MOV.U32 R4, RZ, RZ, R13 ;  /* 0x000000ffff041224 */ /* 0x001fe400078e000d */
[----:B---3--:R-:W-:-:S05]  /*26ab0*/  @P1 IMAD.MOV.U32 R5, RZ, RZ, R14 ;  /* 0x000000ffff051224 */ /* 0x008fca00078e000e */
[----:B------:R0:W3:Y:S02]  /*26ac0*/  @P1 LDG.E.U8 R56, desc[UR42][R4.64] ;  /* 0x0000002a04381981 */ /* 0x0000e4000c1e1100 */
[----:B0-----:R-:W-:Y:S02]  /*26ad0*/  @P1 IMAD.MOV.U32 R4, RZ, RZ, R9 ;  /* 0x000000ffff041224 */ /* 0x001fe400078e0009 */
[----:B--2---:R-:W-:Y:S01]  /*26ae0*/  @P1 IMAD.MOV.U32 R5, RZ, RZ, R12 ;  /* 0x000000ffff051224 */ /* 0x004fe200078e000c */
[----:B------:R0:W-:Y:S04]  /*26af0*/  STL [R1+0x34d4], R0 ;  /* 0x0034d40001007387 */ /* 0x0001e80000100800 */
[----:B------:R-:W2:Y:S04]  /*26b00*/  LDL R7, [R1+0x15a4] ;  /* 0x0015a40001077983 */ /* 0x000ea80000100800 */
[----:B------:R-:W2:Y:S04]  /*26b10*/  LDL R8, [R1+0x159c] ;  /* 0x00159c0001087983 */ /* 0x000ea80000100800 */
[----:B------:R1:W2:Y:S04]  /*26b20*/  @P1 LDG.E.U8 R54, desc[UR42][R4.64] ;  /* 0x0000002a04361981 */ /* 0x0002a8000c1e1100 */
[----:B0-----:R-:W2:Y:S04]  /*26b30*/  LDL R0, [R1+0x15a0] ;  /* 0x0015a00001007983 */ /* 0x001ea80000100800 */
[----:B------:R-:W-:Y:S04]  /*26b40*/  STL [R1+0x34d8], R60 ;  /* 0x0034d83c01007387 */ /* 0x000fe80000100800 */
[----:B------:R-:W2:Y:S04]  /*26b50*/  LDL R11, [R1+0x1594] ;  /* 0x00159400010b7983 */ /* 0x000ea80000100800 */
[----:B------:R-:W2:Y:S04]  /*26b60*/  LDL R10, [R1+0x1598] ;  /* 0x00159800010a7983 */ /* 0x000ea80000100800 */
[----:B----4-:R-:W-:Y:S04]  /*26b70*/  STL [R1+0x34cc], R58 ;  /* 0x0034cc3a01007387 */ /* 0x010fe80000100800 */
[----:B------:R0:W-:Y:S04]  /*26b80*/  STL [R1+0x8], R16 ;  /* 0x0000081001007387 */ /* 0x0001e80000100800 */
[----:B0-----:R-:W4:Y:S04]  /*26b90*/  LDL R16, [R1+0x158c] ;  /* 0x00158c0001107983 */ /* 0x001f280000100800 */
[----:B------:R0:W-:Y:S04]  /*26ba0*/  STL [R1+0x4], R15 ;  /* 0x0000040f01007387 */ /* 0x0001e80000100800 */
[----:B------:R-:W4:Y:S04]  /*26bb0*/  LDL R14, [R1+0x1584] ;  /* 0x00158400010e7983 */ /* 0x000f280000100800 */
[----:B------:R-:W4:Y:S04]  /*26bc0*/  LDL R13, [R1+0x1588] ;  /* 0x00158800010d7983 */ /* 0x000f280000100800 */
[----:B0-----:R-:W4:Y:S04]  /*26bd0*/  LDL R15, [R1+0x1590] ;  /* 0x00159000010f7983 */ /* 0x001f280000100800 */
[----:B---3--:R-:W-:Y:S04]  /*26be0*/  STL [R1+0x34d0], R56 ;  /* 0x0034d03801007387 */ /* 0x008fe80000100800 */
[----:B------:R-:W3:Y:S04]  /*26bf0*/  LDL R12, [R1+0x157c] ;  /* 0x00157c00010c7983 */ /* 0x000ee80000100800 */
[----:B------:R-:W3:Y:S01]  /*26c00*/  LDL R9, [R1+0x1580] ;  /* 0x0015800001097983 */ /* 0x000ee20000100800 */
[----:B------:R-:W-:Y:S01]  /*26c10*/  PRMT R52, RZ, 0x7610, R52 ;  /* 0x00007610ff347816 */ /* 0x000fe20000000034 */
[----:B-1----:R-:W-:Y:S01]  /*26c20*/  @P1 IMAD.MOV.U32 R4, RZ, RZ, R6 ;  /* 0x000000ffff041224 */ /* 0x002fe200078e0006 */
[----:B------:R-:W-:Y:S01]  /*26c30*/  PRMT R50, RZ, 0x7610, R50 ;  /* 0x00007610ff327816 */ /* 0x000fe20000000032 */
[----:B--2---:R-:W-:Y:S01]  /*26c40*/  @P1 IMAD.MOV.U32 R5, RZ, RZ, R7 ;  /* 0x000000ffff051224 */ /* 0x004fe200078e0007 */
[----:B------:R-:W-:Y:S04]  /*26c50*/  STL [R1+0x34dc], R54 ;  /* 0x0034dc3601007387 */ /* 0x000fe80000100800 */
[----:B------:R-:W2:Y:S04]  /*26c60*/  LDL R7, [R1+0x1574] ;  /* 0x0015740001077983 */ /* 0x000ea80000100800 */
[----:B------:R-:W2:Y:S04]  /*26c70*/  LDL R6, [R1+0x1578] ;  /* 0x0015780001067983 */ /* 0x000ea80000100800 */
[----:B------:R0:W2:Y:S02]  /*26c80*/  @P1 LDG.E.U8 R52, desc[UR42][R4.64] ;  /* 0x0000002a04341981 */ /* 0x0000a4000c1e1100 */
[----:B0-----:R-:W-:-:S02]  /*26c90*/  @P1 IMAD.MOV.U32 R4, RZ, RZ, R0 ;  /* 0x000000ffff041224 */ /* 0x001fc400078e0000 */
[----:B------:R-:W-:-:S05]  /*26ca0*/  @P1 IMAD.MOV.U32 R5, RZ, RZ, R8 ;  /* 0x000000ffff051224 */ /* 0x000fca00078e0008 */
[----:B------:R0:W2:Y:S01]  /*26cb0*/  @P1 LDG.E.U8 R50, desc[UR42][R4.64] ;  /* 0x0000002a04321981 */ /* 0x0000a2000c1e1100 */
[----:B------:R-:W-:Y:S02]  /*26cc0*/  PRMT R48, RZ, 0x7610, R48 ;  /* 0x00007610ff307816 */ /* 0x000fe40000000030 */
[----:B------:R-:W-:Y:S02]  /*26cd0*/  ISETP.GT.AND P0, PT, R2, 0x3a, PT ;  /* 0x0000003a0200780c */ /* 0x000fe40003f04270 */
[----:B------:R-:W-:Y:S01]  /*26ce0*/  PRMT R46, RZ, 0x7610, R46 ;  /* 0x00007610ff2e7816 */ /* 0x000fe2000000002e */
[----:B0-----:R-:W-:Y:S02]  /*26cf0*/  @P1 IMAD.MOV.U32 R4, RZ, RZ, R10 ;  /* 0x000000ffff041224 */ /* 0x001fe400078e000a */
[----:B------:R-:W-:-:S05]  /*26d00*/  @P1 IMAD.MOV.U32 R5, RZ, RZ, R11 ;  /* 0x000000ffff051224 */ /* 0x000fca00078e000b */
[----:B------:R4:W2:Y:S01]  /*26d10*/  @P1 LDG.E.U8 R48, desc[UR42][R4.64] ;  /* 0x0000002a04301981 */ /* 0x0008a2000c1e1100 */
[----:B------:R-:W-:Y:S01]  /*26d20*/  PRMT R44, RZ, 0x7610, R44 ;  /* 0x00007610ff2c7816 */ /* 0x000fe2000000002c */
[----:B----4-:R-:W-:Y:S02]  /*26d30*/  @P1 IMAD.MOV.U32 R5, RZ, RZ, R16 ;  /* 0x000000ffff051224 */ /* 0x010fe400078e0010 */
[----:B------:R-:W-:-:S05]  /*26d40*/  @P1 IMAD.MOV.U32 R4, RZ, RZ, R15 ;  /* 0x000000ffff041224 */ /* 0x000fca00078e000f */
[----:B------:R0:W4:Y:S01]  /*26d50*/  @P1 LDG.E.U8 R46, desc[UR42][R4.64] ;  /* 0x0000002a042e1981 */ /* 0x000122000c1e1100 */
[----:B------:R-:W-:Y:S01]  /*26d60*/  PRMT R42, RZ, 0x7610, R42 ;  /* 0x00007610ff2a7816 */ /* 0x000fe2000000002a */
[----:B0-----:R-:W-:Y:S02]  /*26d70*/  @P1 IMAD.MOV.U32 R4, RZ, RZ, R13 ;  /* 0x000000ffff041224 */ /* 0x001fe400078e000d */
[----:B------:R-:W-:-:S05]  /*26d80*/  @P1 IMAD.MOV.U32 R5, RZ, RZ, R14 ;  /* 0x000000ffff051224 */ /* 0x000fca00078e000e */
[----:B------:R3:W4:Y:S01]  /*26d90*/  @P1 LDG.E.U8 R44, desc[UR42][R4.64] ;  /* 0x0000002a042c1981 */ /* 0x000722000c1e1100 */
[----:B------:R-:W-:Y:S01]  /*26da0*/  PRMT R40, RZ, 0x7610, R40 ;  /* 0x00007610ff287816 */ /* 0x000fe20000000028 */
[----:B---3--:R-:W-:Y:S02]  /*26db0*/  @P0 IMAD.MOV.U32 R4, RZ, RZ, R9 ;  /* 0x000000ffff040224 */ /* 0x008fe400078e0009 */
[----:B------:R-:W-:-:S05]  /*26dc0*/  @P0 IMAD.MOV.U32 R5, RZ, RZ, R12 ;  /* 0x000000ffff050224 */ /* 0x000fca00078e000c */
[----:B------:R2:W3:Y:S02]  /*26dd0*/  @P0 LDG.E.U8 R42, desc[UR42][R4.64] ;  /* 0x0000002a042a0981 */ /* 0x0004e4000c1e1100 */
[----:B--2---:R-:W-:Y:S02]  /*26de0*/  @P0 IMAD.MOV.U32 R5, RZ, RZ, R7 ;  /* 0x000000ffff050224 */ /* 0x004fe400078e0007 */
[----:B------:R-:W-:Y:S01]  /*26df0*/  @P0 IMAD.MOV.U32 R4, RZ, RZ, R6 ;  /* 0x000000ffff040224 */ /* 0x000fe200078e0006 */
[----:B------:R-:W-:Y:S04]  /*26e00*/  STL [R1+0x34e0], R52 ;  /* 0x0034e03401007387 */ /* 0x000fe80000100800 */
[----:B------:R-:W2:Y:S04]  /*26e10*/  LDL R8, [R1+0x156c] ;  /* 0x00156c0001087983 */ /* 0x000ea80000100800 */
[----:B------:R-:W2:Y:S04]  /*26e20*/  LDL R0, [R1+0x1570] ;  /* 0x0015700001007983 */ /* 0x000ea80000100800 */
[----:B------:R2:W2:Y:S04]  /*26e30*/  @P0 LDG.E.U8 R40, desc[UR42][R4.64] ;  /* 0x0000002a04280981 */ /* 0x0004a8000c1e1100 */
[----:B------:R-:W-:Y:S04]  /*26e40*/  STL [R1+0x34e4], R50 ;  /* 0x0034e43201007387 */ /* 0x000fe80000100800 */
[----:B------:R-:W2:Y:S04]  /*26e50*/  LDL R11, [R1+0x1564] ;  /* 0x00156400010b7983 */ /* 0x000ea80000100800 */
[----:B------:R-:W2:Y:S04]  /*26e60*/  LDL R10, [R1+0x1568] ;  /* 0x00156800010a7983 */ /* 0x000ea80000100800 */
[----:B------:R-:W-:Y:S01]  /*26e70*/  STL [R1+0x34e8], R48 ;  /* 0x0034e83001007387 */ /* 0x000fe20000100800 */
[----:B------:R-:W-:-:S03]  /*26e80*/  PRMT R38, RZ, 0x7610, R38 ;  /* 0x00007610ff267816 */ /* 0x000fc60000000026 */
[----:B----4-:R-:W-:Y:S04]  /*26e90*/  STL [R1+0x34ec], R46 ;  /* 0x0034ec2e01007387 */ /* 0x010fe80000100800 */
[----:B------:R-:W4:Y:S04]  /*26ea0*/  LDL R18, [R1+0x155c] ;  /* 0x00155c0001127983 */ /* 0x000f280000100800 */
[----:B------:R-:W4:Y:S01]  /*26eb0*/  LDL R15, [R1+0x1560] ;  /* 0x00156000010f7983 */ /* 0x000f220000100800 */
[----:B------:R-:W-:-:S03]  /*26ec0*/  PRMT R36, RZ, 0x7610, R36 ;  /* 0x00007610ff247816 */ /* 0x000fc60000000024 */
[----:B------:R-:W-:Y:S04]  /*26ed0*/  STL [R1+0x34f0], R44 ;  /* 0x0034f02c01007387 */ /* 0x000fe80000100800 */
[----:B------:R-:W4:Y:S04]  /*26ee0*/  LDL R13, [R1+0x1554] ;  /* 0x00155400010d7983 */ /* 0x000f280000100800 */
[----:B------:R-:W4:Y:S04]  /*26ef0*/  LDL R12, [R1+0x1558] ;  /* 0x00155800010c7983 */ /* 0x000f280000100800 */
[----:B---3--:R-:W-:Y:S04]  /*26f00*/  STL [R1+0x34c4], R42 ;  /* 0x0034c42a01007387 */ /* 0x008fe80000100800 */
[----:B------:R-:W3:Y:S04]  /*26f10*/  LDL R7, [R1+0x154c] ;  /* 0x00154c0001077983 */ /* 0x000ee80000100800 */
[----:B------:R-:W3:Y:S04]  /*26f20*/  LDL R6, [R1+0x1550] ;  /* 0x0015500001067983 */ /* 0x000ee80000100800 */
[----:B------:R-:W3:Y:S04]  /*26f30*/  LDL R14, [R1+0x1544] ;  /* 0x00154400010e7983 */ /* 0x000ee80000100800 */
[----:B------:R-:W3:Y:S01]  /*26f40*/  LDL R9, [R1+0x1548] ;  /* 0x0015480001097983 */ /* 0x000ee20000100800 */
[----:B--2---:R-:W-:-:S02]  /*26f50*/  @P0 IMAD.MOV.U32 R5, RZ, RZ, R8 ;  /* 0x000000ffff050224 */ /* 0x004fc400078e0008 */
[----:B------:R-:W-:Y:S01]  /*26f60*/  @P0 IMAD.MOV.U32 R4, RZ, RZ, R0 ;  /* 0x000000ffff040224 */ /* 0x000fe200078e0000 */
        /* <DEDUP_REMOVED lines=9> */
[----:B------:R-:W-:Y:S02]  /*27000*/  PRMT R3, RZ, 0x7610, R3 ;  /* 0x00007610ff037816 */ /* 0x000fe40000000003 */
[----:B------:R-:W-:Y:S01]  /*27010*/  PRMT R32, RZ, 0x7610, R32 ;  /* 0x00007610ff207816 */ /* 0x000fe20000000020 */
[----:B----4-:R-:W-:Y:S02]  /*27020*/  @P0 IMAD.MOV.U32 R5, RZ, RZ, R18 ;  /* 0x000000ffff050224 */ /* 0x010fe400078e0012 */
[----:B------:R-:W-:-:S05]  /*27030*/  @P0 IMAD.MOV.U32 R4, RZ, RZ, R15 ;  /* 0x000000ffff040224 */ /* 0x000fca00078e000f */
[----:B------:R0:W4:Y:S02]  /*27040*/  @P0 LDG.E.U8 R34, desc[UR42][R4.64] ;  /* 0x0000002a04220981 */ /* 0x000124000c1e1100 */
[----:B0-----:R-:W-:Y:S02]  /*27050*/  @P0 IMAD.MOV.U32 R5, RZ, RZ, R13 ;  /* 0x000000ffff050224 */ /* 0x001fe400078e000d */
[----:B------:R-:W-:-:S05]  /*27060*/  @P0 IMAD.MOV.U32 R4, RZ, RZ, R12 ;  /* 0x000000ffff040224 */ /* 0x000fca00078e000c */
[----:B------:R0:W4:Y:S04]  /*27070*/  @P0 LDG.E.U8 R32, desc[UR42][R4.64] ;  /* 0x0000002a04200981 */ /* 0x000128000c1e1100 */
[----:B---3--:R1:W3:Y:S01]  /*27080*/  @P0 LDG.E.U8 R3, desc[UR42][R6.64] ;  /* 0x0000002a06030981 */ /* 0x0082e2000c1e1100 */
[----:B0-----:R-:W-:Y:S01]  /*27090*/  PRMT R5, RZ, 0x7610, R5 ;  /* 0x00007610ff057816 */ /* 0x001fe20000000005 */
[----:B-1----:R-:W-:Y:S02]  /*270a0*/  @P0 IMAD.MOV.U32 R6, RZ, RZ, R9 ;  /* 0x000000ffff060224 */ /* 0x002fe400078e0009 */
[----:B--2---:R-:W-:Y:S02]  /*270b0*/  @P1 IMAD.MOV.U32 R9, RZ, RZ, R8 ;  /* 0x000000ffff091224 */ /* 0x004fe400078e0008 */
[----:B------:R-:W-:Y:S01]  /*270c0*/  @P1 IMAD.MOV.U32 R8, RZ, RZ, R0 ;  /* 0x000000ffff081224 */ /* 0x000fe200078e0000 */
[----:B------:R-:W-:Y:S04]  /*270d0*/  STL [R1+0x34f4], R38 ;  /* 0x0034f42601007387 */ /* 0x000fe80000100800 */
[----:B------:R-:W2:Y:S04]  /*270e0*/  LDL R17, [R1+0x14fc] ;  /* 0x0014fc0001117983 */ /* 0x000ea80000100800 */
[----:B------:R-:W2:Y:S04]  /*270f0*/  LDL R16, [R1+0x1500] ;  /* 0x0015000001107983 */ /* 0x000ea80000100800 */
[----:B------:R-:W2:Y:S04]  /*27100*/  LDL R11, [R1+0x14f4] ;  /* 0x0014f400010b7983 */ /* 0x000ea80000100800 */
[----:B------:R-:W2:Y:S04]  /*27110*/  @P1 LDG.E.U8 R5, desc[UR42][R8.64] ;  /* 0x0000002a08051981 */ /* 0x000ea8000c1e1100 */
[----:B------:R-:W3:Y:S04]  /*27120*/  LDL R10, [R1+0x14f8] ;  /* 0x0014f800010a7983 */ /* 0x000ee80000100800 */
[----:B------:R-:W-:Y:S04]  /*27130*/  STL [R1+0x34f8], R36 ;  /* 0x0034f82401007387 */ /* 0x000fe80000100800 */
[----:B------:R-:W3:Y:S04]  /*27140*/  LDL R22, [R1+0x14ec] ;  /* 0x0014ec0001167983 */ /* 0x000ee80000100800 */
[----:B------:R-:W4:Y:S04]  /*27150*/  LDL R18, [R1+0x14f0] ;  /* 0x0014f00001127983 */ /* 0x000f280000100800 */
[----:B------:R-:W4:Y:S04]  /*27160*/  LDL R12, [R1+0x14e8] ;  /* 0x0014e800010c7983 */ /* 0x000f280000100800 */
[----:B------:R-:W4:Y:S01]  /*27170*/  LDL R13, [R1+0x14e4] ;  /* 0x0014e400010d7983 */ /* 0x000f220000100800 */
[----:B------:R-:W-:-:S02]  /*27180*/  ISETP.GT.AND P2, PT, R2, 0x3c, PT ;  /* 0x0000003c0200780c */ /* 0x000fc40003f44270 */
[----:B------:R-:W-:Y:S01]  /*27190*/  PRMT R4, RZ, 0x7610, R4 ;  /* 0x00007610ff047816 */ /* 0x000fe20000000004 */
[----:B------:R-:W-:Y:S01]  /*271a0*/  @P0 IMAD.MOV.U32 R7, RZ, RZ, R14 ;  /* 0x000000ffff070224 */ /* 0x000fe200078e000e */
[----:B------:R-:W4:Y:S04]  /*271b0*/  LDL R15, [R1+0x14e0] ;  /* 0x0014e000010f7983 */ /* 0x000f280000100800 */
[----:B------:R-:W4:Y:S04]  /*271c0*/  LDL R19, [R1+0x14dc] ;  /* 0x0014dc0001137983 */ /* 0x000f280000100800 */
[----:B------:R-:W4:Y:S04]  /*271d0*/  LDL R14, [R1+0x14d4] ;  /* 0x0014d400010e7983 */ /* 0x000f280000100800 */
[----:B------:R-:W4:Y:S04]  /*271e0*/  LDL R0, [R1+0x14d8] ;  /* 0x0014d80001007983 */ /* 0x000f280000100800 */
[----:B------:R0:W4:Y:S02]  /*271f0*/  @P0 LDG.E.U8 R4, desc[UR42][R6.64] ;  /* 0x0000002a06040981 */ /* 0x000124000c1e1100 */
[----:B0-----:R-:W-:-:S02]  /*27200*/  PRMT R7, RZ, 0x7610, R7 ;  /* 0x00007610ff077816 */ /* 0x001fc40000000007 */
[----:B--2---:R0:W-:Y:S04]  /*27210*/  STL [R1+0x3454], R5 ;  /* 0x0034540501007387 */ /* 0x0041e80000100800 */
[----:B------:R-:W2:Y:S04]  /*27220*/  LDL R21, [R1+0x14cc] ;  /* 0x0014cc0001157983 */ /* 0x000ea80000100800 */
[----:B------:R-:W2:Y:S01]  /*27230*/  LDL R20, [R1+0x14d0] ;  /* 0x0014d00001147983 */ /* 0x000ea20000100800 */
[----:B------:R-:W-:Y:S02]  /*27240*/  @P2 IMAD.MOV.U32 R8, RZ, RZ, R16 ;  /* 0x000000ffff082224 */ /* 0x000fe400078e0010 */
[----:B------:R-:W-:Y:S01]  /*27250*/  @P2 IMAD.MOV.U32 R9, RZ, RZ, R17 ;  /* 0x000000ffff092224 */ /* 0x000fe200078e0011 */
[----:B---3--:R1:W3:Y:S04]  /*27260*/  @P2 LDG.E.U8 R7, desc[UR42][R10.64] ;  /* 0x0000002a0a072981 */ /* 0x0082e8000c1e1100 */
[----:B------:R-:W3:Y:S04]  /*27270*/  LDL R17, [R1+0x14c4] ;  /* 0x0014c40001117983 */ /* 0x000ee80000100800 */
[----:B------:R-:W3:Y:S04]  /*27280*/  LDL R16, [R1+0x14c8] ;  /* 0x0014c80001107983 */ /* 0x000ee80000100800 */
[----:B------:R-:W3:Y:S01]  /*27290*/  LDL R23, [R1+0x1534] ;  /* 0x0015340001177983 */ /* 0x000ee20000100800 */
[----:B------:R-:W-:-:S03]  /*272a0*/  PRMT R6, RZ, 0x7610, R6 ;  /* 0x00007610ff067816 */ /* 0x000fc60000000006 */
[----:B0-----:R-:W3:Y:S04]  /*272b0*/  LDL R5, [R1+0x1524] ;  /* 0x0015240001057983 */ /* 0x001ee80000100800 */
[----:B------:R-:W3:Y:S04]  /*272c0*/  LDL R27, [R1+0x1514] ;  /* 0x00151400011b7983 */ /* 0x000ee80000100800 */
[----:B------:R-:W3:Y:S04]  /*272d0*/  LDL R26, [R1+0x1518] ;  /* 0x00151800011a7983 */ /* 0x000ee80000100800 */
[----:B------:R0:W3:Y:S01]  /*272e0*/  @P2 LDG.E.U8 R6, desc[UR42][R8.64] ;  /* 0x0000002a08062981 */ /* 0x0000e2000c1e1100 */
[----:B-1----:R-:W-:-:S03]  /*272f0*/  @P2 IMAD.MOV.U32 R11, RZ, RZ, R22 ;  /* 0x000000ffff0b2224 */ /* 0x002fc600078e0016 */
[----:B------:R-:W3:Y:S01]  /*27300*/  LDL R22, [R1+0x1538] ;  /* 0x0015380001167983 */ /* 0x000ee20000100800 */
[----:B----4-:R-:W-:-:S03]  /*27310*/  @P2 IMAD.MOV.U32 R10, RZ, RZ, R18 ;  /* 0x000000ffff0a2224 */ /* 0x010fc600078e0012 */
[----:B------:R-:W4:Y:S01]  /*27320*/  LDL R18, [R1+0x1530] ;  /* 0x0015300001127983 */ /* 0x000f220000100800 */
[----:B0-----:R-:W-:Y:S02]  /*27330*/  PRMT R8, RZ, 0x7610, R8 ;  /* 0x00007610ff087816 */ /* 0x001fe40000000008 */
[----:B------:R-:W-:-:S04]  /*27340*/  PRMT R9, RZ, 0x7610, R9 ;  /* 0x00007610ff097816 */ /* 0x000fc80000000009 */
[----:B------:R0:W4:Y:S04]  /*27350*/  @P2 LDG.E.U8 R8, desc[UR42][R10.64] ;  /* 0x0000002a0a082981 */ /* 0x000128000c1e1100 */
[----:B------:R1:W4:Y:S01]  /*27360*/  @P2 LDG.E.U8 R9, desc[UR42][R12.64] ;  /* 0x0000002a0c092981 */ /* 0x000322000c1e1100 */
[----:B0-----:R-:W-:Y:S01]  /*27370*/  PRMT R10, RZ, 0x7610, R10 ;  /* 0x00007610ff0a7816 */ /* 0x001fe2000000000a */
[----:B-1----:R-:W-:Y:S01]  /*27380*/  @P2 IMAD.MOV.U32 R12, RZ, RZ, R15 ;  /* 0x000000ffff0c2224 */ /* 0x002fe200078e000f */
[----:B------:R-:W-:Y:S01]  /*27390*/  PRMT R11, RZ, 0x7610, R11 ;  /* 0x00007610ff0b7816 */ /* 0x000fe2000000000b */
[----:B------:R-:W-:Y:S02]  /*273a0*/  @P2 IMAD.MOV.U32 R13, RZ, RZ, R19 ;  /* 0x000000ffff0d2224 */ /* 0x000fe400078e0013 */
[----:B------:R-:W-:-:S02]  /*273b0*/  @P2 IMAD.MOV.U32 R15, RZ, RZ, R14 ;  /* 0x000000ffff0f2224 */ /* 0x000fc400078e000e */
[----:B------:R-:W-:Y:S01]  /*273c0*/  @P2 IMAD.MOV.U32 R14, RZ, RZ, R0 ;  /* 0x000000ffff0e2224 */ /* 0x000fe200078e0000 */
[----:B------:R-:W4:Y:S04]  /*273d0*/  LDL R19, [R1+0x152c] ;  /* 0x00152c0001137983 */ /* 0x000f280000100800 */
[----:B------:R0:W4:Y:S04]  /*273e0*/  @P2 LDG.E.U8 R10, desc[UR42][R12.64] ;  /* 0x0000002a0c0a2981 */ /* 0x000128000c1e1100 */
[----:B------:R2:W4:Y:S04]  /*273f0*/  @P2 LDG.E.U8 R11, desc[UR42][R14.64] ;  /* 0x0000002a0e0b2981 */ /* 0x000528000c1e1100 */
[----:B------:R-:W4:Y:S01]  /*27400*/  LDL R0, [R1+0x1528] ;  /* 0x0015280001007983 */ /* 0x000f220000100800 */
[----:B0-----:R-:W-:-:S02]  /*27410*/  PRMT R12, RZ, 0x7610, R12 ;  /* 0x00007610ff0c7816 */ /* 0x001fc4000000000c */
[----:B------:R-:W-:Y:S01]  /*27420*/  PRMT R13, RZ, 0x7610, R13 ;  /* 0x00007610ff0d7816 */ /* 0x000fe2000000000d */
[----:B--2---:R-:W-:Y:S02]  /*27430*/  @P2 IMAD.MOV.U32 R15, RZ, RZ, R21 ;  /* 0x000000ffff0f2224 */ /* 0x004fe400078e0015 */
[----:B------:R-:W-:Y:S01]  /*27440*/  @P2 IMAD.MOV.U32 R14, RZ, RZ, R20 ;  /* 0x000000ffff0e2224 */ /* 0x000fe200078e0014 */
[----:B------:R-:W2:Y:S04]  /*27450*/  LDL R21, [R1+0x151c] ;  /* 0x00151c0001157983 */ /* 0x000ea80000100800 */
[----:B------:R-:W2:Y:S04]  /*27460*/  LDL R20, [R1+0x1520] ;  /* 0x0015200001147983 */ /* 0x000ea80000100800 */
[----:B------:R0:W2:Y:S04]  /*27470*/  @P2 LDG.E.U8 R12, desc[UR42][R14.64] ;  /* 0x0000002a0e0c2981 */ /* 0x0000a8000c1e1100 */
[----:B---3--:R1:W3:Y:S01]  /*27480*/  @P2 LDG.E.U8 R13, desc[UR42][R16.64] ;  /* 0x0000002a100d2981 */ /* 0x0082e2000c1e1100 */
[----:B0-----:R-:W-:Y:S01]  /*27490*/  PRMT R14, RZ, 0x7610, R14 ;  /* 0x00007610ff0e7816 */ /* 0x001fe2000000000e */
[----:B-1----:R-:W-:-:S02]  /*274a0*/  @P1 IMAD.MOV.U32 R17, RZ, RZ, R23 ;  /* 0x000000ffff111224 */ /* 0x002fc400078e0017 */
[----:B------:R-:W-:Y:S01]  /*274b0*/  @P1 IMAD.MOV.U32 R16, RZ, RZ, R22 ;  /* 0x000000ffff101224 */ /* 0x000fe200078e0016 */
[----:B------:R-:W-:Y:S01]  /*274c0*/  PRMT R15, RZ, 0x7610, R15 ;  /* 0x00007610ff0f7816 */ /* 0x000fe2000000000f */
[----:B------:R-:W3:Y:S04]  /*274d0*/  LDL R23, [R1+0x150c] ;  /* 0x00150c0001177983 */ /* 0x000ee80000100800 */
[----:B------:R0:W3:Y:S04]  /*274e0*/  @P1 LDG.E.U8 R14, desc[UR42][R16.64] ;  /* 0x0000002a100e1981 */ /* 0x0000e8000c1e1100 */
[----:B------:R-:W3:Y:S01]  /*274f0*/  LDL R22, [R1+0x1510] ;  /* 0x0015100001167983 */ /* 0x000ee20000100800 */
[----:B0-----:R-:W-:-:S02]  /*27500*/  PRMT R16, RZ, 0x7610, R16 ;  /* 0x00007610ff107816 */ /* 0x001fc40000000010 */
[----:B------:R-:W-:Y:S01]  /*27510*/  PRMT R17, RZ, 0x7610, R17 ;  /* 0x00007610ff117816 */ /* 0x000fe20000000011 */
[----:B----4-:R0:W4:Y:S02]  /*27520*/  @P1 LDG.E.U8 R15, desc[UR42][R18.64] ;  /* 0x0000002a120f1981 */ /* 0x010124000c1e1100 */
[----:B0-----:R-:W-:Y:S02]  /*27530*/  @P1 IMAD.MOV.U32 R18, RZ, RZ, R0 ;  /* 0x000000ffff121224 */ /* 0x001fe400078e0000 */
[----:B------:R-:W-:-:S05]  /*27540*/  @P1 IMAD.MOV.U32 R19, RZ, RZ, R5 ;  /* 0x000000ffff131224 */ /* 0x000fca00078e0005 */
[----:B------:R0:W4:Y:S04]  /*27550*/  @P1 LDG.E.U8 R16, desc[UR42][R18.64] ;  /* 0x0000002a12101981 */ /* 0x000128000c1e1100 */
[----:B--2---:R1:W2:Y:S04]  /*27560*/  @P1 LDG.E.U8 R17, desc[UR42][R20.64] ;  /* 0x0000002a14111981 */ /* 0x0042a8000c1e1100 */
[----:B---3--:R-:W-:Y:S04]  /*27570*/  STL [R1+0x3458], R14 ;  /* 0x0034580e01007387 */ /* 0x008fe80000100800 */
[----:B------:R-:W3:Y:S04]  /*27580*/  LDL R25, [R1+0x1504] ;  /* 0x0015040001197983 */ /* 0x000ee80000100800 */
[----:B------:R-:W2:Y:S01]  /*27590*/  LDL R24, [R1+0x1508] ;  /* 0x0015080001187983 */ /* 0x000ea20000100800 */
[----:B0-----:R-:W-:Y:S01]  /*275a0*/  PRMT R18, RZ, 0x7610, R18 ;  /* 0x00007610ff127816 */ /* 0x001fe20000000012 */
[----:B-1----:R-:W-:-:S02]  /*275b0*/  @P1 IMAD.MOV.U32 R20, RZ, RZ, R26 ;  /* 0x000000ffff141224 */ /* 0x002fc400078e001a */
[----:B------:R-:W-:Y:S01]  /*275c0*/  @P1 IMAD.MOV.U32 R21, RZ, RZ, R27 ;  /* 0x000000ffff151224 */ /* 0x000fe200078e001b */
[----:B------:R-:W-:-:S04]  /*275d0*/  PRMT R19, RZ, 0x7610, R19 ;  /* 0x00007610ff137816 */ /* 0x000fc80000000013 */
[----:B------:R0:W2:Y:S04]  /*275e0*/  @P1 LDG.E.U8 R18, desc[UR42][R20.64] ;  /* 0x0000002a14121981 */ /* 0x0000a8000c1e1100 */
[----:B------:R3:W2:Y:S01]  /*275f0*/  @P1 LDG.E.U8 R19, desc[UR42][R22.64] ;  /* 0x0000002a16131981 */ /* 0x0006a2000c1e1100 */
[----:B0-----:R-:W-:-:S03]  /*27600*/  PRMT R20, RZ, 0x7610, R20 ;  /* 0x00007610ff147816 */ /* 0x001fc60000000014 */
[----:B----4-:R-:W-:Y:S04]  /*27610*/  STL [R1+0x345c], R15 ;  /* 0x00345c0f01007387 */ /* 0x010fe80000100800 */
[----:B------:R-:W4:Y:S04]  /*27620*/  LDL R5, [R1+0x14bc] ;  /* 0x0014bc0001057983 */ /* 0x000f280000100800 */
[----:B------:R-:W4:Y:S04]  /*27630*/  LDL R0, [R1+0x14c0] ;  /* 0x0014c00001007983 */ /* 0x000f280000100800 */
[----:B------:R0:W-:Y:S04]  /*27640*/  STL [R1+0x3460], R16 ;  /* 0x0034601001007387 */ /* 0x0001e80000100800 */
[----:B------:R-:W4:Y:S04]  /*27650*/  LDL R28, [R1+0x14b4] ;  /* 0x0014b400011c7983 */ /* 0x000f280000100800 */
[----:B0-----:R-:W4:Y:S01]  /*27660*/  LDL R16, [R1+0x14b8] ;  /* 0x0014b80001107983 */ /* 0x001f220000100800 */
[----:B---3--:R-:W-:-:S02]  /*27670*/  @P1 IMAD.MOV.U32 R23, RZ, RZ, R25 ;  /* 0x000000ffff171224 */ /* 0x008fc400078e0019 */
[----:B--2---:R-:W-:-:S05]  /*27680*/  @P1 IMAD.MOV.U32 R22, RZ, RZ, R24 ;  /* 0x000000ffff161224 */ /* 0x004fca00078e0018 */
[----:B------:R0:W2:Y:S04]  /*27690*/  @P1 LDG.E.U8 R20, desc[UR42][R22.64] ;  /* 0x0000002a16141981 */ /* 0x0000a8000c1e1100 */
[----:B------:R-:W-:Y:S04]  /*276a0*/  STL [R1+0x3464], R17 ;  /* 0x0034641101007387 */ /* 0x000fe80000100800 */
[----:B------:R-:W3:Y:S04]  /*276b0*/  LDL R15, [R1+0x14ac] ;  /* 0x0014ac00010f7983 */ /* 0x000ee80000100800 */
[----:B------:R-:W3:Y:S01]  /*276c0*/  LDL R14, [R1+0x14b0] ;  /* 0x0014b000010e7983 */ /* 0x000ee20000100800 */
[----:B------:R-:W-:-:S03]  /*276d0*/  ISETP.GT.AND P0, PT, R2, 0x3d, PT ;  /* 0x0000003d0200780c */ /* 0x000fc60003f04270 */
[----:B------:R1:W-:Y:S04]  /*276e0*/  STL [R1+0x3468], R18 ;  /* 0x0034681201007387 */ /* 0x0003e80000100800 */
[----:B------:R-:W3:Y:S04]  /*276f0*/  LDL R27, [R1+0x14a4] ;  /* 0x0014a400011b7983 */ /* 0x000ee80000100800 */
[----:B------:R-:W3:Y:S04]  /*27700*/  LDL R26, [R1+0x14a8] ;  /* 0x0014a800011a7983 */ /* 0x000ee80000100800 */
[----:B------:R0:W-:Y:S04]  /*27710*/  STL [R1+0x346c], R19 ;  /* 0x00346c1301007387 */ /* 0x0001e80000100800 */
[----:B-1----:R-:W3:Y:S04]  /*27720*/  LDL R18, [R1+0x14a0] ;  /* 0x0014a00001127983 */ /* 0x002ee80000100800 */
[----:B0-----:R-:W3:Y:S01]  /*27730*/  LDL R19, [R1+0x149c] ;  /* 0x00149c0001137983 */ /* 0x001ee20000100800 */
[----:B----4-:R-:W-:-:S02]  /*27740*/  @P0 IMAD.MOV.U32 R25, RZ, RZ, R5 ;  /* 0x000000ffff190224 */ /* 0x010fc400078e0005 */
[----:B------:R-:W-:Y:S01]  /*27750*/  @P0 IMAD.MOV.U32 R24, RZ, RZ, R0 ;  /* 0x000000ffff180224 */ /* 0x000fe200078e0000 */
[----:B------:R-:W-:Y:S02]  /*27760*/  PRMT R21, RZ, 0x7610, R21 ;  /* 0x00007610ff157816 */ /* 0x000fe40000000015 */
[----:B------:R-:W-:-:S04]  /*27770*/  PRMT R22, RZ, 0x7610, R22 ;  /* 0x00007610ff167816 */ /* 0x000fc80000000016 */
[----:B------:R0:W4:Y:S02]  /*27780*/  @P0 LDG.E.U8 R21, desc[UR42][R24.64] ;  /* 0x0000002a18150981 */ /* 0x000124000c1e1100 */
[----:B0-----:R-:W-:Y:S02]  /*27790*/  @P0 IMAD.MOV.U32 R25, RZ, RZ, R28 ;  /* 0x000000ffff190224 */ /* 0x001fe400078e001c */
[----:B------:R-:W-:-:S05]  /*277a0*/  @P0 IMAD.MOV.U32 R24, RZ, RZ, R16 ;  /* 0x000000ffff180224 */ /* 0x000fca00078e0010 */
[----:B------:R3:W4:Y:S04]  /*277b0*/  @P0 LDG.E.U8 R22, desc[UR42][R24.64] ;  /* 0x0000002a18160981 */ /* 0x000728000c1e1100 */
[----:B--2---:R0:W-:Y:S04]  /*277c0*/  STL [R1+0x3470], R20 ;  /* 0x0034701401007387 */ /* 0x0041e80000100800 */
[----:B------:R-:W2:Y:S04]  /*277d0*/  LDL R5, [R1+0x1494] ;  /* 0x0014940001057983 */ /* 0x000ea80000100800 */
[----:B------:R-:W4:Y:S04]  /*277e0*/  LDL R0, [R1+0x1498] ;  /* 0x0014980001007983 */ /* 0x000f280000100800 */
[----:B------:R-:W4:Y:S04]  /*277f0*/  LDL R17, [R1+0x148c] ;  /* 0x00148c0001117983 */ /* 0x000f280000100800 */
[----:B------:R-:W4:Y:S01]  /*27800*/  LDL R16, [R1+0x1490] ;  /* 0x0014900001107983 */ /* 0x000f220000100800 */
[----:B---3--:R-:W-:-:S02]  /*27810*/  @P0 IMAD.MOV.U32 R24, RZ, RZ, R14 ;  /* 0x000000ffff180224 */ /* 0x008fc400078e000e */
[----:B------:R-:W-:Y:S01]  /*27820*/  @P0 IMAD.MOV.U32 R25, RZ, RZ, R15 ;  /* 0x000000ffff190224 */ /* 0x000fe200078e000f */
[----:B------:R-:W3:Y:S04]  /*27830*/  LDL R14, [R1+0x1488] ;  /* 0x00148800010e7983 */ /* 0x000ee80000100800 */
[----:B------:R-:W3:Y:S01]  /*27840*/  LDL R15, [R1+0x1484] ;  /* 0x00148400010f7983 */ /* 0x000ee20000100800 */
[----:B------:R-:W-:Y:S02]  /*27850*/  PRMT R23, RZ, 0x7610, R23 ;  /* 0x00007610ff177816 */ /* 0x000fe40000000017 */
[----:B------:R-:W-:Y:S01]  /*27860*/  ISETP.GT.AND P1, PT, R2, 0x3e, PT ;  /* 0x0000003e0200780c */ /* 0x000fe20003f24270 */
[----:B------:R-:W3:Y:S04]  /*27870*/  LDL R36, [R1+0x145c] ;  /* 0x00145c0001247983 */ /* 0x000ee80000100800 */
[----:B0-----:R-:W3:Y:S04]  /*27880*/  LDL R20, [R1+0x1460] ;  /* 0x0014600001147983 */ /* 0x001ee80000100800 */
[----:B------:R0:W3:Y:S01]  /*27890*/  @P0 LDG.E.U8 R23, desc[UR42][R24.64] ;  /* 0x0000002a18170981 */ /* 0x0000e2000c1e1100 */
[----:B------:R-:W-:-:S02]  /*278a0*/  PRMT R33, RZ, 0x7610, R33 ;  /* 0x00007610ff217816 */ /* 0x000fc40000000021 */
[----:B------:R-:W-:Y:S02]  /*278b0*/  PRMT R35, RZ, 0x7610, R35 ;  /* 0x00007610ff237816 */ /* 0x000fe40000000023 */
[----:B------:R-:W-:Y:S02]  /*278c0*/  PRMT R37, RZ, 0x7610, R37 ;  /* 0x00007610ff257816 */ /* 0x000fe40000000025 */
[----:B------:R-:W-:Y:S02]  /*278d0*/  PRMT R39, RZ, 0x7610, R39 ;  /* 0x00007610ff277816 */ /* 0x000fe40000000027 */
[----:B------:R-:W-:Y:S02]  /*278e0*/  PRMT R41, RZ, 0x7610, R41 ;  /* 0x00007610ff297816 */ /* 0x000fe40000000029 */
[----:B------:R-:W-:Y:S02]  /*278f0*/  PRMT R43, RZ, 0x7610, R43 ;  /* 0x00007610ff2b7816 */ /* 0x000fe4000000002b */
[----:B------:R-:W-:-:S02]  /*27900*/  PRMT R45, RZ, 0x7610, R45 ;  /* 0x00007610ff2d7816 */ /* 0x000fc4000000002d */
[----:B------:R-:W-:Y:S01]  /*27910*/  PRMT R47, RZ, 0x7610, R47 ;  /* 0x00007610ff2f7816 */ /* 0x000fe2000000002f */
[----:B------:R-:W3:Y:S01]  /*27920*/  LDL R40, [R1+0x142c] ;  /* 0x00142c0001287983 */ /* 0x000ee20000100800 */
[----:B0-----:R-:W-:Y:S02]  /*27930*/  PRMT R24, RZ, 0x7610, R24 ;  /* 0x00007610ff187816 */ /* 0x001fe40000000018 */
[----:B------:R-:W-:Y:S01]  /*27940*/  PRMT R25, RZ, 0x7610, R25 ;  /* 0x00007610ff197816 */ /* 0x000fe20000000019 */
[----:B------:R-:W3:Y:S04]  /*27950*/  LDL R38, [R1+0x1430] ;  /* 0x0014300001267983 */ /* 0x000ee80000100800 */
[----:B------:R0:W3:Y:S02]  /*27960*/  @P0 LDG.E.U8 R24, desc[UR42][R26.64] ;  /* 0x0000002a1a180981 */ /* 0x0000e4000c1e1100 */
[----:B0-----:R-:W-:-:S02]  /*27970*/  @P0 IMAD.MOV.U32 R26, RZ, RZ, R18 ;  /* 0x000000ffff1a0224 */ /* 0x001fc400078e0012 */
[----:B------:R-:W-:Y:S01]  /*27980*/  @P0 IMAD.MOV.U32 R27, RZ, RZ, R19 ;  /* 0x000000ffff1b0224 */ /* 0x000fe200078e0013 */
[----:B------:R-:W3:Y:S04]  /*27990*/  LDL R18, [R1+0x1480] ;  /* 0x0014800001127983 */ /* 0x000ee80000100800 */
[----:B------:R-:W3:Y:S04]  /*279a0*/  LDL R19, [R1+0x147c] ;  /* 0x00147c0001137983 */ /* 0x000ee80000100800 */
[----:B------:R0:W3:Y:S02]  /*279b0*/  @P0 LDG.E.U8 R25, desc[UR42][R26.64] ;  /* 0x0000002a1a190981 */ /* 0x0000e4000c1e1100 */
[----:B0-----:R-:W-:Y:S01]  /*279c0*/  PRMT R26, RZ, 0x7610, R26 ;  /* 0x00007610ff1a7816 */ /* 0x001fe2000000001a */
[----:B--2---:R-:W-:-:S02]  /*279d0*/  @P0 IMAD.MOV.U32 R29, RZ, RZ, R5 ;  /* 0x000000ffff1d0224 */ /* 0x004fc400078e0005 */
[----:B----4-:R-:W-:Y:S01]  /*279e0*/  @P0 IMAD.MOV.U32 R28, RZ, RZ, R0 ;  /* 0x000000ffff1c0224 */ /* 0x010fe200078e0000 */
[----:B------:R-:W2:Y:S04]  /*279f0*/  LDL R5, [R1+0x1474] ;  /* 0x0014740001057983 */ /* 0x000ea80000100800 */
[----:B------:R-:W4:Y:S04]  /*27a00*/  LDL R0, [R1+0x1478] ;  /* 0x0014780001007983 */ /* 0x000f280000100800 */
[----:B------:R0:W4:Y:S01]  /*27a10*/  @P0 LDG.E.U8 R26, desc[UR42][R28.64] ;  /* 0x0000002a1c1a0981 */ /* 0x000122000c1e1100 */
[----:B---3--:R-:W-:-:S02]  /*27a20*/  @P0 IMAD.MOV.U32 R30, RZ, RZ, R14 ;  /* 0x000000ffff1e0224 */ /* 0x008fc400078e000e */
[----:B------:R-:W-:Y:S01]  /*27a30*/  @P0 IMAD.MOV.U32 R31, RZ, RZ, R15 ;  /* 0x000000ffff1f0224 */ /* 0x000fe200078e000f */
[----:B------:R-:W3:Y:S04]  /*27a40*/  LDL R14, [R1+0x1468] ;  /* 0x00146800010e7983 */ /* 0x000ee80000100800 */
[----:B------:R-:W3:Y:S01]  /*27a50*/  LDL R15, [R1+0x1464] ;  /* 0x00146400010f7983 */ /* 0x000ee20000100800 */
[----:B0-----:R-:W-:Y:S02]  /*27a60*/  @P0 IMAD.MOV.U32 R28, RZ, RZ, R16 ;  /* 0x000000ffff1c0224 */ /* 0x001fe400078e0010 */
[----:B------:R-:W-:Y:S01]  /*27a70*/  @P0 IMAD.MOV.U32 R29, RZ, RZ, R17 ;  /* 0x000000ffff1d0224 */ /* 0x000fe200078e0011 */
[----:B------:R-:W3:Y:S04]  /*27a80*/  LDL R16, [R1+0x1470] ;  /* 0x0014700001107983 */ /* 0x000ee80000100800 */
[----:B------:R-:W3:Y:S01]  /*27a90*/  LDL R17, [R1+0x146c] ;  /* 0x00146c0001117983 */ /* 0x000ee20000100800 */
[----:B------:R-:W-:-:S06]  /*27aa0*/  PRMT R27, RZ, 0x7610, R27 ;  /* 0x00007610ff1b7816 */ /* 0x000fcc000000001b */
[----:B------:R0:W3:Y:S02]  /*27ab0*/  @P0 LDG.E.U8 R27, desc[UR42][R28.64] ;  /* 0x0000002a1c1b0981 */ /* 0x0000e4000c1e1100 */
[----:B0-----:R-:W-:Y:S02]  /*27ac0*/  PRMT R28, RZ, 0x7610, R28 ;  /* 0x00007610ff1c7816 */ /* 0x001fe4000000001c */
[----:B------:R-:W-:-:S04]  /*27ad0*/  PRMT R29, RZ, 0x7610, R29 ;  /* 0x00007610ff1d7816 */ /* 0x000fc8000000001d */
[----:B------:R0:W3:Y:S02]  /*27ae0*/  @P0 LDG.E.U8 R28, desc[UR42][R30.64] ;  /* 0x0000002a1e1c0981 */ /* 0x0000e4000c1e1100 */
[----:B0-----:R-:W-:Y:S02]  /*27af0*/  @P1 IMAD.MOV.U32 R30, RZ, RZ, R18 ;  /* 0x000000ffff1e1224 */ /* 0x001fe400078e0012 */
[----:B------:R-:W-:Y:S01]  /*27b00*/  @P1 IMAD.MOV.U32 R31, RZ, RZ, R19 ;  /* 0x000000ffff1f1224 */ /* 0x000fe200078e0013 */
[----:B------:R-:W3:Y:S04]  /*27b10*/  LDL R18, [R1+0x1450] ;  /* 0x0014500001127983 */ /* 0x000ee80000100800 */
[----:B------:R-:W3:Y:S04]  /*27b20*/  LDL R19, [R1+0x144c] ;  /* 0x00144c0001137983 */ /* 0x000ee80000100800 */
[----:B------:R2:W3:Y:S02]  /*27b30*/  @P1 LDG.E.U8 R29, desc[UR42][R30.64] ;  /* 0x0000002a1e1d1981 */ /* 0x0004e4000c1e1100 */
[----:B--2---:R-:W-:-:S02]  /*27b40*/  @P1 IMAD.MOV.U32 R31, RZ, RZ, R5 ;  /* 0x000000ffff1f1224 */ /* 0x004fc400078e0005 */
[----:B----4-:R-:W-:Y:S01]  /*27b50*/  @P1 IMAD.MOV.U32 R30, RZ, RZ, R0 ;  /* 0x000000ffff1e1224 */ /* 0x010fe200078e0000 */
[----:B------:R-:W2:Y:S04]  /*27b60*/  LDL R5, [R1+0x1454] ;  /* 0x0014540001057983 */ /* 0x000ea80000100800 */
        /* <DEDUP_REMOVED lines=8> */
[----:B------:R-:W-:Y:S01]  /*27bf0*/  @P1 IMAD.MOV.U32 R31, RZ, RZ, R15 ;  /* 0x000000ffff1f1224 */ /* 0x000fe200078e000f */
[----:B------:R-:W3:Y:S04]  /*27c00*/  LDL R14, [R1+0x1440] ;  /* 0x00144000010e7983 */ /* 0x000ee80000100800 */
[----:B------:R-:W3:Y:S04]  /*27c10*/  LDL R15, [R1+0x143c] ;  /* 0x00143c00010f7983 */ /* 0x000ee80000100800 */
[----:B------:R0:W3:Y:S02]  /*27c20*/  @P1 LDG.E.U8 R37, desc[UR42][R30.64] ;  /* 0x0000002a1e251981 */ /* 0x0000e4000c1e1100 */
[----:B0-----:R-:W-:-:S02]  /*27c30*/  @P1 IMAD.MOV.U32 R30, RZ, RZ, R20 ;  /* 0x000000ffff1e1224 */ /* 0x001fc400078e0014 */
[----:B------:R-:W-:Y:S01]  /*27c40*/  @P1 IMAD.MOV.U32 R31, RZ, RZ, R36 ;  /* 0x000000ffff1f1224 */ /* 0x000fe200078e0024 */
[----:B------:R-:W-:Y:S01]  /*27c50*/  ISETP.GT.AND P0, PT, R2, 0x3f, PT ;  /* 0x0000003f0200780c */ /* 0x000fe20003f04270 */
[----:B------:R-:W3:Y:S04]  /*27c60*/  LDL R36, [R1+0x1424] ;  /* 0x0014240001247983 */ /* 0x000ee80000100800 */
[----:B------:R2:W3:Y:S04]  /*27c70*/  @P1 LDG.E.U8 R39, desc[UR42][R30.64] ;  /* 0x0000002a1e271981 */ /* 0x0004e8000c1e1100 */
[----:B------:R-:W3:Y:S01]  /*27c80*/  LDL R20, [R1+0x1428] ;  /* 0x0014280001147983 */ /* 0x000ee20000100800 */
[----:B--2---:R-:W-:-:S02]  /*27c90*/  @P1 IMAD.MOV.U32 R31, RZ, RZ, R5 ;  /* 0x000000ffff1f1224 */ /* 0x004fc400078e0005 */
[----:B----4-:R-:W-:Y:S01]  /*27ca0*/  @P1 IMAD.MOV.U32 R30, RZ, RZ, R0 ;  /* 0x000000ffff1e1224 */ /* 0x010fe200078e0000 */
[----:B------:R-:W2:Y:S04]  /*27cb0*/  LDL R5, [R1+0x1434] ;  /* 0x0014340001057983 */ /* 0x000ea80000100800 */
[----:B------:R-:W4:Y:S04]  /*27cc0*/  LDL R0, [R1+0x1438] ;  /* 0x0014380001007983 */ /* 0x000f280000100800 */
[----:B------:R0:W2:Y:S02]  /*27cd0*/  @P1 LDG.E.U8 R41, desc[UR42][R30.64] ;  /* 0x0000002a1e291981 */ /* 0x0000a4000c1e1100 */
[----:B0-----:R-:W-:-:S02]  /*27ce0*/  @P1 IMAD.MOV.U32 R30, RZ, RZ, R18 ;  /* 0x000000ffff1e1224 */ /* 0x001fc400078e0012 */
[----:B------:R-:W-:Y:S01]  /*27cf0*/  @P1 IMAD.MOV.U32 R31, RZ, RZ, R19 ;  /* 0x000000ffff1f1224 */ /* 0x000fe200078e0013 */
[----:B------:R-:W2:Y:S04]  /*27d00*/  LDL R18, [R1+0x1420] ;  /* 0x0014200001127983 */ /* 0x000ea80000100800 */
[----:B------:R-:W2:Y:S04]  /*27d10*/  LDL R19, [R1+0x141c] ;  /* 0x00141c0001137983 */ /* 0x000ea80000100800 */
[----:B------:R3:W2:Y:S02]  /*27d20*/  @P1 LDG.E.U8 R43, desc[UR42][R30.64] ;  /* 0x0000002a1e2b1981 */ /* 0x0006a4000c1e1100 */
[----:B---3--:R-:W-:-:S02]  /*27d30*/  @P1 IMAD.MOV.U32 R30, RZ, RZ, R16 ;  /* 0x000000ffff1e1224 */ /* 0x008fc400078e0010 */
[----:B------:R-:W-:Y:S01]  /*27d40*/  @P1 IMAD.MOV.U32 R31, RZ, RZ, R17 ;  /* 0x000000ffff1f1224 */ /* 0x000fe200078e0011 */
[----:B------:R-:W3:Y:S04]  /*27d50*/  LDL R16, [R1+0x1418] ;  /* 0x0014180001107983 */ /* 0x000ee80000100800 */
[----:B------:R0:W2:Y:S02]  /*27d60*/  @P1 LDG.E.U8 R45, desc[UR42][R30.64] ;  /* 0x0000002a1e2d1981 */ /* 0x0000a4000c1e1100 */
[----:B0-----:R-:W-:Y:S02]  /*27d70*/  @P0 IMAD.MOV.U32 R30, RZ, RZ, R14 ;  /* 0x000000ffff1e0224 */ /* 0x001fe400078e000e */
[----:B------:R-:W-:-:S05]  /*27d80*/  @P0 IMAD.MOV.U32 R31, RZ, RZ, R15 ;  /* 0x000000ffff1f0224 */ /* 0x000fca00078e000f */
[----:B------:R-:W2:Y:S01]  /*27d90*/  @P0 LDG.E.U8 R47, desc[UR42][R30.64] ;  /* 0x0000002a1e2f0981 */ /* 0x000ea2000c1e1100 */
[----:B------:R-:W-:Y:S02]  /*27da0*/  PRMT R49, RZ, 0x7610, R49 ;  /* 0x00007610ff317816 */ /* 0x000fe40000000031 */
[----:B------:R-:W-:Y:S02]  /*27db0*/  PRMT R51, RZ, 0x7610, R51 ;  /* 0x00007610ff337816 */ /* 0x000fe40000000033 */
[----:B------:R-:W-:Y:S02]  /*27dc0*/  PRMT R53, RZ, 0x7610, R53 ;  /* 0x00007610ff357816 */ /* 0x000fe40000000035 */
[----:B------:R-:W-:Y:S01]  /*27dd0*/  PRMT R55, RZ, 0x7610, R55 ;  /* 0x00007610ff377816 */ /* 0x000fe20000000037 */
[----:B--2---:R-:W-:Y:S04]  /*27de0*/  STL [R1+0x3474], R47 ;  /* 0x0034742f01007387 */ /* 0x004fe80000100800 */
[----:B------:R-:W2:Y:S04]  /*27df0*/  LDL R17, [R1+0x1414] ;  /* 0x0014140001117983 */ /* 0x000ea80000100800 */
[----:B------:R-:W2:Y:S04]  /*27e00*/  LDL R15, [R1+0x140c] ;  /* 0x00140c00010f7983 */ /* 0x000ea80000100800 */
[----:B------:R-:W2:Y:S01]  /*27e10*/  LDL R14, [R1+0x1410] ;  /* 0x00141000010e7983 */ /* 0x000ea20000100800 */
[----:B----4-:R-:W-:-:S02]  /*27e20*/  @P0 IMAD.MOV.U32 R30, RZ, RZ, R0 ;  /* 0x000000ffff1e0224 */ /* 0x010fc400078e0000 */
[----:B------:R-:W-:Y:S01]  /*27e30*/  @P0 IMAD.MOV.U32 R31, RZ, RZ, R5 ;  /* 0x000000ffff1f0224 */ /* 0x000fe200078e0005 */
[----:B------:R-:W4:Y:S04]  /*27e40*/  LDL R0, [R1+0x1408] ;  /* 0x0014080001007983 */ /* 0x000f280000100800 */
[----:B------:R-:W4:Y:S04]  /*27e50*/  LDL R5, [R1+0x1404] ;  /* 0x0014040001057983 */ /* 0x000f280000100800 */
[----:B------:R0:W4:Y:S02]  /*27e60*/  @P0 LDG.E.U8 R49, desc[UR42][R30.64] ;  /* 0x0000002a1e310981 */ /* 0x000124000c1e1100 */
[----:B0-----:R-:W-:-:S02]  /*27e70*/  @P0 IMAD.MOV.U32 R30, RZ, RZ, R38 ;  /* 0x000000ffff1e0224 */ /* 0x001fc400078e0026 */
[----:B------:R-:W-:-:S05]  /*27e80*/  @P0 IMAD.MOV.U32 R31, RZ, RZ, R40 ;  /* 0x000000ffff1f0224 */ /* 0x000fca00078e0028 */
[----:B------:R0:W4:Y:S02]  /*27e90*/  @P0 LDG.E.U8 R51, desc[UR42][R30.64] ;  /* 0x0000002a1e330981 */ /* 0x000124000c1e1100 */
[----:B0-----:R-:W-:Y:S02]  /*27ea0*/  @P0 IMAD.MOV.U32 R30, RZ, RZ, R20 ;  /* 0x000000ffff1e0224 */ /* 0x001fe400078e0014 */
        /* <DEDUP_REMOVED lines=8> */
[----:B--2---:R-:W-:-:S05]  /*27f30*/  @P0 IMAD.MOV.U32 R31, RZ, RZ, R17 ;  /* 0x000000ffff1f0224 */ /* 0x004fca00078e0011 */
[----:B------:R0:W2:Y:S02]  /*27f40*/  @P0 LDG.E.U8 R57, desc[UR42][R30.64] ;  /* 0x0000002a1e390981 */ /* 0x0000a4000c1e1100 */
[----:B0-----:R-:W-:Y:S02]  /*27f50*/  @P0 IMAD.MOV.U32 R30, RZ, RZ, R14 ;  /* 0x000000ffff1e0224 */ /* 0x001fe400078e000e */
[----:B------:R-:W-:-:S05]  /*27f60*/  @P0 IMAD.MOV.U32 R31, RZ, RZ, R15 ;  /* 0x000000ffff1f0224 */ /* 0x000fca00078e000f */
[----:B------:R4:W3:Y:S01]  /*27f70*/  @P0 LDG.E.U8 R59, desc[UR42][R30.64] ;  /* 0x0000002a1e3b0981 */ /* 0x0008e2000c1e1100 */
[----:B------:R-:W-:Y:S01]  /*27f80*/  PRMT R61, RZ, 0x7610, R61 ;  /* 0x00007610ff3d7816 */ /* 0x000fe2000000003d */
[----:B----4-:R-:W-:Y:S02]  /*27f90*/  @P0 IMAD.MOV.U32 R30, RZ, RZ, R0 ;  /* 0x000000ffff1e0224 */ /* 0x010fe400078e0000 */
[----:B------:R-:W-:-:S05]  /*27fa0*/  @P0 IMAD.MOV.U32 R31, RZ, RZ, R5 ;  /* 0x000000ffff1f0224 */ /* 0x000fca00078e0005 */
[----:B------:R-:W4:Y:S04]  /*27fb0*/  @P0 LDG.E.U8 R61, desc[UR42][R30.64] ;  /* 0x0000002a1e3d0981 */ /* 0x000f28000c1e1100 */
[----:B------:R-:W-:Y:S04]  /*27fc0*/  STL [R1+0x3478], R49 ;  /* 0x0034783101007387 */ /* 0x000fe80000100800 */
[----:B------:R0:W-:Y:S04]  /*27fd0*/  STL [R1+0x347c], R51 ;  /* 0x00347c3301007387 */ /* 0x0001e80000100800 */
[----:B------:R1:W-:Y:S01]  /*27fe0*/  STL [R1+0x3480], R53 ;  /* 0x0034803501007387 */ /* 0x0003e20000100800 */
[----:B------:R-:W-:Y:S06]  /*27ff0*/  BAR.SYNC.DEFER_BLOCKING 0x0 ;  /* 0x0000000000007b1d */ /* 0x000fec0000010000 */
[----:B------:R0:W-:Y:S04]  /*28000*/  STL [R1+0x3484], R55 ;  /* 0x0034843701007387 */ /* 0x0001e80000100800 */
[----:B--2---:R-:W-:Y:S04]  /*28010*/  STL [R1+0x3488], R57 ;  /* 0x0034883901007387 */ /* 0x004fe80000100800 */
[----:B---3--:R2:W-:Y:S04]  /*28020*/  STL [R1+0x348c], R59 ;  /* 0x00348c3b01007387 */ /* 0x0085e80000100800 */
[----:B0-----:R-:W3:Y:S04]  /*28030*/  LDL.LU R51, [R1+0x748] ;  /* 0x0007480001337983 */ /* 0x001ee80000300800 */
[----:B------:R-:W3:Y:S04]  /*28040*/  LDL.LU R49, [R1+0x744] ;  /* 0x0007440001317983 */ /* 0x000ee80000300800 */
        /* <DEDUP_REMOVED lines=22> */
[----:B------:R-:W3:Y:S01]  /*281b0*/  LDL.LU R0, [R1+0x5c8] ;  /* 0x0005c80001007983 */ /* 0x000ee20000300800 */
[----:B-1----:R-:W0:Y:S01]  /*281c0*/  S2R R53, SR_TID.X ;  /* 0x0000000000357919 */ /* 0x002e220000002100 */
[----:B------:R-:W1:Y:S01]  /*281d0*/  S2R R55, SR_TID.X ;  /* 0x0000000000377919 */ /* 0x000e620000002100 */
[----:B--2---:R-:W2:Y:S01]  /*281e0*/  S2R R59, SR_TID.X ;  /* 0x00000000003b7919 */ /* 0x004ea20000002100 */
[----:B----4-:R-:W-:Y:S04]  /*281f0*/  STL [R1+0x3490], R61 ;  /* 0x0034903d01007387 */ /* 0x010fe80000100800 */
        /* <DEDUP_REMOVED lines=19> */
[----:B------:R2:W-:Y:S01]  /*28330*/  STL [R1+0x3448], R31 ;  /* 0x0034481f01007387 */ /* 0x0005e20000100800 */
[----:B0-----:R-:W-:-:S02]  /*28340*/  LOP3.LUT R53, R53, 0x1f, RZ, 0xc0, !PT ;  /* 0x0000001f35357812 */ /* 0x001fc400078ec0ff */
[----:B-1----:R-:W-:Y:S02]  /*28350*/  LOP3.LUT R30, R55, 0x1f, RZ, 0xc0, !PT ;  /* 0x0000001f371e7812 */ /* 0x002fe400078ec0ff */
[----:B------:R-:W-:Y:S02]  /*28360*/  LOP3.LUT R53, R53, 0x20, RZ, 0xfc, !PT ;  /* 0x0000002035357812 */ /* 0x000fe400078efcff */
[-C--:B------:R-:W-:Y:S01]  /*28370*/  ISETP.GE.AND P0, PT, R30, R2.reuse, PT ;  /* 0x000000021e00720c */ /* 0x080fe20003f06270 */
[----:B------:R0:W-:Y:S01]  /*28380*/  STL [R1+0x3494], R30 ;  /* 0x0034941e01007387 */ /* 0x0001e20000100800 */
[----:B--2---:R-:W-:Y:S02]  /*28390*/  LOP3.LUT R31, R59, 0x1f, RZ, 0xc0, !PT ;  /* 0x0000001f3b1f7812 */ /* 0x004fe400078ec0ff */
[----:B------:R-:W-:Y:S02]  /*283a0*/  ISETP.GE.AND P1, PT, R53, R2, PT ;  /* 0x000000023500720c */ /* 0x000fe40003f26270 */
[----:B------:R-:W2:Y:S04]  /*283b0*/  LDL.LU R2, [R1+0x5c4] ;  /* 0x0005c40001027983 */ /* 0x000ea80000300800 */
[----:B0-----:R-:W4:Y:S04]  /*283c0*/  LDL.LU R30, [R1+0x5c0] ;  /* 0x0005c000011e7983 */ /* 0x001f280000300800 */
[----:B------:R-:W2:Y:S04]  /*283d0*/  LDL.LU R61, [R1+0x5bc] ;  /* 0x0005bc00013d7983 */ /* 0x000ea80000300800 */
[----:B------:R-:W4:Y:S04]  /*283e0*/  LDL.LU R57, [R1+0x5b8] ;  /* 0x0005b80001397983 */ /* 0x000f280000300800 */
[----:B------:R-:W4:Y:S04]  /*283f0*/  LDL.LU R55, [R1+0x5b4] ;  /* 0x0005b40001377983 */ /* 0x000f280000300800 */
[----:B------:R-:W4:Y:S04]  /*28400*/  LDL.LU R53, [R1+0x5b0] ;  /* 0x0005b00001357983 */ /* 0x000f280000300800 */
[----:B---3--:R0:W-:Y:S04]  /*28410*/  STS.U8 [R31+UR4], R51 ;  /* 0x000000331f007988 */ /* 0x0081e80008000004 */
[----:B------:R1:W-:Y:S04]  /*28420*/  STS.U8 [R31+UR4+0x20], R49 ;  /* 0x000020311f007988 */ /* 0x0003e80008000004 */
[----:B------:R3:W-:Y:S04]  /*28430*/  STS.U8 [R31+UR4+0x40], R47 ;  /* 0x0000402f1f007988 */ /* 0x0007e80008000004 */
[----:B------:R0:W-:Y:S04]  /*28440*/  STS.U8 [R31+UR4+0x60], R20 ;  /* 0x000060141f007988 */ /* 0x0001e80008000004 */
[----:B------:R1:W-:Y:S04]  /*28450*/  STS.U8 [R31+UR4+0x80], R19 ;  /* 0x000080131f007988 */ /* 0x0003e80008000004 */
[----:B------:R3:W-:Y:S04]  /*28460*/  STS.U8 [R31+UR4+0xa0], R18 ;  /* 0x0000a0121f007988 */ /* 0x0007e80008000004 */
[----:B0-----:R-:W4:Y:S04]  /*28470*/  LDL.LU R51, [R1+0x5ac] ;  /* 0x0005ac0001337983 */ /* 0x001f280000300800 */
[----:B-1----:R-:W4:Y:S04]  /*28480*/  LDL.LU R49, [R1+0x548] ;  /* 0x0005480001317983 */ /* 0x002f280000300800 */
[----:B---3--:R-:W3:Y:S04]  /*28490*/  LDL.LU R47, [R1+0x544] ;  /* 0x00054400012f7983 */ /* 0x008ee80000300800 */
[----:B------:R-:W3:Y:S04]  /*284a0*/  LDL.LU R20, [R1+0x540] ;  /* 0x0005400001147983 */ /* 0x000ee80000300800 */
[----:B------:R-:W3:Y:S04]  /*284b0*/  LDL.LU R19, [R1+0x53c] ;  /* 0x00053c0001137983 */ /* 0x000ee80000300800 */
[----:B------:R0:W-:Y:S04]  /*284c0*/  STS.U8 [R31+UR4+0xc0], R17 ;  /* 0x0000c0111f007988 */ /* 0x0001e80008000004 */
[----:B------:R-:W3:Y:S04]  /*284d0*/  LDL.LU R18, [R1+0x538] ;  /* 0x0005380001127983 */ /* 0x000ee80000300800 */
[----:B------:R1:W-:Y:S04]  /*284e0*/  STS.U8 [R31+UR4+0xe0], R16 ;  /* 0x0000e0101f007988 */ /* 0x0003e80008000004 */
[----:B------:R0:W-:Y:S04]  /*284f0*/  STS.U8 [R31+UR4+0x420], R15 ;  /* 0x0004200f1f007988 */ /* 0x0001e80008000004 */
[----:B------:R0:W-:Y:S04]  /*28500*/  STS.U8 [R31+UR4+0x400], R14 ;  /* 0x0004000e1f007988 */ /* 0x0001e80008000004 */
[----:B------:R1:W-:Y:S04]  /*28510*/  STS.U8 [R31+UR4+0x460], R5 ;  /* 0x000460051f007988 */ /* 0x0003e80008000004 */
[----:B------:R1:W-:Y:S04]  /*28520*/  STS.U8 [R31+UR4+0x440], R36 ;  /* 0x000440241f007988 */ /* 0x0003e80008000004 */
[----:B0-----:R-:W3:Y:S04]  /*28530*/  LDL.LU R17, [R1+0x534] ;  /* 0x0005340001117983 */ /* 0x001ee80000300800 */
[----:B-1----:R-:W3:Y:S04]  /*28540*/  LDL.LU R16, [R1+0x530] ;  /* 0x0005300001107983 */ /* 0x002ee80000300800 */
[----:B------:R-:W3:Y:S04]  /*28550*/  LDL.LU R15, [R1+0x52c] ;  /* 0x00052c00010f7983 */ /* 0x000ee80000300800 */
        /* <DEDUP_REMOVED lines=28> */
[----:B0-----:R-:W3:Y:S04]  /*28720*/  LDL.LU R0, [R1+0x42c] ;  /* 0x00042c0001007983 */ /* 0x001ee80000300800 */
[----:B--2---:R0:W-:Y:S04]  /*28730*/  STS.U8 [R31+UR4+0xc40], R2 ;  /* 0x000c40021f007988 */ /* 0x0041e80008000004 */
[----:B----4-:R1:W-:Y:S04]  /*28740*/  STS.U8 [R31+UR4+0xc20], R30 ;  /* 0x000c201e1f007988 */ /* 0x0103e80008000004 */
[----:B------:R2:W-:Y:S04]  /*28750*/  STS.U8 [R31+UR4+0xc00], R61 ;  /* 0x000c003d1f007988 */ /* 0x0005e80008000004 */
[----:B------:R4:W-:Y:S04]  /*28760*/  STS.U8 [R31+UR4+0xce0], R57 ;  /* 0x000ce0391f007988 */ /* 0x0009e80008000004 */
[----:B------:R1:W-:Y:S04]  /*28770*/  STS.U8 [R31+UR4+0xcc0], R55 ;  /* 0x000cc0371f007988 */ /* 0x0003e80008000004 */
[----:B------:R2:W-:Y:S04]  /*28780*/  STS.U8 [R31+UR4+0xca0], R53 ;  /* 0x000ca0351f007988 */ /* 0x0005e80008000004 */
[----:B0-----:R-:W3:Y:S04]  /*28790*/  LDL.LU R2, [R1+0x3c8] ;  /* 0x0003c80001027983 */ /* 0x001ee80000300800 */
[----:B-1----:R-:W3:Y:S04]  /*287a0*/  LDL.LU R30, [R1+0x3c4] ;  /* 0x0003c400011e7983 */ /* 0x002ee80000300800 */
[----:B--2---:R-:W2:Y:S04]  /*287b0*/  LDL.LU R61, [R1+0x3c0] ;  /* 0x0003c000013d7983 */ /* 0x004ea80000300800 */
[----:B----4-:R-:W4:Y:S04]  /*287c0*/  LDL.LU R57, [R1+0x3bc] ;  /* 0x0003bc0001397983 */ /* 0x010f280000300800 */
[----:B------:R-:W4:Y:S04]  /*287d0*/  LDL.LU R55, [R1+0x3b8] ;  /* 0x0003b80001377983 */ /* 0x000f280000300800 */
[----:B------:R-:W4:Y:S04]  /*287e0*/  LDL.LU R53, [R1+0x3b4] ;  /* 0x0003b40001357983 */ /* 0x000f280000300800 */
[----:B------:R0:W-:Y:S04]  /*287f0*/  STS.U8 [R31+UR4+0xc80], R51 ;  /* 0x000c80331f007988 */ /* 0x0001e80008000004 */
[----:B------:R1:W-:Y:S04]  /*28800*/  STS.U8 [R31+UR4+0x1000], R49 ;  /* 0x001000311f007988 */ /* 0x0003e80008000004 */
[----:B---3--:R3:W-:Y:S04]  /*28810*/  STS.U8 [R31+UR4+0x1020], R47 ;  /* 0x0010202f1f007988 */ /* 0x0087e80008000004 */
        /* <DEDUP_REMOVED lines=47> */
[----:B------:R-:W-:Y:S04]  /*28b10*/  STS.U8 [R31+UR4+0x1c60], R2 ;  /* 0x001c60021f007988 */ /* 0x000fe80008000004 */
[----:B------:R-:W-:Y:S04]  /*28b20*/  STS.U8 [R31+UR4+0x1c40], R30 ;  /* 0x001c401e1f007988 */ /* 0x000fe80008000004 */
[----:B--2---:R-:W-:Y:S04]  /*28b30*/  STS.U8 [R31+UR4+0x1c20], R61 ;  /* 0x001c203d1f007988 */ /* 0x004fe80008000004 */
[----:B----4-:R-:W-:Y:S04]  /*28b40*/  STS.U8 [R31+UR4+0x1c00], R57 ;  /* 0x001c00391f007988 */ /* 0x010fe80008000004 */
[----:B------:R-:W-:Y:S04]  /*28b50*/  STS.U8 [R31+UR4+0x1ce0], R55 ;  /* 0x001ce0371f007988 */ /* 0x000fe80008000004 */
[----:B------:R-:W-:Y:S04]  /*28b60*/  STS.U8 [R31+UR4+0x1cc0], R53 ;  /* 0x001cc0351f007988 */ /* 0x000fe80008000004 */
[----:B------:R-:W-:Y:S04]  /*28b70*/  STS.U8 [R31+UR4+0x1ca0], R51 ;  /* 0x001ca0331f007988 */ /* 0x000fe80008000004 */
[----:B------:R-:W-:Y:S04]  /*28b80*/  STS.U8 [R31+UR4+0x1c80], R49 ;  /* 0x001c80311f007988 */ /* 0x000fe80008000004 */
[----:B---3--:R-:W-:Y:S04]  /*28b90*/  STS.U8 [R31+UR4+0x2000], R47 ;  /* 0x0020002f1f007988 */ /* 0x008fe80008000004 */
[----:B------:R-:W-:Y:S04]  /*28ba0*/  STS.U8 [R31+UR4+0x2020], R20 ;  /* 0x002020141f007988 */ /* 0x000fe80008000004 */
[----:B------:R-:W-:Y:S04]  /*28bb0*/  STS.U8 [R31+UR4+0x2040], R19 ;  /* 0x002040131f007988 */ /* 0x000fe80008000004 */
[----:B------:R-:W-:Y:S04]  /*28bc0*/  STS.U8 [R31+UR4+0x2060], R18 ;  /* 0x002060121f007988 */ /* 0x000fe80008000004 */
[----:B------:R-:W-:Y:S04]  /*28bd0*/  STS.U8 [R31+UR4+0x2080], R17 ;  /* 0x002080111f007988 */ /* 0x000fe80008000004 */
[----:B------:R-:W-:Y:S04]  /*28be0*/  STS.U8 [R31+UR4+0x20a0], R16 ;  /* 0x0020a0101f007988 */ /* 0x000fe80008000004 */
[----:B------:R-:W-:Y:S04]  /*28bf0*/  STS.U8 [R31+UR4+0x20c0], R15 ;  /* 0x0020c00f1f007988 */ /* 0x000fe80008000004 */
[----:B------:R-:W-:Y:S04]  /*28c00*/  STS.U8 [R31+UR4+0x20e0], R14 ;  /* 0x0020e00e1f007988 */ /* 0x000fe80008000004 */
[----:B------:R-:W-:Y:S04]  /*28c10*/  STS.U8 [R31+UR4+0x2420], R5 ;  /* 0x002420051f007988 */ /* 0x000fe80008000004 */
[----:B------:R0:W-:Y:S04]  /*28c20*/  STS.U8 [R31+UR4+0x2400], R36 ;  /* 0x002400241f007988 */ /* 0x0001e80008000004 */
[----:B------:R1:W-:Y:S04]  /*28c30*/  STS.U8 [R31+UR4+0x2460], R38 ;  /* 0x002460261f007988 */ /* 0x0003e80008000004 */
[----:B------:R-:W-:Y:S04]  /*28c40*/  STS.U8 [R31+UR4+0x2440], R40 ;  /* 0x002440281f007988 */ /* 0x000fe80008000004 */
[----:B------:R-:W-:Y:S04]  /*28c50*/  STS.U8 [R31+UR4+0x24a0], R42 ;  /* 0x0024a02a1f007988 */ /* 0x000fe80008000004 */
[----:B0-----:R-:W2:Y:S04]  /*28c60*/  LDL.LU R36, [R1+0x22c] ;  /* 0x00022c0001247983 */ /* 0x001ea80000300800 */
[----:B------:R0:W-:Y:S04]  /*28c70*/  STS.U8 [R31+UR4+0x2480], R44 ;  /* 0x0024802c1f007988 */ /* 0x0001e80008000004 */
[----:B------:R3:W-:Y:S04]  /*28c80*/  STS.U8 [R31+UR4+0x24e0], R46 ;  /* 0x0024e02e1f007988 */ /* 0x0007e80008000004 */
[----:B------:R4:W-:Y:S04]  /*28c90*/  STS.U8 [R31+UR4+0x24c0], R48 ;  /* 0x0024c0301f007988 */ /* 0x0009e80008000004 */
[----:B-1----:R-:W2:Y:S04]  /*28ca0*/  LDL.LU R38, [R1+0x1c8] ;  /* 0x0001c80001267983 */ /* 0x002ea80000300800 */
[----:B0-----:R-:W2:Y:S04]  /*28cb0*/  LDL.LU R44, [R1+0x1c4] ;  /* 0x0001c400012c7983 */ /* 0x001ea80000300800 */
[----:B------:R0:W-:Y:S04]  /*28cc0*/  STS.U8 [R31+UR4+0x2840], R50 ;  /* 0x002840321f007988 */ /* 0x0001e80008000004 */
[----:B------:R1:W-:Y:S04]  /*28cd0*/  STS.U8 [R31+UR4+0x2860], R52 ;  /* 0x002860341f007988 */ /* 0x0003e80008000004 */
[----:B---3--:R-:W3:Y:S04]  /*28ce0*/  LDL.LU R46, [R1+0x1c0] ;  /* 0x0001c000012e7983 */ /* 0x008ee80000300800 */
[----:B------:R0:W-:Y:S04]  /*28cf0*/  STS.U8 [R31+UR4+0x2800], R54 ;  /* 0x002800361f007988 */ /* 0x0001e80008000004 */
[----:B----4-:R-:W4:Y:S04]  /*28d00*/  LDL.LU R48, [R1+0x1bc] ;  /* 0x0001bc0001307983 */ /* 0x010f280000300800 */
[----:B------:R-:W-:Y:S04]  /*28d10*/  STS.U8 [R31+UR4+0x2820], R56 ;  /* 0x002820381f007988 */ /* 0x000fe80008000004 */
[----:B------:R-:W-:Y:S04]  /*28d20*/  STS.U8 [R31+UR4+0x28c0], R58 ;  /* 0x0028c03a1f007988 */ /* 0x000fe80008000004 */
[----:B------:R1:W-:Y:S04]  /*28d30*/  STS.U8 [R31+UR4+0x28e0], R60 ;  /* 0x0028e03c1f007988 */ /* 0x0003e80008000004 */
[----:B0-----:R-:W4:Y:S04]  /*28d40*/  LDL.LU R50, [R1+0x1b8] ;  /* 0x0001b80001327983 */ /* 0x001f280000300800 */
[----:B-1----:R-:W4:Y:S04]  /*28d50*/  LDL.LU R52, [R1+0x1b4] ;  /* 0x0001b40001347983 */ /* 0x002f280000300800 */
[----:B------:R-:W4:Y:S04]  /*28d60*/  LDL.LU R54, [R1+0x1b0] ;  /* 0x0001b00001367983 */ /* 0x000f280000300800 */
[----:B------:R0:W-:Y:S04]  /*28d70*/  STS.U8 [R31+UR4+0x2880], R0 ;  /* 0x002880001f007988 */ /* 0x0001e80008000004 */
[----:B------:R-:W4:Y:S04]  /*28d80*/  LDL.LU R60, [R1+0x1ac] ;  /* 0x0001ac00013c7983 */ /* 0x000f280000300800 */
[----:B0-----:R-:W4:Y:S04]  /*28d90*/  LDL.LU R0, [R1+0x118] ;  /* 0x0001180001007983 */ /* 0x001f280000300800 */
[----:B------:R-:W4:Y:S04]  /*28da0*/  LDL.LU R2, [R1+0x114] ;  /* 0x0001140001027983 */ /* 0x000f280000300800 */
        /* <DEDUP_REMOVED lines=20> */
[----:B--2---:R0:W-:Y:S04]  /*28ef0*/  STS.U8 [R31+UR4+0x28a0], R36 ;  /* 0x0028a0241f007988 */ /* 0x0041e80008000004 */
[----:B------:R1:W-:Y:S04]  /*28f00*/  STS.U8 [R31+UR4+0x2c60], R38 ;  /* 0x002c60261f007988 */ /* 0x0003e80008000004 */
[----:B0-----:R-:W2:Y:S04]  /*28f10*/  LDL.LU R36, [R1+0x34f8] ;  /* 0x0034f80001247983 */ /* 0x001ea80000300800 */
[----:B------:R0:W-:Y:S04]  /*28f20*/  STS.U8 [R31+UR4+0x2c40], R44 ;  /* 0x002c402c1f007988 */ /* 0x0001e80008000004 */
[----:B---3--:R3:W-:Y:S04]  /*28f30*/  STS.U8 [R31+UR4+0x2c20], R46 ;  /* 0x002c202e1f007988 */ /* 0x0087e80008000004 */
[----:B-1----:R-:W2:Y:S04]  /*28f40*/  LDL.LU R38, [R1+0x34f4] ;  /* 0x0034f40001267983 */ /* 0x002ea80000300800 */
[----:B----4-:R1:W-:Y:S04]  /*28f50*/  STS.U8 [R31+UR4+0x2c00], R48 ;  /* 0x002c00301f007988 */ /* 0x0103e80008000004 */
[----:B0-----:R-:W4:Y:S04]  /*28f60*/  LDL.LU R44, [R1+0x34f0] ;  /* 0x0034f000012c7983 */ /* 0x001f280000300800 */
[----:B------:R0:W-:Y:S04]  /*28f70*/  STS.U8 [R31+UR4+0x2ce0], R50 ;  /* 0x002ce0321f007988 */ /* 0x0001e80008000004 */
[----:B------:R0:W-:Y:S04]  /*28f80*/  STS.U8 [R31+UR4+0x2cc0], R52 ;  /* 0x002cc0341f007988 */ /* 0x0001e80008000004 */
[----:B---3--:R-:W3:Y:S04]  /*28f90*/  LDL.LU R46, [R1+0x34ec] ;  /* 0x0034ec00012e7983 */ /* 0x008ee80000300800 */
[----:B-1----:R-:W2:Y:S04]  /*28fa0*/  LDL.LU R48, [R1+0x34e8] ;  /* 0x0034e80001307983 */ /* 0x002ea80000300800 */
[----:B------:R1:W-:Y:S04]  /*28fb0*/  STS.U8 [R31+UR4+0x2ca0], R54 ;  /* 0x002ca0361f007988 */ /* 0x0003e80008000004 */
[----:B0-----:R-:W2:Y:S04]  /*28fc0*/  LDL.LU R50, [R1+0x34e4] ;  /* 0x0034e40001327983 */ /* 0x001ea80000300800 */
[----:B------:R-:W2:Y:S04]  /*28fd0*/  LDL.LU R52, [R1+0x34e0] ;  /* 0x0034e00001347983 */ /* 0x000ea80000300800 */
[----:B------:R0:W-:Y:S04]  /*28fe0*/  STS.U8 [R31+UR4+0x2c80], R60 ;  /* 0x002c803c1f007988 */ /* 0x0001e80008000004 */
[----:B-1----:R-:W2:Y:S04]  /*28ff0*/  LDL.LU R54, [R1+0x34dc] ;  /* 0x0034dc0001367983 */ /* 0x002ea80000300800 */
[----:B------:R1:W-:Y:S04]  /*29000*/  STS.U8 [R31+UR4+0x3000], R0 ;  /* 0x003000001f007988 */ /* 0x0003e80008000004 */
[----:B0-----:R-:W2:Y:S04]  /*29010*/  LDL.LU R60, [R1+0x34d8] ;  /* 0x0034d800013c7983 */ /* 0x001ea80000300800 */
[----:B-1----:R-:W2:Y:S04]  /*29020*/  LDL.LU R0, [R1+0x34d4] ;  /* 0x0034d40001007983 */ /* 0x002ea80000300800 */
[----:B------:R-:W-:Y:S04]  /*29030*/  STS.U8 [R31+UR4+0x3020], R2 ;  /* 0x003020021f007988 */ /* 0x000fe80008000004 */
[----:B------:R-:W-:Y:S04]  /*29040*/  STS.U8 [R31+UR4+0x3040], R30 ;  /* 0x0030401e1f007988 */ /* 0x000fe80008000004 */
[----:B------:R-:W-:Y:S04]  /*29050*/  STS.U8 [R31+UR4+0x3060], R61 ;  /* 0x0030603d1f007988 */ /* 0x000fe80008000004 */
[----:B------:R0:W-:Y:S04]  /*29060*/  STS.U8 [R31+UR4+0x3080], R57 ;  /* 0x003080391f007988 */ /* 0x0001e80008000004 */
        /* <DEDUP_REMOVED lines=31> */
[----:B------:R-:W4:Y:S04]  /*29260*/  LDL.LU R40, [R1+0x690] ;  /* 0x0006900001287983 */ /* 0x000f280000300800 */
[----:B------:R-:W4:Y:S04]  /*29270*/  LDL.LU R42, [R1+0x68c] ;  /* 0x00068c00012a7983 */ /* 0x000f280000300800 */
[----:B------:R-:W4:Y:S04]  /*29280*/  LDL.LU R56, [R1+0x628] ;  /* 0x0006280001387983 */ /* 0x000f280000300800 */
[----:B------:R-:W4:Y:S01]  /*29290*/  LDL.LU R58, [R1+0x624] ;  /* 0x00062400013a7983 */ /* 0x000f220000300800 */
[----:B------:R-:W-:-:S04]  /*292a0*/  LOP3.LUT R59, R59, 0x1f, RZ, 0xc0, !PT ;  /* 0x0000001f3b3b7812 */ /* 0x000fc800078ec0ff */
[----:B------:R-:W-:Y:S01]  /*292b0*/  LOP3.LUT R30, R59, 0x8, RZ, 0x3c, !PT ;  /* 0x000000083b1e7812 */ /* 0x000fe200078e3cff */
[----:B--2---:R0:W-:Y:S04]  /*292c0*/  STS.U8 [R31+UR4+0x3880], R0 ;  /* 0x003880001f007988 */ /* 0x0041e80008000004 */
[----:B0-----:R-:W2:Y:S04]  /*292d0*/  LDL.LU R0, [R1+0x620] ;  /* 0x0006200001007983 */ /* 0x001ea80000300800 */
[----:B------:R-:W-:Y:S04]  /*292e0*/  STL [R1+0x33a4], R60 ;  /* 0x0033a43c01007387 */ /* 0x000fe80000100800 */
[----:B------:R-:W-:Y:S04]  /*292f0*/  STS.U8 [R31+UR4+0x38a0], R60 ;  /* 0x0038a03c1f007988 */ /* 0x000fe80008000004 */
        /* <DEDUP_REMOVED lines=16> */
[----:B------:R0:W-:Y:S04]  /*29400*/  STL [R1+0x34b8], R13 ;  /* 0x0034b80d01007387 */ /* 0x0001e80000100800 */
[----:B0-----:R-:W2:Y:S04]  /*29410*/  LDL.LU R13, [R1+0x61c] ;  /* 0x00061c00010d7983 */ /* 0x001ea80000300800 */
[----:B------:R-:W2:Y:S04]  /*29420*/  LDL.LU R12, [R1+0x618] ;  /* 0x00061800010c7983 */ /* 0x000ea80000300800 */
        /* <DEDUP_REMOVED lines=9> */
[----:B---3--:R0:W-:Y:S04]  /*294c0*/  STS.U8 [R30+UR4+0x100], R57 ;  /* 0x000100391e007988 */ /* 0x0081e80008000004 */
        /* <DEDUP_REMOVED lines=12> */
[----:B----4-:R-:W4:Y:S04]  /*29590*/  LDL.LU R47, [R1+0x518] ;  /* 0x00051800012f7983 */ /* 0x010f280000300800 */
[----:B------:R1:W-:Y:S04]  /*295a0*/  STS.U8 [R30+UR4+0x1e0], R19 ;  /* 0x0001e0131e007988 */ /* 0x0003e80008000004 */
[----:B------:R0:W-:Y:S04]  /*295b0*/  STS.U8 [R30+UR4+0x520], R18 ;  /* 0x000520121e007988 */ /* 0x0001e80008000004 */
[----:B------:R0:W-:Y:S04]  /*295c0*/  STS.U8 [R30+UR4+0x500], R17 ;  /* 0x000500111e007988 */ /* 0x0001e80008000004 */
[----:B------:R1:W-:Y:S04]  /*295d0*/  STS.U8 [R30+UR4+0x560], R16 ;  /* 0x000560101e007988 */ /* 0x0003e80008000004 */
[----:B------:R1:W-:Y:S04]  /*295e0*/  STS.U8 [R30+UR4+0x540], R15 ;  /* 0x0005400f1e007988 */ /* 0x0003e80008000004 */
[----:B0-----:R-:W4:Y:S04]  /*295f0*/  LDL.LU R20, [R1+0x514] ;  /* 0x0005140001147983 */ /* 0x001f280000300800 */
[----:B-1----:R-:W4:Y:S04]  /*29600*/  LDL.LU R19, [R1+0x510] ;  /* 0x0005100001137983 */ /* 0x002f280000300800 */
[----:B------:R-:W4:Y:S04]  /*29610*/  LDL.LU R18, [R1+0x50c] ;  /* 0x00050c0001127983 */ /* 0x000f280000300800 */
[----:B------:R-:W4:Y:S04]  /*29620*/  LDL.LU R17, [R1+0x4a8] ;  /* 0x0004a80001117983 */ /* 0x000f280000300800 */
[----:B------:R-:W4:Y:S04]  /*29630*/  LDL.LU R16, [R1+0x4a4] ;  /* 0x0004a40001107983 */ /* 0x000f280000300800 */
[----:B------:R0:W-:Y:S04]  /*29640*/  STS.U8 [R30+UR4+0x5a0], R14 ;  /* 0x0005a00e1e007988 */ /* 0x0001e80008000004 */
[----:B------:R-:W4:Y:S04]  /*29650*/  LDL.LU R15, [R1+0x4a0] ;  /* 0x0004a000010f7983 */ /* 0x000f280000300800 */
        /* <DEDUP_REMOVED lines=10> */
[----:B------:R-:W4:Y:S04]  /*29700*/  LDL.LU R58, [R1+0x428] ;  /* 0x00042800013a7983 */ /* 0x000f280000300800 */
[----:B--2---:R0:W-:Y:S04]  /*29710*/  STS.U8 [R30+UR4+0x900], R0 ;  /* 0x000900001e007988 */ /* 0x0041e80008000004 */
[----:B0-----:R-:W2:Y:S04]  /*29720*/  LDL.LU R0, [R1+0x424] ;  /* 0x0004240001007983 */ /* 0x001ea80000300800 */
[----:B------:R0:W-:Y:S04]  /*29730*/  STS.U8 [R30+UR4+0x920], R13 ;  /* 0x0009200d1e007988 */ /* 0x0001e80008000004 */
[----:B------:R1:W-:Y:S04]  /*29740*/  STS.U8 [R30+UR4+0x9c0], R12 ;  /* 0x0009c00c1e007988 */ /* 0x0003e80008000004 */
[----:B------:R0:W-:Y:S04]  /*29750*/  STS.U8 [R30+UR4+0x9e0], R11 ;  /* 0x0009e00b1e007988 */ /* 0x0001e80008000004 */
[----:B------:R0:W-:Y:S04]  /*29760*/  STS.U8 [R30+UR4+0x980], R10 ;  /* 0x0009800a1e007988 */ /* 0x0001e80008000004 */
[----:B------:R1:W-:Y:S04]  /*29770*/  STS.U8 [R30+UR4+0x9a0], R9 ;  /* 0x0009a0091e007988 */ /* 0x0003e80008000004 */
[----:B------:R1:W-:Y:S04]  /*29780*/  STS.U8 [R30+UR4+0xd60], R8 ;  /* 0x000d60081e007988 */ /* 0x0003e80008000004 */
[----:B0-----:R-:W2:Y:S04]  /*29790*/  LDL.LU R13, [R1+0x420] ;  /* 0x00042000010d7983 */ /* 0x001ea80000300800 */
[----:B-1----:R-:W2:Y:S04]  /*297a0*/  LDL.LU R12, [R1+0x41c] ;  /* 0x00041c00010c7983 */ /* 0x002ea80000300800 */
[----:B------:R-:W2:Y:S04]  /*297b0*/  LDL.LU R11, [R1+0x418] ;  /* 0x00041800010b7983 */ /* 0x000ea80000300800 */
[----:B------:R-:W2:Y:S04]  /*297c0*/  LDL.LU R10, [R1+0x414] ;  /* 0x00041400010a7983 */ /* 0x000ea80000300800 */
[----:B------:R-:W2:Y:S04]  /*297d0*/  LDL.LU R9, [R1+0x410] ;  /* 0x0004100001097983 */ /* 0x000ea80000300800 */
[----:B------:R0:W-:Y:S04]  /*297e0*/  STS.U8 [R30+UR4+0xd40], R7 ;  /* 0x000d40071e007988 */ /* 0x0001e80008000004 */
[----:B------:R-:W2:Y:S04]  /*297f0*/  LDL.LU R8, [R1+0x40c] ;  /* 0x00040c0001087983 */ /* 0x000ea80000300800 */
[----:B------:R1:W-:Y:S04]  /*29800*/  STS.U8 [R30+UR4+0xd20], R6 ;  /* 0x000d20061e007988 */ /* 0x0003e80008000004 */
[----:B------:R0:W-:Y:S04]  /*29810*/  STS.U8 [R30+UR4+0xd00], R60 ;  /* 0x000d003c1e007988 */ /* 0x0001e80008000004 */
[----:B------:R0:W-:Y:S04]  /*29820*/  STS.U8 [R30+UR4+0xde0], R2 ;  /* 0x000de0021e007988 */ /* 0x0001e80008000004 */
[----:B------:R1:W-:Y:S04]  /*29830*/  STS.U8 [R30+UR4+0xdc0], R61 ;  /* 0x000dc03d1e007988 */ /* 0x0003e80008000004 */
[----:B---3--:R3:W-:Y:S04]  /*29840*/  STS.U8 [R30+UR4+0xda0], R59 ;  /* 0x000da03b1e007988 */ /* 0x0087e80008000004 */
[----:B0-----:R-:W2:Y:S04]  /*29850*/  LDL.LU R7, [R1+0x3a8] ;  /* 0x0003a80001077983 */ /* 0x001ea80000300800 */
[----:B-1----:R-:W2:Y:S04]  /*29860*/  LDL.LU R6, [R1+0x3a4] ;  /* 0x0003a40001067983 */ /* 0x002ea80000300800 */
[----:B------:R-:W2:Y:S04]  /*29870*/  LDL.LU R60, [R1+0x3a0] ;  /* 0x0003a000013c7983 */ /* 0x000ea80000300800 */
[----:B------:R-:W2:Y:S04]  /*29880*/  LDL.LU R2, [R1+0x39c] ;  /* 0x00039c0001027983 */ /* 0x000ea80000300800 */
[----:B------:R-:W2:Y:S04]  /*29890*/  LDL.LU R61, [R1+0x398] ;  /* 0x00039800013d7983 */ /* 0x000ea80000300800 */
[----:B------:R0:W-:Y:S04]  /*298a0*/  STS.U8 [R30+UR4+0xd80], R57 ;  /* 0x000d80391e007988 */ /* 0x0001e80008000004 */
[----:B---3--:R-:W3:Y:S04]  /*298b0*/  LDL.LU R59, [R1+0x394] ;  /* 0x00039400013b7983 */ /* 0x008ee80000300800 */
[----:B------:R1:W-:Y:S04]  /*298c0*/  STS.U8 [R30+UR4+0x1100], R55 ;  /* 0x001100371e007988 */ /* 0x0003e80008000004 */
[----:B------:R0:W-:Y:S04]  /*298d0*/  STS.U8 [R30+UR4+0x1120], R53 ;  /* 0x001120351e007988 */ /* 0x0001e80008000004 */
[----:B------:R0:W-:Y:S04]  /*298e0*/  STS.U8 [R30+UR4+0x1140], R51 ;  /* 0x001140331e007988 */ /* 0x0001e80008000004 */
[----:B------:R1:W-:Y:S04]  /*298f0*/  STS.U8 [R30+UR4+0x1160], R49 ;  /* 0x001160311e007988 */ /* 0x0003e80008000004 */
[----:B----4-:R4:W-:Y:S04]  /*29900*/  STS.U8 [R30+UR4+0x1180], R47 ;  /* 0x0011802f1e007988 */ /* 0x0109e80008000004 */
        /* <DEDUP_REMOVED lines=49> */
[----:B----4-:R-:W-:Y:S04]  /*29c20*/  STS.U8 [R30+UR4+0x2160], R47 ;  /* 0x0021602f1e007988 */ /* 0x010fe80008000004 */
        /* <DEDUP_REMOVED lines=12> */
[----:B0-----:R-:W3:Y:S04]  /*29cf0*/  LDL.LU R56, [R1+0x224] ;  /* 0x0002240001387983 */ /* 0x001ee80000300800 */
[----:B-1----:R-:W4:Y:S04]  /*29d00*/  LDL.LU R58, [R1+0x220] ;  /* 0x00022000013a7983 */ /* 0x002f280000300800 */
        /* <DEDUP_REMOVED lines=29> */
[----:B0-----:R-:W2:Y:S04]  /*29ee0*/  LDL.LU R0, [R1+0x5c] ;  /* 0x00005c0001007983 */ /* 0x001ea80000300800 */
[----:B---3--:R0:W-:Y:S04]  /*29ef0*/  STS.U8 [R30+UR4+0x2960], R56 ;  /* 0x002960381e007988 */ /* 0x0081e80008000004 */
[----:B----4-:R1:W-:Y:S04]  /*29f00*/  STS.U8 [R30+UR4+0x2900], R58 ;  /* 0x0029003a1e007988 */ /* 0x0103e80008000004 */
[----:B------:R-:W-:Y:S04]  /*29f10*/  STS.U8 [R30+UR4+0x2920], R13 ;  /* 0x0029200d1e007988 */ /* 0x000fe80008000004 */
[----:B------:R-:W-:Y:S04]  /*29f20*/  STS.U8 [R30+UR4+0x29c0], R12 ;  /* 0x0029c00c1e007988 */ /* 0x000fe80008000004 */
[----:B0-----:R-:W3:Y:S04]  /*29f30*/  LDL.LU R56, [R1+0x34d0] ;  /* 0x0034d00001387983 */ /* 0x001ee80000300800 */
[----:B-1----:R-:W4:Y:S04]  /*29f40*/  LDL.LU R58, [R1+0x34cc] ;  /* 0x0034cc00013a7983 */ /* 0x002f280000300800 */
        /* <DEDUP_REMOVED lines=32> */
[----:B--2---:R-:W2:Y:S04]  /*2a150*/  LDL.LU R17, [R1+0x67c] ;  /* 0x00067c0001117983 */ /* 0x004ea80000300800 */
        /* <DEDUP_REMOVED lines=10> */
[----:B------:R-:W2:Y:S04]  /*2a200*/  LDL.LU R42, [R1+0x604] ;  /* 0x00060400012a7983 */ /* 0x000ea80000300800 */
[----:B------:R0:W-:Y:S04]  /*2a210*/  STS.U8 [R30+UR4+0x35c0], R0 ;  /* 0x0035c0001e007988 */ /* 0x0001e80008000004 */
[----:B0-----:R-:W2:Y:S01]  /*2a220*/  LDL.LU R0, [R1+0x600] ;  /* 0x0006000001007983 */ /* 0x001ea20000300800 */
[----:B------:R-:W-:-:S03]  /*2a230*/  LOP3.LUT R2, R31, 0x10, RZ, 0x3c, !PT ;  /* 0x000000101f027812 */ /* 0x000fc600078e3cff */
[----:B----4-:R-:W-:Y:S04]  /*2a240*/  STS.U8 [R30+UR4+0x3940], R58 ;  /* 0x0039403a1e007988 */ /* 0x010fe80008000004 */
[----:B---3--:R-:W-:Y:S04]  /*2a250*/  STS.U8 [R30+UR4+0x3960], R56 ;  /* 0x003960381e007988 */ /* 0x008fe80008000004 */
[----:B------:R-:W-:Y:S04]  /*2a260*/  STS.U8 [R30+UR4+0x3900], R54 ;  /* 0x003900361e007988 */ /* 0x000fe80008000004 */
[----:B------:R-:W-:Y:S04]  /*2a270*/  STL [R1+0x34bc], R58 ;  /* 0x0034bc3a01007387 */ /* 0x000fe80000100800 */
[----:B------:R-:W-:Y:S04]  /*2a280*/  STS.U8 [R30+UR4+0x3920], R52 ;  /* 0x003920341e007988 */ /* 0x000fe80008000004 */
[----:B------:R0:W-:Y:S04]  /*2a290*/  STL [R1+0x34c0], R56 ;  /* 0x0034c03801007387 */ /* 0x0001e80000100800 */
[----:B------:R-:W-:Y:S04]  /*2a2a0*/  STS.U8 [R30+UR4+0x39c0], R50 ;  /* 0x0039c0321e007988 */ /* 0x000fe80008000004 */
[----:B------:R-:W-:Y:S04]  /*2a2b0*/  STS.U8 [R30+UR4+0x39e0], R48 ;  /* 0x0039e0301e007988 */ /* 0x000fe80008000004 */
[----:B------:R-:W-:Y:S04]  /*2a2c0*/  STS.U8 [R30+UR4+0x3980], R46 ;  /* 0x0039802e1e007988 */ /* 0x000fe80008000004 */
[----:B------:R-:W-:Y:S04]  /*2a2d0*/  STS.U8 [R30+UR4+0x39a0], R44 ;  /* 0x0039a02c1e007988 */ /* 0x000fe80008000004 */
[----:B------:R-:W-:Y:S04]  /*2a2e0*/  STS.U8 [R30+UR4+0x3d60], R21 ;  /* 0x003d60151e007988 */ /* 0x000fe80008000004 */
[----:B------:R-:W-:Y:S04]  /*2a2f0*/  STS.U8 [R30+UR4+0x3d40], R22 ;  /* 0x003d40161e007988 */ /* 0x000fe80008000004 */
[----:B0-----:R-:W3:Y:S04]  /*2a300*/  LDL.LU R56, [R1+0x5fc] ;  /* 0x0005fc0001387983 */ /* 0x001ee80000300800 */
[----:B------:R-:W4:Y:S04]  /*2a310*/  LDL.LU R58, [R1+0x5f8] ;  /* 0x0005f800013a7983 */ /* 0x000f280000300800 */
[----:B------:R-:W4:Y:S04]  /*2a320*/  LDL.LU R13, [R1+0x5f4] ;  /* 0x0005f400010d7983 */ /* 0x000f280000300800 */
[----:B------:R-:W4:Y:S04]  /*2a330*/  LDL.LU R12, [R1+0x5f0] ;  /* 0x0005f000010c7983 */ /* 0x000f280000300800 */
[----:B------:R-:W4:Y:S04]  /*2a340*/  LDL.LU R11, [R1+0x5ec] ;  /* 0x0005ec00010b7983 */ /* 0x000f280000300800 */
[----:B------:R-:W-:Y:S04]  /*2a350*/  STS.U8 [R30+UR4+0x3d20], R23 ;  /* 0x003d20171e007988 */ /* 0x000fe80008000004 */
        /* <DEDUP_REMOVED lines=33> */
[----:B--2---:R0:W-:Y:S04]  /*2a570*/  STS.U8 [R2+UR4+0x640], R17 ;  /* 0x0006401102007988 */ /* 0x0041e80008000004 */
[----:B------:R-:W2:Y:S04]  /*2a580*/  LDL.LU R18, [R1+0x484] ;  /* 0x0004840001127983 */ /* 0x000ea80000300800 */
        /* <DEDUP_REMOVED lines=12> */
[----:B0-----:R-:W2:Y:S04]  /*2a650*/  LDL.LU R42, [R1+0x408] ;  /* 0x00040800012a7983 */ /* 0x001ea80000300800 */
[----:B------:R0:W-:Y:S04]  /*2a660*/  STS.U8 [R2+UR4+0xa00], R0 ;  /* 0x000a000002007988 */ /* 0x0001e80008000004 */
[----:B0-----:R-:W2:Y:S04]  /*2a670*/  LDL.LU R0, [R1+0x404] ;  /* 0x0004040001007983 */ /* 0x001ea80000300800 */
[----:B---3--:R0:W-:Y:S04]  /*2a680*/  STS.U8 [R2+UR4+0xa20], R56 ;  /* 0x000a203802007988 */ /* 0x0081e80008000004 */
[----:B----4-:R1:W-:Y:S04]  /*2a690*/  STS.U8 [R2+UR4+0xac0], R58 ;  /* 0x000ac03a02007988 */ /* 0x0103e80008000004 */
[----:B------:R3:W-:Y:S04]  /*2a6a0*/  STS.U8 [R2+UR4+0xae0], R13 ;  /* 0x000ae00d02007988 */ /* 0x0007e80008000004 */
[----:B------:R4:W-:Y:S04]  /*2a6b0*/  STS.U8 [R2+UR4+0xa80], R12 ;  /* 0x000a800c02007988 */ /* 0x0009e80008000004 */
[----:B------:R0:W-:Y:S04]  /*2a6c0*/  STS.U8 [R2+UR4+0xaa0], R11 ;  /* 0x000aa00b02007988 */ /* 0x0001e80008000004 */
[----:B------:R3:W-:Y:S04]  /*2a6d0*/  STS.U8 [R2+UR4+0xe60], R10 ;  /* 0x000e600a02007988 */ /* 0x0007e80008000004 */
[----:B0-----:R-:W2:Y:S04]  /*2a6e0*/  LDL.LU R56, [R1+0x400] ;  /* 0x0004000001387983 */ /* 0x001ea80000300800 */
[----:B-1----:R-:W2:Y:S04]  /*2a6f0*/  LDL.LU R58, [R1+0x3fc] ;  /* 0x0003fc00013a7983 */ /* 0x002ea80000300800 */
[----:B---3--:R-:W3:Y:S04]  /*2a700*/  LDL.LU R13, [R1+0x3f8] ;  /* 0x0003f800010d7983 */ /* 0x008ee80000300800 */
[----:B----4-:R-:W4:Y:S04]  /*2a710*/  LDL.LU R12, [R1+0x3f4] ;  /* 0x0003f400010c7983 */ /* 0x010f280000300800 */
[----:B------:R-:W4:Y:S04]  /*2a720*/  LDL.LU R11, [R1+0x3f0] ;  /* 0x0003f000010b7983 */ /* 0x000f280000300800 */
[----:B------:R0:W-:Y:S04]  /*2a730*/  STS.U8 [R2+UR4+0xe40], R9 ;  /* 0x000e400902007988 */ /* 0x0001e80008000004 */
[----:B------:R-:W4:Y:S04]  /*2a740*/  LDL.LU R10, [R1+0x3ec] ;  /* 0x0003ec00010a7983 */ /* 0x000f280000300800 */
[----:B------:R1:W-:Y:S04]  /*2a750*/  STS.U8 [R2+UR4+0xe20], R8 ;  /* 0x000e200802007988 */ /* 0x0003e80008000004 */
[----:B------:R0:W-:Y:S04]  /*2a760*/  STS.U8 [R2+UR4+0xe00], R7 ;  /* 0x000e000702007988 */ /* 0x0001e80008000004 */
[----:B------:R1:W-:Y:S04]  /*2a770*/  STS.U8 [R2+UR4+0xee0], R6 ;  /* 0x000ee00602007988 */ /* 0x0003e80008000004 */
[----:B------:R1:W-:Y:S04]  /*2a780*/  STS.U8 [R2+UR4+0xec0], R60 ;  /* 0x000ec03c02007988 */ /* 0x0003e80008000004 */
[----:B0-----:R-:W4:Y:S04]  /*2a790*/  LDL.LU R9, [R1+0x388] ;  /* 0x0003880001097983 */ /* 0x001f280000300800 */
[----:B-1----:R-:W4:Y:S04]  /*2a7a0*/  LDL.LU R8, [R1+0x384] ;  /* 0x0003840001087983 */ /* 0x002f280000300800 */
[----:B------:R-:W4:Y:S04]  /*2a7b0*/  LDL.LU R7, [R1+0x380] ;  /* 0x0003800001077983 */ /* 0x000f280000300800 */
[----:B------:R0:W-:Y:S04]  /*2a7c0*/  STS.U8 [R2+UR4+0xea0], R30 ;  /* 0x000ea01e02007988 */ /* 0x0001e80008000004 */
[----:B------:R-:W4:Y:S04]  /*2a7d0*/  LDL.LU R6, [R1+0x37c] ;  /* 0x00037c0001067983 */ /* 0x000f280000300800 */
[----:B------:R-:W4:Y:S04]  /*2a7e0*/  LDL.LU R60, [R1+0x378] ;  /* 0x00037800013c7983 */ /* 0x000f280000300800 */
[----:B------:R1:W-:Y:S04]  /*2a7f0*/  STS.U8 [R2+UR4+0xe80], R61 ;  /* 0x000e803d02007988 */ /* 0x0003e80008000004 */
[----:B------:R0:W-:Y:S04]  /*2a800*/  STS.U8 [R2+UR4+0x1200], R59 ;  /* 0x0012003b02007988 */ /* 0x0001e80008000004 */
[----:B------:R1:W-:Y:S04]  /*2a810*/  STS.U8 [R2+UR4+0x1220], R57 ;  /* 0x0012203902007988 */ /* 0x0003e80008000004 */
[----:B------:R1:W-:Y:S04]  /*2a820*/  STS.U8 [R2+UR4+0x1240], R55 ;  /* 0x0012403702007988 */ /* 0x0003e80008000004 */
[----:B0-----:R-:W4:Y:S04]  /*2a830*/  LDL.LU R30, [R1+0x374] ;  /* 0x00037400011e7983 */ /* 0x001f280000300800 */
[----:B-1----:R-:W4:Y:S04]  /*2a840*/  LDL.LU R61, [R1+0x370] ;  /* 0x00037000013d7983 */ /* 0x002f280000300800 */
[----:B------:R0:W-:Y:S04]  /*2a850*/  STS.U8 [R2+UR4+0x1260], R53 ;  /* 0x0012603502007988 */ /* 0x0001e80008000004 */
[----:B------:R-:W4:Y:S04]  /*2a860*/  LDL.LU R59, [R1+0x36c] ;  /* 0x00036c00013b7983 */ /* 0x000f280000300800 */
[----:B------:R-:W4:Y:S04]  /*2a870*/  LDL.LU R57, [R1+0x308] ;  /* 0x0003080001397983 */ /* 0x000f280000300800 */
[----:B------:R-:W4:Y:S04]  /*2a880*/  LDL.LU R55, [R1+0x304] ;  /* 0x0003040001377983 */ /* 0x000f280000300800 */
[----:B------:R1:W-:Y:S04]  /*2a890*/  STS.U8 [R2+UR4+0x1280], R51 ;  /* 0x0012803302007988 */ /* 0x0003e80008000004 */
[----:B------:R1:W-:Y:S04]  /*2a8a0*/  STS.U8 [R2+UR4+0x12a0], R49 ;  /* 0x0012a03102007988 */ /* 0x0003e80008000004 */
[----:B------:R1:W-:Y:S04]  /*2a8b0*/  STS.U8 [R2+UR4+0x12c0], R47 ;  /* 0x0012c02f02007988 */ /* 0x0003e80008000004 */
[----:B0-----:R-:W4:Y:S04]  /*2a8c0*/  LDL.LU R53, [R1+0x300] ;  /* 0x0003000001357983 */ /* 0x001f280000300800 */
[----:B------:R0:W-:Y:S04]  /*2a8d0*/  STS.U8 [R2+UR4+0x12e0], R20 ;  /* 0x0012e01402007988 */ /* 0x0001e80008000004 */
[----:B------:R0:W-:Y:S04]  /*2a8e0*/  STS.U8 [R2+UR4+0x1620], R19 ;  /* 0x0016201302007988 */ /* 0x0001e80008000004 */
[----:B-1----:R-:W4:Y:S04]  /*2a8f0*/  LDL.LU R51, [R1+0x2fc] ;  /* 0x0002fc0001337983 */ /* 0x002f280000300800 */
[----:B------:R-:W4:Y:S04]  /*2a900*/  LDL.LU R49, [R1+0x2f8] ;  /* 0x0002f80001317983 */ /* 0x000f280000300800 */
[----:B------:R-:W4:Y:S04]  /*2a910*/  LDL.LU R47, [R1+0x2f4] ;  /* 0x0002f400012f7983 */ /* 0x000f280000300800 */
[----:B--2---:R1:W-:Y:S04]  /*2a920*/  STS.U8 [R2+UR4+0x1600], R18 ;  /* 0x0016001202007988 */ /* 0x0043e80008000004 */
[----:B------:R2:W-:Y:S04]  /*2a930*/  STS.U8 [R2+UR4+0x1660], R17 ;  /* 0x0016601102007988 */ /* 0x0005e80008000004 */
[----:B0-----:R-:W4:Y:S04]  /*2a940*/  LDL.LU R20, [R1+0x2f0] ;  /* 0x0002f00001147983 */ /* 0x001f280000300800 */
[----:B------:R-:W4:Y:S04]  /*2a950*/  LDL.LU R19, [R1+0x2ec] ;  /* 0x0002ec0001137983 */ /* 0x000f280000300800 */
[----:B------:R0:W-:Y:S04]  /*2a960*/  STS.U8 [R2+UR4+0x1640], R16 ;  /* 0x0016401002007988 */ /* 0x0001e80008000004 */
[----:B------:R0:W-:Y:S04]  /*2a970*/  STS.U8 [R2+UR4+0x16a0], R15 ;  /* 0x0016a00f02007988 */ /* 0x0001e80008000004 */
[----:B------:R0:W-:Y:S04]  /*2a980*/  STS.U8 [R2+UR4+0x1680], R14 ;  /* 0x0016800e02007988 */ /* 0x0001e80008000004 */
[----:B-1----:R-:W4:Y:S04]  /*2a990*/  LDL.LU R18, [R1+0x288] ;  /* 0x0002880001127983 */ /* 0x002f280000300800 */
[----:B--2---:R-:W2:Y:S04]  /*2a9a0*/  LDL.LU R17, [R1+0x284] ;  /* 0x0002840001117983 */ /* 0x004ea80000300800 */
[----:B------:R1:W-:Y:S04]  /*2a9b0*/  STS.U8 [R2+UR4+0x16e0], R5 ;  /* 0x0016e00502007988 */ /* 0x0003e80008000004 */
[----:B0-----:R-:W2:Y:S04]  /*2a9c0*/  LDL.LU R16, [R1+0x280] ;  /* 0x0002800001107983 */ /* 0x001ea80000300800 */
[----:B------:R-:W2:Y:S04]  /*2a9d0*/  LDL.LU R15, [R1+0x27c] ;  /* 0x00027c00010f7983 */ /* 0x000ea80000300800 */
[----:B------:R-:W2:Y:S04]  /*2a9e0*/  LDL.LU R14, [R1+0x278] ;  /* 0x00027800010e7983 */ /* 0x000ea80000300800 */
[----:B------:R0:W-:Y:S04]  /*2a9f0*/  STS.U8 [R2+UR4+0x16c0], R40 ;  /* 0x0016c02802007988 */ /* 0x0001e80008000004 */
[----:B------:R0:W-:Y:S04]  /*2aa00*/  STS.U8 [R2+UR4+0x1a40], R42 ;  /* 0x001a402a02007988 */ /* 0x0001e80008000004 */
[----:B-1----:R-:W2:Y:S04]  /*2aa10*/  LDL.LU R5, [R1+0x274] ;  /* 0x0002740001057983 */ /* 0x002ea80000300800 */
[----:B0-----:R-:W2:Y:S04]  /*2aa20*/  LDL.LU R40, [R1+0x270] ;  /* 0x0002700001287983 */ /* 0x001ea80000300800 */
[----:B------:R-:W2:Y:S04]  /*2aa30*/  LDL.LU R42, [R1+0x26c] ;  /* 0x00026c00012a7983 */ /* 0x000ea80000300800 */
[----:B------:R0:W-:Y:S04]  /*2aa40*/  STS.U8 [R2+UR4+0x1a60], R0 ;  /* 0x001a600002007988 */ /* 0x0001e80008000004 */
[----:B0-----:R-:W2:Y:S04]  /*2aa50*/  LDL.LU R0, [R1+0x208] ;  /* 0x0002080001007983 */ /* 0x001ea80000300800 */
[----:B------:R-:W-:Y:S04]  /*2aa60*/  STS.U8 [R2+UR4+0x1a00], R56 ;  /* 0x001a003802007988 */ /* 0x000fe80008000004 */
[----:B------:R-:W-:Y:S04]  /*2aa70*/  STS.U8 [R2+UR4+0x1a20], R58 ;  /* 0x001a203a02007988 */ /* 0x000fe80008000004 */
[----:B---3--:R-:W-:Y:S04]  /*2aa80*/  STS.U8 [R2+UR4+0x1ac0], R13 ;  /* 0x001ac00d02007988 */ /* 0x008fe80008000004 */
        /* <DEDUP_REMOVED lines=20> */
[----:B--2---:R-:W-:Y:S04]  /*2abd0*/  STS.U8 [R2+UR4+0x2600], R17 ;  /* 0x0026001102007988 */ /* 0x004fe80008000004 */
[----:B------:R-:W-:Y:S04]  /*2abe0*/  STS.U8 [R2+UR4+0x2660], R16 ;  /* 0x0026601002007988 */ /* 0x000fe80008000004 */
[----:B------:R-:W-:Y:S04]  /*2abf0*/  STS.U8 [R2+UR4+0x2640], R15 ;  /* 0x0026400f02007988 */ /* 0x000fe80008000004 */
[----:B------:R-:W-:Y:S04]  /*2ac00*/  STS.U8 [R2+UR4+0x26a0], R14 ;  /* 0x0026a00e02007988 */ /* 0x000fe80008000004 */
[----:B------:R-:W-:Y:S04]  /*2ac10*/  STS.U8 [R2+UR4+0x2680], R5 ;  /* 0x0026800502007988 */ /* 0x000fe80008000004 */
[----:B------:R0:W-:Y:S04]  /*2ac20*/  STS.U8 [R2+UR4+0x26e0], R40 ;  /* 0x0026e02802007988 */ /* 0x0001e80008000004 */
[----:B------:R1:W-:Y:S04]  /*2ac30*/  STS.U8 [R2+UR4+0x26c0], R42 ;  /* 0x0026c02a02007988 */ /* 0x0003e80008000004 */
[----:B0-----:R-:W2:Y:S04]  /*2ac40*/  LDL.LU R40, [R1+0x204] ;  /* 0x0002040001287983 */ /* 0x001ea80000300800 */
[----:B-1----:R-:W3:Y:S04]  /*2ac50*/  LDL.LU R42, [R1+0x200] ;  /* 0x00020000012a7983 */ /* 0x002ee80000300800 */
        /* <DEDUP_REMOVED lines=28> */
[----:B------:R0:W-:Y:S04]  /*2ae20*/  STS.U8 [R2+UR4+0x2a40], R0 ;  /* 0x002a400002007988 */ /* 0x0001e80008000004 */
[----:B0-----:R-:W4:Y:S04]  /*2ae30*/  LDL.LU R0, [R1+0x3c] ;  /* 0x00003c0001007983 */ /* 0x001f280000300800 */
[----:B--2---:R0:W-:Y:S04]  /*2ae40*/  STS.U8 [R2+UR4+0x2a60], R40 ;  /* 0x002a602802007988 */ /* 0x0041e80008000004 */
[----:B---3--:R1:W-:Y:S04]  /*2ae50*/  STS.U8 [R2+UR4+0x2a00], R42 ;  /* 0x002a002a02007988 */ /* 0x0083e80008000004 */
[----:B----4-:R-:W-:Y:S04]  /*2ae60*/  STS.U8 [R2+UR4+0x2a20], R56 ;  /* 0x002a203802007988 */ /* 0x010fe80008000004 */
[----:B0-----:R-:W2:Y:S04]  /*2ae70*/  LDL.LU R40, [R1+0x34c8] ;  /* 0x0034c80001287983 */ /* 0x001ea80000300800 */
[----:B-1----:R-:W3:Y:S04]  /*2ae80*/  LDL.LU R42, [R1+0x34c4] ;  /* 0x0034c400012a7983 */ /* 0x002ee80000300800 */
        /* <DEDUP_REMOVED lines=18> */
[----:B----4-:R-:W4:Y:S04]  /*2afb0*/  LDL.LU R59, [R1+0x6e0] ;  /* 0x0006e000013b7983 */ /* 0x010f280000300800 */
        /* <DEDUP_REMOVED lines=26> */
[----:B0-----:R-:W4:Y:S01]  /*2b160*/  LDL.LU R0, [R1+0x5e4] ;  /* 0x0005e40001007983 */ /* 0x001f220000300800 */
[----:B------:R-:W-:-:S03]  /*2b170*/  LOP3.LUT R31, R31, 0x18, RZ, 0x3c, !PT ;  /* 0x000000181f1f7812 */ /* 0x000fc600078e3cff */
[----:B---3--:R-:W-:Y:S04]  /*2b180*/  STS.U8 [R2+UR4+0x3a40], R42 ;  /* 0x003a402a02007988 */ /* 0x008fe80008000004 */
[----:B--2---:R-:W-:Y:S04]  /*2b190*/  STS.U8 [R2+UR4+0x3a60], R40 ;  /* 0x003a602802007988 */ /* 0x004fe80008000004 */
[----:B------:R-:W-:Y:S04]  /*2b1a0*/  STS.U8 [R2+UR4+0x3a00], R38 ;  /* 0x003a002602007988 */ /* 0x000fe80008000004 */
[----:B------:R-:W-:Y:S04]  /*2b1b0*/  STS.U8 [R2+UR4+0x3a20], R36 ;  /* 0x003a202402007988 */ /* 0x000fe80008000004 */
[----:B------:R-:W-:Y:S04]  /*2b1c0*/  STS.U8 [R2+UR4+0x3ac0], R34 ;  /* 0x003ac02202007988 */ /* 0x000fe80008000004 */
[----:B------:R-:W-:Y:S04]  /*2b1d0*/  STS.U8 [R2+UR4+0x3ae0], R32 ;  /* 0x003ae02002007988 */ /* 0x000fe80008000004 */
[----:B------:R0:W-:Y:S04]  /*2b1e0*/  STS.U8 [R2+UR4+0x3a80], R3 ;  /* 0x003a800302007988 */ /* 0x0001e80008000004 */
[----:B------:R-:W-:Y:S04]  /*2b1f0*/  STS.U8 [R2+UR4+0x3aa0], R4 ;  /* 0x003aa00402007988 */ /* 0x000fe80008000004 */
[----:B------:R-:W-:Y:S04]  /*2b200*/  STS.U8 [R2+UR4+0x3e60], R29 ;  /* 0x003e601d02007988 */ /* 0x000fe80008000004 */
[----:B------:R-:W-:Y:S04]  /*2b210*/  STS.U8 [R2+UR4+0x3e40], R33 ;  /* 0x003e402102007988 */ /* 0x000fe80008000004 */
[----:B------:R-:W-:Y:S04]  /*2b220*/  STS.U8 [R2+UR4+0x3e20], R35 ;  /* 0x003e202302007988 */ /* 0x000fe80008000004 */
[----:B0-----:R-:W2:Y:S04]  /*2b230*/  LDL.LU R3, [R1+0x5e0] ;  /* 0x0005e00001037983 */ /* 0x001ea80000300800 */
[----:B------:R-:W3:Y:S04]  /*2b240*/  LDL.LU R56, [R1+0x5dc] ;  /* 0x0005dc0001387983 */ /* 0x000ee80000300800 */
[----:B------:R-:W3:Y:S04]  /*2b250*/  LDL.LU R58, [R1+0x5d8] ;  /* 0x0005d800013a7983 */ /* 0x000ee80000300800 */
[----:B------:R-:W3:Y:S04]  /*2b260*/  LDL.LU R13, [R1+0x5d4] ;  /* 0x0005d400010d7983 */ /* 0x000ee80000300800 */
[----:B------:R-:W3:Y:S04]  /*2b270*/  LDL.LU R12, [R1+0x5d0] ;  /* 0x0005d000010c7983 */ /* 0x000ee80000300800 */
[----:B------:R-:W3:Y:S04]  /*2b280*/  LDL.LU R11, [R1+0x5cc] ;  /* 0x0005cc00010b7983 */ /* 0x000ee80000300800 */
[----:B------:R-:W3:Y:S04]  /*2b290*/  LDL.LU R10, [R1+0x568] ;  /* 0x00056800010a7983 */ /* 0x000ee80000300800 */
[----:B------:R-:W-:Y:S04]  /*2b2a0*/  STS.U8 [R2+UR4+0x3e00], R37 ;  /* 0x003e002502007988 */ /* 0x000fe80008000004 */
[----:B------:R-:W3:Y:S04]  /*2b2b0*/  LDL.LU R9, [R1+0x564] ;  /* 0x0005640001097983 */ /* 0x000ee80000300800 */
[----:B------:R-:W-:Y:S04]  /*2b2c0*/  STS.U8 [R2+UR4+0x3ee0], R39 ;  /* 0x003ee02702007988 */ /* 0x000fe80008000004 */
[----:B------:R-:W3:Y:S04]  /*2b2d0*/  LDL.LU R8, [R1+0x560] ;  /* 0x0005600001087983 */ /* 0x000ee80000300800 */
[----:B------:R-:W-:Y:S04]  /*2b2e0*/  STS.U8 [R2+UR4+0x3ec0], R41 ;  /* 0x003ec02902007988 */ /* 0x000fe80008000004 */
[----:B------:R-:W3:Y:S04]  /*2b2f0*/  LDL.LU R7, [R1+0x55c] ;  /* 0x00055c0001077983 */ /* 0x000ee80000300800 */
[----:B------:R-:W-:Y:S04]  /*2b300*/  STS.U8 [R2+UR4+0x3ea0], R43 ;  /* 0x003ea02b02007988 */ /* 0x000fe80008000004 */
[----:B------:R-:W3:Y:S04]  /*2b310*/  LDL.LU R6, [R1+0x558] ;  /* 0x0005580001067983 */ /* 0x000ee80000300800 */
[----:B------:R0:W-:Y:S04]  /*2b320*/  STS.U8 [R2+UR4+0x3e80], R45 ;  /* 0x003e802d02007988 */ /* 0x0001e80008000004 */
[----:B------:R-:W3:Y:S04]  /*2b330*/  LDL.LU R60, [R1+0x554] ;  /* 0x00055400013c7983 */ /* 0x000ee80000300800 */
[----:B------:R1:W-:Y:S04]  /*2b340*/  STS.U8 [R31+UR4+0x300], R30 ;  /* 0x0003001e1f007988 */ /* 0x0003e80008000004 */
[----:B------:R0:W-:Y:S04]  /*2b350*/  STS.U8 [R31+UR4+0x320], R61 ;  /* 0x0003203d1f007988 */ /* 0x0001e80008000004 */
[----:B----4-:R4:W-:Y:S04]  /*2b360*/  STS.U8 [R31+UR4+0x340], R59 ;  /* 0x0003403b1f007988 */ /* 0x0109e80008000004 */
[----:B------:R1:W-:Y:S04]  /*2b370*/  STS.U8 [R31+UR4+0x360], R57 ;  /* 0x000360391f007988 */ /* 0x0003e80008000004 */
[----:B------:R4:W-:Y:S04]  /*2b380*/  STS.U8 [R31+UR4+0x380], R55 ;  /* 0x000380371f007988 */ /* 0x0009e80008000004 */
[----:B0-----:R-:W3:Y:S04]  /*2b390*/  LDL.LU R2, [R1+0x550] ;  /* 0x0005500001027983 */ /* 0x001ee80000300800 */
[----:B-1----:R-:W3:Y:S04]  /*2b3a0*/  LDL.LU R30, [R1+0x54c] ;  /* 0x00054c00011e7983 */ /* 0x002ee80000300800 */
[----:B------:R-:W3:Y:S04]  /*2b3b0*/  LDL.LU R61, [R1+0x4e8] ;  /* 0x0004e800013d7983 */ /* 0x000ee80000300800 */
        /* <DEDUP_REMOVED lines=31> */
[----:B------:R2:W-:Y:S04]  /*2b5b0*/  STS.U8 [R31+UR4+0xbc0], R58 ;  /* 0x000bc03a1f007988 */ /* 0x0005e80008000004 */
[----:B------:R3:W-:Y:S04]  /*2b5c0*/  STS.U8 [R31+UR4+0xbe0], R13 ;  /* 0x000be00d1f007988 */ /* 0x0007e80008000004 */
[----:B------:R1:W-:Y:S04]  /*2b5d0*/  STS.U8 [R31+UR4+0xb80], R12 ;  /* 0x000b800c1f007988 */ /* 0x0003e80008000004 */
[----:B------:R2:W-:Y:S04]  /*2b5e0*/  STS.U8 [R31+UR4+0xba0], R11 ;  /* 0x000ba00b1f007988 */ /* 0x0005e80008000004 */
[----:B0-----:R-:W4:Y:S04]  /*2b5f0*/  LDL.LU R3, [R1+0x3e4] ;  /* 0x0003e40001037983 */ /* 0x001f280000300800 */
[----:B-1----:R-:W4:Y:S04]  /*2b600*/  LDL.LU R56, [R1+0x3e0] ;  /* 0x0003e00001387983 */ /* 0x002f280000300800 */
[----:B--2---:R-:W2:Y:S04]  /*2b610*/  LDL.LU R58, [R1+0x3dc] ;  /* 0x0003dc00013a7983 */ /* 0x004ea80000300800 */
[----:B---3--:R-:W3:Y:S04]  /*2b620*/  LDL.LU R13, [R1+0x3d8] ;  /* 0x0003d800010d7983 */ /* 0x008ee80000300800 */
        /* <DEDUP_REMOVED lines=52> */
[----:B------:R-:W-:Y:S04]  /*2b970*/  STS.U8 [R31+UR4+0x1b60], R3 ;  /* 0x001b60031f007988 */ /* 0x000fe80008000004 */
[----:B------:R0:W-:Y:S04]  /*2b980*/  STS.U8 [R31+UR4+0x1b00], R56 ;  /* 0x001b00381f007988 */ /* 0x0001e80008000004 */
[----:B--2---:R1:W-:Y:S04]  /*2b990*/  STS.U8 [R31+UR4+0x1b20], R58 ;  /* 0x001b203a1f007988 */ /* 0x0043e80008000004 */
[----:B---3--:R2:W-:Y:S04]  /*2b9a0*/  STS.U8 [R31+UR4+0x1bc0], R13 ;  /* 0x001bc00d1f007988 */ /* 0x0085e80008000004 */
[----:B------:R3:W-:Y:S04]  /*2b9b0*/  STS.U8 [R31+UR4+0x1be0], R12 ;  /* 0x001be00c1f007988 */ /* 0x0007e80008000004 */
[----:B------:R2:W-:Y:S04]  /*2b9c0*/  STS.U8 [R31+UR4+0x1b80], R11 ;  /* 0x001b800b1f007988 */ /* 0x0005e80008000004 */
[----:B0-----:R-:W4:Y:S04]  /*2b9d0*/  LDL.LU R56, [R1+0x1e8] ;  /* 0x0001e80001387983 */ /* 0x001f280000300800 */
[----:B-1----:R-:W4:Y:S04]  /*2b9e0*/  LDL.LU R58, [R1+0x1e4] ;  /* 0x0001e400013a7983 */ /* 0x002f280000300800 */
[----:B--2---:R-:W2:Y:S04]  /*2b9f0*/  LDL.LU R13, [R1+0x1e0] ;  /* 0x0001e000010d7983 */ /* 0x004ea80000300800 */
[----:B---3--:R-:W3:Y:S04]  /*2ba00*/  LDL.LU R12, [R1+0x1dc] ;  /* 0x0001dc00010c7983 */ /* 0x008ee80000300800 */
[----:B------:R0:W-:Y:S04]  /*2ba10*/  STS.U8 [R31+UR4+0x1ba0], R10 ;  /* 0x001ba00a1f007988 */ /* 0x0001e80008000004 */
[----:B------:R1:W-:Y:S04]  /*2ba20*/  STS.U8 [R31+UR4+0x1f60], R9 ;  /* 0x001f60091f007988 */ /* 0x0003e80008000004 */
[----:B------:R-:W3:Y:S04]  /*2ba30*/  LDL.LU R11, [R1+0x1d8] ;  /* 0x0001d800010b7983 */ /* 0x000ee80000300800 */
        /* <DEDUP_REMOVED lines=8> */
[----:B------:R-:W-:Y:S04]  /*2bac0*/  STS.U8 [R31+UR4+0x1fc0], R2 ;  /* 0x001fc0021f007988 */ /* 0x000fe80008000004 */
[----:B------:R-:W3:Y:S04]  /*2bad0*/  LDL.LU R6, [R1+0x164] ;  /* 0x0001640001067983 */ /* 0x000ee80000300800 */
[----:B------:R0:W-:Y:S04]  /*2bae0*/  STS.U8 [R31+UR4+0x1fa0], R30 ;  /* 0x001fa01e1f007988 */ /* 0x0001e80008000004 */
[----:B------:R-:W3:Y:S04]  /*2baf0*/  LDL.LU R60, [R1+0x160] ;  /* 0x00016000013c7983 */ /* 0x000ee80000300800 */
[----:B------:R1:W-:Y:S04]  /*2bb00*/  STS.U8 [R31+UR4+0x1f80], R61 ;  /* 0x001f803d1f007988 */ /* 0x0003e80008000004 */
[----:B----4-:R4:W-:Y:S04]  /*2bb10*/  STS.U8 [R31+UR4+0x2300], R59 ;  /* 0x0023003b1f007988 */ /* 0x0109e80008000004 */
[----:B------:R1:W-:Y:S04]  /*2bb20*/  STS.U8 [R31+UR4+0x2320], R57 ;  /* 0x002320391f007988 */ /* 0x0003e80008000004 */
[----:B------:R4:W-:Y:S04]  /*2bb30*/  STS.U8 [R31+UR4+0x2340], R55 ;  /* 0x002340371f007988 */ /* 0x0009e80008000004 */
[----:B0-----:R-:W3:Y:S04]  /*2bb40*/  LDL.LU R30, [R1+0x15c] ;  /* 0x00015c00011e7983 */ /* 0x001ee80000300800 */
[----:B-1----:R-:W3:Y:S04]  /*2bb50*/  LDL.LU R61, [R1+0x158] ;  /* 0x00015800013d7983 */ /* 0x002ee80000300800 */
        /* <DEDUP_REMOVED lines=29> */
[----:B------:R-:W4:Y:S04]  /*2bd30*/  LDL.LU R3, [R1+0x24] ;  /* 0x0000240001037983 */ /* 0x000f280000300800 */
[----:B------:R-:W4:Y:S04]  /*2bd40*/  LDL.LU R2, [R1+0x20] ;  /* 0x0000200001027983 */ /* 0x000f280000300800 */
[----:B------:R0:W-:Y:S04]  /*2bd50*/  STS.U8 [R31+UR4+0x2b40], R56 ;  /* 0x002b40381f007988 */ /* 0x0001e80008000004 */
[----:B------:R1:W-:Y:S04]  /*2bd60*/  STS.U8 [R31+UR4+0x2b60], R58 ;  /* 0x002b603a1f007988 */ /* 0x0003e80008000004 */
[----:B--2---:R2:W-:Y:S04]  /*2bd70*/  STS.U8 [R31+UR4+0x2b00], R13 ;  /* 0x002b000d1f007988 */ /* 0x0045e80008000004 */
[----:B---3--:R3:W-:Y:S04]  /*2bd80*/  STS.U8 [R31+UR4+0x2b20], R12 ;  /* 0x002b200c1f007988 */ /* 0x0087e80008000004 */
[----:B------:R2:W-:Y:S04]  /*2bd90*/  STS.U8 [R31+UR4+0x2bc0], R11 ;  /* 0x002bc00b1f007988 */ /* 0x0005e80008000004 */
[----:B0-----:R-:W4:Y:S04]  /*2bda0*/  LDL.LU R56, [R1+0x34c0] ;  /* 0x0034c00001387983 */ /* 0x001f280000300800 */
[----:B-1----:R-:W4:Y:S04]  /*2bdb0*/  LDL.LU R58, [R1+0x34bc] ;  /* 0x0034bc00013a7983 */ /* 0x002f280000300800 */
[----:B--2---:R-:W2:Y:S04]  /*2bdc0*/  LDL.LU R13, [R1+0x34b8] ;  /* 0x0034b800010d7983 */ /* 0x004ea80000300800 */
[----:B---3--:R-:W3:Y:S04]  /*2bdd0*/  LDL.LU R12, [R1+0x34b4] ;  /* 0x0034b400010c7983 */ /* 0x008ee80000300800 */
[----:B------:R0:W-:Y:S04]  /*2bde0*/  STS.U8 [R31+UR4+0x2be0], R10 ;  /* 0x002be00a1f007988 */ /* 0x0001e80008000004 */
[----:B------:R-:W2:Y:S04]  /*2bdf0*/  LDL.LU R11, [R1+0x34b0] ;  /* 0x0034b000010b7983 */ /* 0x000ea80000300800 */
[----:B------:R1:W-:Y:S04]  /*2be00*/  STS.U8 [R31+UR4+0x2b80], R9 ;  /* 0x002b80091f007988 */ /* 0x0003e80008000004 */
[----:B------:R0:W-:Y:S04]  /*2be10*/  STS.U8 [R31+UR4+0x2ba0], R8 ;  /* 0x002ba0081f007988 */ /* 0x0001e80008000004 */
[----:B------:R0:W-:Y:S04]  /*2be20*/  STS.U8 [R31+UR4+0x2f60], R7 ;  /* 0x002f60071f007988 */ /* 0x0001e80008000004 */
[----:B------:R1:W-:Y:S04]  /*2be30*/  STS.U8 [R31+UR4+0x2f40], R6 ;  /* 0x002f40061f007988 */ /* 0x0003e80008000004 */
[----:B0-----:R-:W2:Y:S04]  /*2be40*/  LDL.LU R10, [R1+0x34ac] ;  /* 0x0034ac00010a7983 */ /* 0x001ea80000300800 */
[----:B-1----:R-:W2:Y:S04]  /*2be50*/  LDL.LU R9, [R1+0x34a8] ;  /* 0x0034a80001097983 */ /* 0x002ea80000300800 */
[----:B------:R-:W2:Y:S04]  /*2be60*/  LDL.LU R8, [R1+0x34a4] ;  /* 0x0034a40001087983 */ /* 0x000ea80000300800 */
[----:B------:R0:W-:Y:S04]  /*2be70*/  STS.U8 [R31+UR4+0x2f20], R60 ;  /* 0x002f203c1f007988 */ /* 0x0001e80008000004 */
[----:B------:R-:W2:Y:S04]  /*2be80*/  LDL.LU R7, [R1+0x34a0] ;  /* 0x0034a00001077983 */ /* 0x000ea80000300800 */
[----:B------:R-:W2:Y:S04]  /*2be90*/  LDL.LU R6, [R1+0x349c] ;  /* 0x00349c0001067983 */ /* 0x000ea80000300800 */
[----:B------:R1:W-:Y:S04]  /*2bea0*/  STS.U8 [R31+UR4+0x2f00], R30 ;  /* 0x002f001e1f007988 */ /* 0x0003e80008000004 */
[----:B------:R1:W-:Y:S04]  /*2beb0*/  STS.U8 [R31+UR4+0x2fe0], R61 ;  /* 0x002fe03d1f007988 */ /* 0x0003e80008000004 */
[----:B----4-:R4:W-:Y:S04]  /*2bec0*/  STS.U8 [R31+UR4+0x2fc0], R59 ;  /* 0x002fc03b1f007988 */ /* 0x0109e80008000004 */
[----:B0-----:R-:W2:Y:S04]  /*2bed0*/  LDL.LU R60, [R1+0x3498] ;  /* 0x00349800013c7983 */ /* 0x001ea80000300800 */
[----:B-1----:R-:W2:Y:S04]  /*2bee0*/  LDL.LU R30, [R1+0x3494] ;  /* 0x00349400011e7983 */ /* 0x002ea80000300800 */
[----:B------:R0:W-:Y:S04]  /*2bef0*/  STS.U8 [R31+UR4+0x2fa0], R57 ;  /* 0x002fa0391f007988 */ /* 0x0001e80008000004 */
[----:B------:R-:W2:Y:S04]  /*2bf00*/  LDL.LU R61, [R1+0x3490] ;  /* 0x00349000013d7983 */ /* 0x000ea80000300800 */
[----:B----4-:R-:W4:Y:S04]  /*2bf10*/  LDL.LU R59, [R1+0x348c] ;  /* 0x00348c00013b7983 */ /* 0x010f280000300800 */
[----:B------:R1:W-:Y:S04]  /*2bf20*/  STS.U8 [R31+UR4+0x2f80], R55 ;  /* 0x002f80371f007988 */ /* 0x0003e80008000004 */
[----:B------:R1:W-:Y:S04]  /*2bf30*/  STS.U8 [R31+UR4+0x3300], R53 ;  /* 0x003300351f007988 */ /* 0x0003e80008000004 */
[----:B0-----:R-:W2:Y:S04]  /*2bf40*/  LDL.LU R57, [R1+0x3488] ;  /* 0x0034880001397983 */ /* 0x001ea80000300800 */
[----:B------:R0:W-:Y:S04]  /*2bf50*/  STS.U8 [R31+UR4+0x3320], R51 ;  /* 0x003320331f007988 */ /* 0x0001e80008000004 */
[----:B------:R0:W-:Y:S04]  /*2bf60*/  STS.U8 [R31+UR4+0x3340], R49 ;  /* 0x003340311f007988 */ /* 0x0001e80008000004 */
[----:B-1----:R-:W2:Y:S04]  /*2bf70*/  LDL.LU R55, [R1+0x3484] ;  /* 0x0034840001377983 */ /* 0x002ea80000300800 */
[----:B------:R1:W-:Y:S04]  /*2bf80*/  STS.U8 [R31+UR4+0x3360], R47 ;  /* 0x0033602f1f007988 */ /* 0x0003e80008000004 */
[----:B------:R-:W2:Y:S04]  /*2bf90*/  LDL.LU R53, [R1+0x3480] ;  /* 0x0034800001357983 */ /* 0x000ea80000300800 */
[----:B0-----:R-:W2:Y:S04]  /*2bfa0*/  LDL.LU R51, [R1+0x347c] ;  /* 0x00347c0001337983 */ /* 0x001ea80000300800 */
[----:B------:R-:W2:Y:S04]  /*2bfb0*/  LDL.LU R49, [R1+0x3478] ;  /* 0x0034780001317983 */ /* 0x000ea80000300800 */
[----:B------:R0:W-:Y:S04]  /*2bfc0*/  STS.U8 [R31+UR4+0x3380], R20 ;  /* 0x003380141f007988 */ /* 0x0001e80008000004 */
[----:B------:R0:W-:Y:S04]  /*2bfd0*/  STS.U8 [R31+UR4+0x33a0], R19 ;  /* 0x0033a0131f007988 */ /* 0x0001e80008000004 */
[----:B-1----:R-:W2:Y:S04]  /*2bfe0*/  LDL.LU R47, [R1+0x3474] ;  /* 0x00347400012f7983 */ /* 0x002ea80000300800 */
[----:B------:R1:W-:Y:S04]  /*2bff0*/  STS.U8 [R31+UR4+0x33c0], R18 ;  /* 0x0033c0121f007988 */ /* 0x0003e80008000004 */
[----:B------:R1:W-:Y:S04]  /*2c000*/  STS.U8 [R31+UR4+0x33e0], R17 ;  /* 0x0033e0111f007988 */ /* 0x0003e80008000004 */
[----:B------:R1:W-:Y:S04]  /*2c010*/  STS.U8 [R31+UR4+0x3720], R16 ;  /* 0x003720101f007988 */ /* 0x0003e80008000004 */
[----:B0-----:R-:W2:Y:S04]  /*2c020*/  LDL.LU R20, [R1+0x3470] ;  /* 0x0034700001147983 */ /* 0x001ea80000300800 */
[----:B------:R-:W2:Y:S04]  /*2c030*/  LDL.LU R19, [R1+0x346c] ;  /* 0x00346c0001137983 */ /* 0x000ea80000300800 */
[----:B-1----:R-:W2:Y:S04]  /*2c040*/  LDL.LU R18, [R1+0x3468] ;  /* 0x0034680001127983 */ /* 0x002ea80000300800 */
[----:B------:R0:W-:Y:S04]  /*2c050*/  STS.U8 [R31+UR4+0x3700], R15 ;  /* 0x0037000f1f007988 */ /* 0x0001e80008000004 */
[----:B------:R-:W2:Y:S04]  /*2c060*/  LDL.LU R17, [R1+0x3464] ;  /* 0x0034640001117983 */ /* 0x000ea80000300800 */
[----:B------:R-:W2:Y:S04]  /*2c070*/  LDL.LU R16, [R1+0x3460] ;  /* 0x0034600001107983 */ /* 0x000ea80000300800 */
[----:B------:R1:W-:Y:S04]  /*2c080*/  STS.U8 [R31+UR4+0x3760], R14 ;  /* 0x0037600e1f007988 */ /* 0x0003e80008000004 */
[----:B------:R1:W-:Y:S04]  /*2c090*/  STS.U8 [R31+UR4+0x3740], R5 ;  /* 0x003740051f007988 */ /* 0x0003e80008000004 */
[----:B0-----:R-:W2:Y:S04]  /*2c0a0*/  LDL.LU R15, [R1+0x345c] ;  /* 0x00345c00010f7983 */ /* 0x001ea80000300800 */
[----:B-1----:R-:W2:Y:S04]  /*2c0b0*/  LDL.LU R14, [R1+0x3458] ;  /* 0x00345800010e7983 */ /* 0x002ea80000300800 */
[----:B------:R-:W2:Y:S04]  /*2c0c0*/  LDL.LU R5, [R1+0x3454] ;  /* 0x0034540001057983 */ /* 0x000ea80000300800 */
[----:B------:R0:W-:Y:S04]  /*2c0d0*/  STS.U8 [R31+UR4+0x37a0], R0 ;  /* 0x0037a0001f007988 */ /* 0x0001e80008000004 */
[----:B0-----:R-:W2:Y:S04]  /*2c0e0*/  LDL.LU R0, [R1+0x3450] ;  /* 0x0034500001007983 */ /* 0x001ea80000300800 */
[----:B------:R-:W-:Y:S04]  /*2c0f0*/  STS.U8 [R31+UR4+0x3780], R3 ;  /* 0x003780031f007988 */ /* 0x000fe80008000004 */
[----:B------:R-:W-:Y:S04]  /*2c100*/  STS.U8 [R31+UR4+0x37e0], R2 ;  /* 0x0037e0021f007988 */ /* 0x000fe80008000004 */
[----:B--2---:R0:W-:Y:S04]  /*2c110*/  STS.U8 [R31+UR4+0x37c0], R0 ;  /* 0x0037c0001f007988 */ /* 0x0041e80008000004 */
[----:B0-----:R-:W2:Y:S04]  /*2c120*/  LDL.LU R0, [R1+0x344c] ;  /* 0x00344c0001007983 */ /* 0x001ea80000300800 */
[----:B------:R-:W3:Y:S04]  /*2c130*/  LDL R3, [R1+0x27a0] ;  /* 0x0027a00001037983 */ /* 0x000ee80000100800 */
[----:B------:R-:W3:Y:S04]  /*2c140*/  LDL R2, [R1+0x27bc] ;  /* 0x0027bc0001027983 */ /* 0x000ee80000100800 */
        /* <DEDUP_REMOVED lines=14> */
[----:B----4-:R-:W-:Y:S04]  /*2c230*/  STS.U8 [R31+UR4+0x3fa0], R59 ;  /* 0x003fa03b1f007988 */ /* 0x010fe80008000004 */
[----:B------:R0:W-:Y:S01]  /*2c240*/  STS.U8 [R31+UR4+0x3f80], R61 ;  /* 0x003f803d1f007988 */ /* 0x0001e20008000004 */
[----:B------:R-:W-:Y:S06]  /*2c250*/  BAR.SYNC.DEFER_BLOCKING 0x0 ;  /* 0x0000000000007b1d */ /* 0x000fec0000010000 */
[----:B0-----:R-:W4:Y:S01]  /*2c260*/  LDL.LU R31, [R1+0x3448] ;  /* 0x00344800011f7983 */ /* 0x001f220000300800 */
[----:B--2---:R-:W-:-:S06]  /*2c270*/  PRMT R0, RZ, 0x7610, R0 ;  /* 0x00007610ff007816 */ /* 0x004fcc0000000000 */
[----:B---3--:R-:W2:Y:S04]  /*2c280*/  @!P1 LDG.E.U8 R0, desc[UR42][R2.64] ;  /* 0x0000002a02009981 */ /* 0x008ea8000c1e1100 */
[----:B--2---:R0:W-:Y:S04]  /*2c290*/  STL [R1+0x114], R0 ;  /* 0x0001140001007387 */ /* 0x0041e80000100800 */
[----:B0-----:R-:W2:Y:S04]  /*2c2a0*/  LDL.LU R0, [R1+0x3444] ;  /* 0x0034440001007983 */ /* 0x001ea80000300800 */
[----:B------:R-:W3:Y:S04]  /*2c2b0*/  LDL R2, [R1+0x279c] ;  /* 0x00279c0001027983 */ /* 0x000ee80000100800 */
[----:B------:R-:W3:Y:S01]  /*2c2c0*/  LDL R3, [R1+0x27b4] ;  /* 0x0027b40001037983 */ /* 0x000ee20000100800 */
[----:B----4-:R-:W-:-:S02]  /*2c2d0*/  PRMT R31, RZ, 0x7610, R31 ;  /* 0x00007610ff1f7816 */ /* 0x010fc4000000001f */
[----:B---3--:R-:W-:-:S04]  /*2c2e0*/  @!P0 LOP3.LUT R3, R3, R2, RZ, 0x3c, !PT ;  /* 0x0000000203038212 */ /* 0x008fc800078e3cff */
[----:B------:R-:W-:-:S04]  /*2c2f0*/  @!P0 LOP3.LUT R2, R3, R2, RZ, 0x3c, !PT ;  /* 0x0000000203028212 */ /* 0x000fc800078e3cff */
[----:B------:R-:W-:-:S05]  /*2c300*/  @!P0 LOP3.LUT R3, R3, R2, RZ, 0x3c, !PT ;  /* 0x0000000203038212 */ /* 0x000fca00078e3cff */
[----:B------:R-:W3:Y:S04]  /*2c310*/  @!P0 LDG.E.U8 R31, desc[UR42][R2.64] ;  /* 0x0000002a021f8981 */ /* 0x000ee8000c1e1100 */
[----:B---3--:R0:W-:Y:S04]  /*2c320*/  STL [R1+0x110], R31 ;  /* 0x0001101f01007387 */ /* 0x0081e80000100800 */
[----:B0-----:R-:W3:Y:S04]  /*2c330*/  LDL.LU R31, [R1+0x3440] ;  /* 0x00344000011f7983 */ /* 0x001ee80000300800 */
[----:B------:R-:W4:Y:S04]  /*2c340*/  LDL R2, [R1+0x1400] ;  /* 0x0014000001027983 */ /* 0x000f280000100800 */
[----:B------:R-:W4:Y:S01]  /*2c350*/  LDL R3, [R1+0x23d8] ;  /* 0x0023d80001037983 */ /* 0x000f220000100800 */
[----:B--2---:R-:W-:-:S02]  /*2c360*/  PRMT R0, RZ, 0x7610, R0 ;  /* 0x00007610ff007816 */ /* 0x004fc40000000000 */
[----:B----4-:R-:W-:-:S04]  /*2c370*/  @!P0 LOP3.LUT R3, R3, R2, RZ, 0x3c, !PT ;  /* 0x0000000203038212 */ /* 0x010fc800078e3cff */
[----:B------:R-:W-:-:S04]  /*2c380*/  @!P0 LOP3.LUT R2, R3, R2, RZ, 0x3c, !PT ;  /* 0x0000000203028212 */ /* 0x000fc800078e3cff */
[----:B------:R-:W-:-:S05]  /*2c390*/  @!P0 LOP3.LUT R3, R3, R2, RZ, 0x3c, !PT ;  /* 0x0000000203038212 */ /* 0x000fca00078e3cff */
[----:B------:R-:W2:Y:S04]  /*2c3a0*/  @!P0 LDG.E.U8 R0, desc[UR42][R2.64] ;  /* 0x0000002a02008981 */ /* 0x000ea8000c1e1100 */
[----:B--2---:R0:W-:Y:S04]  /*2c3b0*/  STL [R1+0x10c], R0 ;  /* 0x00010c0001007387 */ /* 0x0041e80000100800 */
[----:B0-----:R-:W2:Y:S04]  /*2c3c0*/  LDL.LU R0, [R1+0x343c] ;  /* 0x00343c0001007983 */ /* 0x001ea80000300800 */
[----:B------:R-:W4:Y:S04]  /*2c3d0*/  LDL R2, [R1+0x23c4] ;  /* 0x0023c40001027983 */ /* 0x000f280000100800 */
[----:B------:R-:W4:Y:S01]  /*2c3e0*/  LDL R3, [R1+0x23e0] ;  /* 0x0023e00001037983 */ /* 0x000f220000100800 */
[----:B---3--:R-:W-:-:S02]  /*2c3f0*/  PRMT R31, RZ, 0x7610, R31 ;  /* 0x00007610ff1f7816 */ /* 0x008fc4000000001f */
[----:B----4-:R-:W-:-:S04]  /*2c400*/  @!P1 LOP3.LUT R3, R3, R2, RZ, 0x3c, !PT ;  /* 0x0000000203039212 */ /* 0x010fc800078e3cff */
        /* <DEDUP_REMOVED lines=268> */
[----:B------:R-:W-:-:S02]  /*2d4d0*/  PRMT R29, RZ, 0x7610, R29 ;  /* 0x00007610ff1d7816 */ /* 0x000fc4000000001d */
[----:B----4-:R-:W-:-:S04]  /*2d4e0*/  @!P1 LOP3.LUT R3, R3, R2, RZ, 0x3c, !PT ;  /* 0x0000000203039212 */ /* 0x010fc800078e3cff */
[----:B------:R-:W-:-:S04]  /*2d4f0*/  @!P1 LOP3.LUT R2, R3, R2, RZ, 0x3c, !PT ;  /* 0x0000000203029212 */ /* 0x000fc800078e3cff */
[----:B------:R-:W-:-:S05]  /*2d500*/  @!P1 LOP3.LUT R3, R3, R2, RZ, 0x3c, !PT ;  /* 0x0000000203039212 */ /* 0x000fca00078e3cff */
[----:B------:R0:W4:Y:S04]  /*2d510*/  @!P1 LDG.E.U8 R29, desc[UR42][R2.64] ;  /* 0x0000002a021d9981 */ /* 0x000128000c1e1100 */
[----:B------:R-:W0:Y:S04]  /*2d520*/  LDL R2, [R1+0x2438] ;  /* 0x0024380001027983 */ /* 0x000e280000100800 */
[----:B------:R-:W0:Y:S01]  /*2d530*/  LDL R3, [R1+0x243c] ;  /* 0x00243c0001037983 */ /* 0x000e220000100800 */
[----:B--2---:R-:W-:Y:S02]  /*2d540*/  PRMT R0, RZ, 0x7610, R0 ;  /* 0x00007610ff007816 */ /* 0x004fe40000000000 */
[----:B0-----:R-:W-:-:S04]  /*2d550*/  @!P0 LOP3.LUT R3, R3, R2, RZ, 0x3c, !PT ;  /* 0x0000000203038212 */ /* 0x001fc800078e3cff */
[----:B------:R-:W-:-:S04]  /*2d560*/  @!P0 LOP3.LUT R2, R3, R2, RZ, 0x3c, !PT ;  /* 0x0000000203028212 */ /* 0x000fc800078e3cff */
[----:B------:R-:W-:-:S05]  /*2d570*/  @!P0 LOP3.LUT R3, R3, R2, RZ, 0x3c, !PT ;  /* 0x0000000203038212 */ /* 0x000fca00078e3cff */
[----:B------:R-:W2:Y:S04]  /*2d580*/  @!P0 LDG.E.U8 R0, desc[UR42][R2.64] ;  /* 0x0000002a02008981 */ /* 0x000ea8000c1e1100 */
[----:B----4-:R0:W-:Y:S04]  /*2d590*/  STL [R1+0x90], R29 ;  /* 0x0000901d01007387 */ /* 0x0101e80000100800 */
[----:B0-----:R-:W4:Y:S04]  /*2d5a0*/  LDL R29, [R1+0x2414] ;  /* 0x00241400011d7983 */ /* 0x001f280000100800 */
[----:B--2---:R0:W-:Y:S04]  /*2d5b0*/  STL [R1+0x8c], R0 ;  /* 0x00008c0001007387 */ /* 0x0041e80000100800 */
[----:B0-----:R-:W2:Y:S04]  /*2d5c0*/  LDL.LU R0, [R1+0x33c0] ;  /* 0x0033c00001007983 */ /* 0x001ea80000300800 */
[----:B------:R-:W2:Y:S04]  /*2d5d0*/  LDL R2, [R1+0x2430] ;  /* 0x0024300001027983 */ /* 0x000ea80000100800 */
[----:B------:R-:W2:Y:S01]  /*2d5e0*/  LDL R3, [R1+0x2434] ;  /* 0x0024340001037983 */ /* 0x000ea20000100800 */
[----:B---3--:R-:W-:-:S02]  /*2d5f0*/  PRMT R31, RZ, 0x7610, R31 ;  /* 0x00007610ff1f7816 */ /* 0x008fc4000000001f */
[----:B--2---:R-:W-:-:S04]  /*2d600*/  @!P1 LOP3.LUT R3, R3, R2, RZ, 0x3c, !PT ;  /* 0x0000000203039212 */ /* 0x004fc800078e3cff */
[----:B------:R-:W-:-:S04]  /*2d610*/  @!P1 LOP3.LUT R2, R3, R2, RZ, 0x3c, !PT ;  /* 0x0000000203029212 */ /* 0x000fc800078e3cff */
[----:B------:R-:W-:-:S05]  /*2d620*/  @!P1 LOP3.LUT R3, R3, R2, RZ, 0x3c, !PT ;  /* 0x0000000203039212 */ /* 0x000fca00078e3cff */
[----:B------:R-:W2:Y:S04]  /*2d630*/  @!P1 LDG.E.U8 R31, desc[UR42][R2.64] ;  /* 0x0000002a021f9981 */ /* 0x000ea8000c1e1100 */
[----:B--2---:R0:W-:Y:S04]  /*2d640*/  STL [R1+0x88], R31 ;  /* 0x0000881f01007387 */ /* 0x0041e80000100800 */
[----:B0-----:R-:W2:Y:S04]  /*2d650*/  LDL.LU R31, [R1+0x33bc] ;  /* 0x0033bc00011f7983 */ /* 0x001ea80000300800 */
[----:B------:R-:W3:Y:S04]  /*2d660*/  LDL R2, [R1+0x2428] ;  /* 0x0024280001027983 */ /* 0x000ee80000100800 */
[----:B------:R-:W3:Y:S01]  /*2d670*/  LDL R3, [R1+0x242c] ;  /* 0x00242c0001037983 */ /* 0x000ee20000100800 */
[----:B------:R-:W-:-:S02]  /*2d680*/  PRMT R0, RZ, 0x7610, R0 ;  /* 0x00007610ff007816 */ /* 0x000fc40000000000 */
[----:B---3--:R-:W-:-:S04]  /*2d690*/  @!P0 LOP3.LUT R3, R3, R2, RZ, 0x3c, !PT ;  /* 0x0000000203038212 */ /* 0x008fc800078e3cff */
[----:B------:R-:W-:-:S04]  /*2d6a0*/  @!P0 LOP3.LUT R2, R3, R2, RZ, 0x3c, !PT ;  /* 0x0000000203028212 */ /* 0x000fc800078e3cff */
[----:B------:R-:W-:-:S05]  /*2d6b0*/  @!P0 LOP3.LUT R3, R3, R2, RZ, 0x3c, !PT ;  /* 0x0000000203038212 */ /* 0x000fca00078e3cff */
[----:B------:R-:W3:Y:S04]  /*2d6c0*/  @!P0 LDG.E.U8 R0, desc[UR42][R2.64] ;  /* 0x0000002a02008981 */ /* 0x000ee8000c1e1100 */
[----:B---3--:R0:W-:Y:S04]  /*2d6d0*/  STL [R1+0x84], R0 ;  /* 0x0000840001007387 */ /* 0x0081e80000100800 */
[----:B0-----:R-:W3:Y:S04]  /*2d6e0*/  LDL.LU R0, [R1+0x33b8] ;  /* 0x0033b80001007983 */ /* 0x001ee80000300800 */
[----:B------:R-:W3:Y:S04]  /*2d6f0*/  LDL R2, [R1+0x2420] ;  /* 0x0024200001027983 */ /* 0x000ee80000100800 */
[----:B------:R-:W3:Y:S01]  /*2d700*/  LDL R3, [R1+0x2424] ;  /* 0x0024240001037983 */ /* 0x000ee20000100800 */
[----:B--2---:R-:W-:-:S02]  /*2d710*/  PRMT R31, RZ, 0x7610, R31 ;  /* 0x00007610ff1f7816 */ /* 0x004fc4000000001f */
[----:B---3--:R-:W-:-:S04]  /*2d720*/  @!P1 LOP3.LUT R3, R3, R2, RZ, 0x3c, !PT ;  /* 0x0000000203039212 */ /* 0x008fc800078e3cff */
        /* <DEDUP_REMOVED lines=11> */
[----:B------:R-:W3:Y:S01]  /*2d7e0*/  @!P0 LDG.E.U8 R0, desc[UR42][R2.64] ;  /* 0x0000002a02008981 */ /* 0x000ee2000c1e1100 */
[----:B--2---:R-:W-:-:S03]  /*2d7f0*/  PRMT R31, RZ, 0x7610, R31 ;  /* 0x00007610ff1f7816 */ /* 0x004fc6000000001f */
[----:B---3--:R0:W-:Y:S04]  /*2d800*/  STL [R1+0x7c], R0 ;  /* 0x00007c0001007387 */ /* 0x0081e80000100800 */
[----:B0-----:R-:W2:Y:S04]  /*2d810*/  LDL.LU R0, [R1+0x33b0] ;  /* 0x0033b00001007983 */ /* 0x001ea80000300800 */
[----:B------:R-:W3:Y:S01]  /*2d820*/  LDL R3, [R1+0x2410] ;  /* 0x0024100001037983 */ /* 0x000ee20000100800 */
[----:B----4-:R-:W-:-:S03]  /*2d830*/  @!P1 IMAD.MOV.U32 R2, RZ, RZ, R29 ;  /* 0x000000ffff029224 */ /* 0x010fc600078e001d */
[----:B------:R-:W4:Y:S04]  /*2d840*/  LDL R29, [R1+0x2524] ;  /* 0x00252400011d7983 */ /* 0x000f280000100800 */
[----:B---3--:R-:W3:Y:S04]  /*2d850*/  @!P1 LDG.E.U8 R31, desc[UR42][R2.64] ;  /* 0x0000002a021f9981 */ /* 0x008ee8000c1e1100 */
        /* <DEDUP_REMOVED lines=17> */
[----:B------:R0:W3:Y:S04]  /*2d970*/  @!P1 LDG.E.U8 R31, desc[UR42][R2.64] ;  /* 0x0000002a021f9981 */ /* 0x0000e8000c1e1100 */
[----:B------:R-:W0:Y:S04]  /*2d980*/  LDL R2, [R1+0x23f8] ;  /* 0x0023f80001027983 */ /* 0x000e280000100800 */
[----:B------:R-:W0:Y:S01]  /*2d990*/  LDL R3, [R1+0x23fc] ;  /* 0x0023fc0001037983 */ /* 0x000e220000100800 */
[----:B------:R-:W-:Y:S02]  /*2d9a0*/  PRMT R30, RZ, 0x7610, R30 ;  /* 0x00007610ff1e7816 */ /* 0x000fe4000000001e */
[----:B0-----:R-:W-:-:S04]  /*2d9b0*/  @!P0 LOP3.LUT R3, R3, R2, RZ, 0x3c, !PT ;  /* 0x0000000203038212 */ /* 0x001fc800078e3cff */
[----:B------:R-:W-:-:S04]  /*2d9c0*/  @!P0 LOP3.LUT R2, R3, R2, RZ, 0x3c, !PT ;  /* 0x0000000203028212 */ /* 0x000fc800078e3cff */
[----:B------:R-:W-:Y:S01]  /*2d9d0*/  @!P0 LOP3.LUT R3, R3, R2, RZ, 0x3c, !PT ;  /* 0x0000000203038212 */ /* 0x000fe200078e3cff */
[----:B---3--:R0:W-:Y:S04]  /*2d9e0*/  STL [R1+0x70], R31 ;  /* 0x0000701f01007387 */ /* 0x0081e80000100800 */
[----:B------:R1:W3:Y:S01]  /*2d9f0*/  @!P0 LDG.E.U8 R30, desc[UR42][R2.64] ;  /* 0x0000002a021e8981 */ /* 0x0002e2000c1e1100 */
[----:B------:R-:W-:-:S03]  /*2da00*/  PRMT R60, RZ, 0x7610, R60 ;  /* 0x00007610ff3c7816 */ /* 0x000fc6000000003c */
[----:B0-----:R-:W2:Y:S04]  /*2da10*/  LDL R31, [R1+0x2534] ;  /* 0x00253400011f7983 */ /* 0x001ea80000100800 */
[----:B------:R-:W1:Y:S04]  /*2da20*/  LDL R2, [R1+0x23f4] ;  /* 0x0023f40001027983 */ /* 0x000e680000100800 */
[----:B------:R-:W1:Y:S02]  /*2da30*/  LDL R3, [R1+0x2528] ;  /* 0x0025280001037983 */ /* 0x000e640000100800 */
[----:B-1----:R-:W-:-:S04]  /*2da40*/  @!P1 LOP3.LUT R3, R3, R2, RZ, 0x3c, !PT ;  /* 0x0000000203039212 */ /* 0x002fc800078e3cff */
[----:B------:R-:W-:-:S04]  /*2da50*/  @!P1 LOP3.LUT R2, R3, R2, RZ, 0x3c, !PT ;  /* 0x0000000203029212 */ /* 0x000fc800078e3cff */
[----:B------:R-:W-:-:S05]  /*2da60*/  @!P1 LOP3.LUT R3, R3, R2, RZ, 0x3c, !PT ;  /* 0x0000000203039212 */ /* 0x000fca00078e3cff */
[----:B------:R-:W2:Y:S04]  /*2da70*/  @!P1 LDG.E.U8 R60, desc[UR42][R2.64] ;  /* 0x0000002a023c9981 */ /* 0x000ea8000c1e1100 */
[----:B---3--:R0:W-:Y:S04]  /*2da80*/  STL [R1+0x6c], R30 ;  /* 0x00006c1e01007387 */ /* 0x0081e80000100800 */
[----:B0-----:R-:W3:Y:S04]  /*2da90*/  LDL R30, [R1+0x2548] ;  /* 0x00254800011e7983 */ /* 0x001ee80000100800 */
[----:B--2---:R0:W-:Y:S04]  /*2daa0*/  STL [R1+0x68], R60 ;  /* 0x0000683c01007387 */ /* 0x0041e80000100800 */
[----:B0-----:R-:W2:Y:S04]  /*2dab0*/  LDL.LU R60, [R1+0x33a4] ;  /* 0x0033a400013c7983 */ /* 0x001ea80000300800 */
[----:B------:R-:W2:Y:S01]  /*2dac0*/  LDL R3, [R1+0x23f0] ;  /* 0x0023f00001037983 */ /* 0x000ea20000100800 */
[----:B------:R-:W-:Y:S01]  /*2dad0*/  PRMT R0, RZ, 0x7610, R0 ;  /* 0x00007610ff007816 */ /* 0x000fe20000000000 */
[----:B----4-:R-:W-:-:S02]  /*2dae0*/  @!P0 IMAD.MOV.U32 R2, RZ, RZ, R29 ;  /* 0x000000ffff028224 */ /* 0x010fc400078e001d */
[----:B------:R-:W4:Y:S04]  /*2daf0*/  LDL R29, [R1+0x2544] ;  /* 0x00254400011d7983 */ /* 0x000f280000100800 */
[----:B--2---:R-:W2:Y:S04]  /*2db00*/  @!P0 LDG.E.U8 R0, desc[UR42][R2.64] ;  /* 0x0000002a02008981 */ /* 0x004ea8000c1e1100 */
[----:B--2---:R0:W-:Y:S04]  /*2db10*/  STL [R1+0x64], R0 ;  /* 0x0000640001007387 */ /* 0x0041e80000100800 */
[----:B0-----:R-:W2:Y:S04]  /*2db20*/  LDL.LU R0, [R1+0x33a0] ;  /* 0x0033a00001007983 */ /* 0x001ea80000300800 */
[----:B------:R-:W2:Y:S04]  /*2db30*/  LDL R2, [R1+0x23ec] ;  /* 0x0023ec0001027983 */ /* 0x000ea80000100800 */
[----:B------:R-:W2:Y:S01]  /*2db40*/  LDL R3, [R1+0x2538] ;  /* 0x0025380001037983 */ /* 0x000ea20000100800 */
[----:B------:R-:W-:-:S02]  /*2db50*/  PRMT R28, RZ, 0x7610, R28 ;  /* 0x00007610ff1c7816 */ /* 0x000fc4000000001c */
[----:B--2---:R-:W-:-:S04]  /*2db60*/  @!P1 LOP3.LUT R3, R3, R2, RZ, 0x3c, !PT ;  /* 0x0000000203039212 */ /* 0x004fc800078e3cff */
[----:B------:R-:W-:-:S04]  /*2db70*/  @!P1 LOP3.LUT R2, R3, R2, RZ, 0x3c, !PT ;  /* 0x0000000203029212 */ /* 0x000fc800078e3cff */
[----:B------:R-:W-:-:S05]  /*2db80*/  @!P1 LOP3.LUT R3, R3, R2, RZ, 0x3c, !PT ;  /* 0x0000000203039212 */ /* 0x000fca00078e3cff */
[----:B------:R0:W2:Y:S04]  /*2db90*/  @!P1 LDG.E.U8 R28, desc[UR42][R2.64] ;  /* 0x0000002a021c9981 */ /* 0x0000a8000c1e1100 */
[----:B------:R-:W3:Y:S01]  /*2dba0*/  LDL R3, [R1+0x23e8] ;  /* 0x0023e80001037983 */ /* 0x000ee20000100800 */
[----:B------:R-:W-:Y:S01]  /*2dbb0*/  PRMT R27, RZ, 0x7610, R27 ;  /* 0x00007610ff1b7816 */ /* 0x000fe2000000001b */
[----:B0-----:R-:W-:Y:S02]  /*2dbc0*/  @!P0 IMAD.MOV.U32 R2, RZ, RZ, R31 ;  /* 0x000000ffff028224 */ /* 0x001fe400078e001f */
[----:B--2---:R0:W-:Y:S01]  /*2dbd0*/  STL [R1+0x60], R28 ;  /* 0x0000601c01007387 */ /* 0x0041e20000100800 */
[----:B------:R-:W-:-:S03]  /*2dbe0*/  PRMT R26, RZ, 0x7610, R26 ;  /* 0x00007610ff1a7816 */ /* 0x000fc6000000001a */
[----:B------:R-:W2:Y:S04]  /*2dbf0*/  LDL R31, [R1+0x2530] ;  /* 0x00253000011f7983 */ /* 0x000ea80000100800 */
[----:B---3--:R1:W3:Y:S04]  /*2dc00*/  @!P0 LDG.E.U8 R27, desc[UR42][R2.64] ;  /* 0x0000002a021b8981 */ /* 0x0082e8000c1e1100 */
[----:B0-----:R-:W2:Y:S04]  /*2dc10*/  LDL R28, [R1+0x2558] ;  /* 0x00255800011c7983 */ /* 0x001ea80000100800 */
[----:B------:R-:W2:Y:S01]  /*2dc20*/  LDL R3, [R1+0x23e4] ;  /* 0x0023e40001037983 */ /* 0x000ea20000100800 */
[----:B-1----:R-:W-:-:S03]  /*2dc30*/  @!P1 IMAD.MOV.U32 R2, RZ, RZ, R30 ;  /* 0x000000ffff029224 */ /* 0x002fc600078e001e */
[----:B---3--:R0:W-:Y:S01]  /*2dc40*/  STL [R1+0x5c], R27 ;  /* 0x00005c1b01007387 */ /* 0x0081e20000100800 */
[----:B------:R-:W-:-:S03]  /*2dc50*/  PRMT R8, RZ, 0x7610, R8 ;  /* 0x00007610ff087816 */ /* 0x000fc60000000008 */
[----:B------:R-:W3:Y:S04]  /*2dc60*/  LDL R30, [R1+0x252c] ;  /* 0x00252c00011e7983 */ /* 0x000ee80000100800 */
[----:B--2---:R4:W2:Y:S04]  /*2dc70*/  @!P1 LDG.E.U8 R26, desc[UR42][R2.64] ;  /* 0x0000002a021a9981 */ /* 0x0048a8000c1e1100 */
[----:B0-----:R-:W3:Y:S04]  /*2dc80*/  LDL R27, [R1+0x2554] ;  /* 0x00255400011b7983 */ /* 0x001ee80000100800 */
[----:B------:R-:W3:Y:S01]  /*2dc90*/  LDL R3, [R1+0x2520] ;  /* 0x0025200001037983 */ /* 0x000ee20000100800 */
[----:B----4-:R-:W-:-:S03]  /*2dca0*/  @!P0 IMAD.MOV.U32 R2, RZ, RZ, R29 ;  /* 0x000000ffff028224 */ /* 0x010fc600078e001d */
[----:B--2---:R0:W-:Y:S01]  /*2dcb0*/  STL [R1+0x58], R26 ;  /* 0x0000581a01007387 */ /* 0x0041e20000100800 */
[----:B------:R-:W-:Y:S02]  /*2dcc0*/  PRMT R12, RZ, 0x7610, R12 ;  /* 0x00007610ff0c7816 */ /* 0x000fe4000000000c */
[----:B------:R-:W-:Y:S02]  /*2dcd0*/  PRMT R7, RZ, 0x7610, R7 ;  /* 0x00007610ff077816 */ /* 0x000fe40000000007 */
[----:B------:R-:W-:Y:S01]  /*2dce0*/  PRMT R10, RZ, 0x7610, R10 ;  /* 0x00007610ff0a7816 */ /* 0x000fe2000000000a */
[----:B------:R-:W2:Y:S04]  /*2dcf0*/  LDL R29, [R1+0x2540] ;  /* 0x00254000011d7983 */ /* 0x000ea80000100800 */
[----:B---3--:R1:W3:Y:S04]  /*2dd00*/  @!P0 LDG.E.U8 R8, desc[UR42][R2.64] ;  /* 0x0000002a02088981 */ /* 0x0082e8000c1e1100 */
[----:B0-----:R-:W4:Y:S04]  /*2dd10*/  LDL R26, [R1+0x2568] ;  /* 0x00256800011a7983 */ /* 0x001f280000100800 */
[----:B------:R-:W2:Y:S01]  /*2dd20*/  LDL R3, [R1+0x251c] ;  /* 0x00251c0001037983 */ /* 0x000ea20000100800 */
[----:B-1----:R-:W-:-:S05]  /*2dd30*/  @!P1 IMAD.MOV.U32 R2, RZ, RZ, R28 ;  /* 0x000000ffff029224 */ /* 0x002fca00078e001c */
[----:B--2---:R0:W2:Y:S02]  /*2dd40*/  @!P1 LDG.E.U8 R12, desc[UR42][R2.64] ;  /* 0x0000002a020c9981 */ /* 0x0040a4000c1e1100 */
[----:B0-----:R-:W-:Y:S02]  /*2dd50*/  @!P0 IMAD.MOV.U32 R2, RZ, RZ, R27 ;  /* 0x000000ffff028224 */ /* 0x001fe400078e001b */
[----:B------:R-:W-:-:S05]  /*2dd60*/  @!P0 IMAD.MOV.U32 R3, RZ, RZ, R31 ;  /* 0x000000ffff038224 */ /* 0x000fca00078e001f */
[----:B------:R4:W2:Y:S02]  /*2dd70*/  @!P0 LDG.E.U8 R7, desc[UR42][R2.64] ;  /* 0x0000002a02078981 */ /* 0x0008a4000c1e1100 */
[----:B----4-:R-:W-:Y:S02]  /*2dd80*/  @!P1 IMAD.MOV.U32 R2, RZ, RZ, R26 ;  /* 0x000000ffff029224 */ /* 0x010fe400078e001a */
[----:B------:R-:W-:-:S05]  /*2dd90*/  @!P1 IMAD.MOV.U32 R3, RZ, RZ, R30 ;  /* 0x000000ffff039224 */ /* 0x000fca00078e001e */
[----:B------:R-:W4:Y:S04]  /*2dda0*/  @!P1 LDG.E.U8 R10, desc[UR42][R2.64] ;  /* 0x0000002a020a9981 */ /* 0x000f28000c1e1100 */
[----:B---3--:R0:W-:Y:S04]  /*2ddb0*/  STL [R1+0x54], R8 ;  /* 0x0000540801007387 */ /* 0x0081e80000100800 */
[----:B------:R-:W3:Y:S04]  /*2ddc0*/  LDL R28, [R1+0x253c] ;  /* 0x00253c00011c7983 */ /* 0x000ee80000100800 */
[----:B0-----:R-:W3:Y:S04]  /*2ddd0*/  LDL R8, [R1+0x2564] ;  /* 0x0025640001087983 */ /* 0x001ee80000100800 */
[----:B--2---:R0:W-:Y:S04]  /*2dde0*/  STL [R1+0x50], R12 ;  /* 0x0000500c01007387 */ /* 0x0041e80000100800 */
[----:B------:R-:W2:Y:S04]  /*2ddf0*/  LDL R27, [R1+0x2550] ;  /* 0x00255000011b7983 */ /* 0x000ea80000100800 */
[----:B0-----:R-:W2:Y:S04]  /*2de00*/  LDL R12, [R1+0x2578] ;  /* 0x00257800010c7983 */ /* 0x001ea80000100800 */
[----:B------:R0:W-:Y:S04]  /*2de10*/  STL [R1+0x4c], R7 ;  /* 0x00004c0701007387 */ /* 0x0001e80000100800 */
[----:B------:R-:W2:Y:S04]  /*2de20*/  LDL R26, [R1+0x254c] ;  /* 0x00254c00011a7983 */ /* 0x000ea80000100800 */
[----:B0-----:R-:W2:Y:S04]  /*2de30*/  LDL R7, [R1+0x2574] ;  /* 0x0025740001077983 */ /* 0x001ea80000100800 */
[----:B----4-:R0:W-:Y:S04]  /*2de40*/  STL [R1+0x48], R10 ;  /* 0x0000480a01007387 */ /* 0x0101e80000100800 */
[----:B0-----:R-:W4:Y:S01]  /*2de50*/  LDL R10, [R1+0x2588] ;  /* 0x00258800010a7983 */ /* 0x001f220000100800 */
[----:B------:R-:W-:Y:S01]  /*2de60*/  PRMT R4, RZ, 0x7610, R4 ;  /* 0x00007610ff047816 */ /* 0x000fe20000000004 */
[----:B---3--:R-:W-:-:S02]  /*2de70*/  @!P0 IMAD.MOV.U32 R2, RZ, RZ, R8 ;  /* 0x000000ffff028224 */ /* 0x008fc400078e0008 */
[----:B------:R-:W-:Y:S01]  /*2de80*/  @!P0 IMAD.MOV.U32 R3, RZ, RZ, R29 ;  /* 0x000000ffff038224 */ /* 0x000fe200078e001d */
[----:B------:R-:W-:Y:S02]  /*2de90*/  PRMT R5, RZ, 0x7610, R5 ;  /* 0x00007610ff057816 */ /* 0x000fe40000000005 */
[----:B------:R-:W-:Y:S02]  /*2dea0*/  PRMT R6, RZ, 0x7610, R6 ;  /* 0x00007610ff067816 */ /* 0x000fe40000000006 */
[----:B------:R-:W-:Y:S01]  /*2deb0*/  PRMT R11, RZ, 0x7610, R11 ;  /* 0x00007610ff0b7816 */ /* 0x000fe2000000000b */
[----:B------:R-:W3:Y:S04]  /*2dec0*/  LDL R8, [R1+0x2560] ;  /* 0x0025600001087983 */ /* 0x000ee80000100800 */
[----:B------:R0:W3:Y:S02]  /*2ded0*/  @!P0 LDG.E.U8 R4, desc[UR42][R2.64] ;  /* 0x0000002a02048981 */ /* 0x0000e4000c1e1100 */
[----:B0-----:R-:W-:-:S02]  /*2dee0*/  @!P1 IMAD.MOV.U32 R3, RZ, RZ, R28 ;  /* 0x000000ffff039224 */ /* 0x001fc400078e001c */
[----:B--2---:R-:W-:-:S05]  /*2def0*/  @!P1 IMAD.MOV.U32 R2, RZ, RZ, R12 ;  /* 0x000000ffff029224 */ /* 0x004fca00078e000c */
[----:B------:R0:W2:Y:S02]  /*2df00*/  @!P1 LDG.E.U8 R5, desc[UR42][R2.64] ;  /* 0x0000002a02059981 */ /* 0x0000a4000c1e1100 */
[----:B0-----:R-:W-:Y:S02]  /*2df10*/  @!P0 IMAD.MOV.U32 R3, RZ, RZ, R27 ;  /* 0x000000ffff038224 */ /* 0x001fe400078e001b */
[----:B------:R-:W-:-:S05]  /*2df20*/  @!P0 IMAD.MOV.U32 R2, RZ, RZ, R7 ;  /* 0x000000ffff028224 */ /* 0x000fca00078e0007 */
[----:B------:R0:W2:Y:S02]  /*2df30*/  @!P0 LDG.E.U8 R6, desc[UR42][R2.64] ;  /* 0x0000002a02068981 */ /* 0x0000a4000c1e1100 */
[----:B0-----:R-:W-:Y:S02]  /*2df40*/  @!P1 IMAD.MOV.U32 R3, RZ, RZ, R26 ;  /* 0x000000ffff039224 */ /* 0x001fe400078e001a */
[----:B----4-:R-:W-:-:S05]  /*2df50*/  @!P1 IMAD.MOV.U32 R2, RZ, RZ, R10 ;  /* 0x000000ffff029224 */ /* 0x010fca00078e000a */
        /* <DEDUP_REMOVED lines=15> */
[----:B------:R-:W3:Y:S04]  /*2e050*/  LDL R4, [R1+0x25a4] ;  /* 0x0025a40001047983 */ /* 0x000ee80000100800 */
[----:B------:R-:W3:Y:S01]  /*2e060*/  LDL R8, [R1+0x257c] ;  /* 0x00257c0001087983 */ /* 0x000ee20000100800 */
[----:B------:R-:W-:-:S03]  /*2e070*/  PRMT R24, RZ, 0x7610, R24 ;  /* 0x00007610ff187816 */ /* 0x000fc60000000018 */
[----:B------:R0:W3:Y:S01]  /*2e080*/  @!P0 LDG.E.U8 R25, desc[UR42][R2.64] ;  /* 0x0000002a02198981 */ /* 0x0000e2000c1e1100 */
[----:B------:R-:W-:Y:S01]  /*2e090*/  PRMT R23, RZ, 0x7610, R23 ;  /* 0x00007610ff177816 */ /* 0x000fe20000000017 */
[----:B0-----:R-:W-:Y:S02]  /*2e0a0*/  @!P1 IMAD.MOV.U32 R3, RZ, RZ, R12 ;  /* 0x000000ffff039224 */ /* 0x001fe400078e000c */
[----:B------:R-:W3:Y:S01]  /*2e0b0*/  LDL R12, [R1+0x2580] ;  /* 0x00258000010c7983 */ /* 0x000ee20000100800 */
[----:B--2---:R-:W-:-:S03]  /*2e0c0*/  @!P1 IMAD.MOV.U32 R2, RZ, RZ, R5 ;  /* 0x000000ffff029224 */ /* 0x004fc600078e0005 */
[----:B------:R-:W2:Y:S04]  /*2e0d0*/  LDL R5, [R1+0x25b8] ;  /* 0x0025b80001057983 */ /* 0x000ea80000100800 */
[----:B------:R0:W2:Y:S02]  /*2e0e0*/  @!P1 LDG.E.U8 R24, desc[UR42][R2.64] ;  /* 0x0000002a02189981 */ /* 0x0000a4000c1e1100 */
[----:B0-----:R-:W-:Y:S02]  /*2e0f0*/  @!P0 IMAD.MOV.U32 R3, RZ, RZ, R7 ;  /* 0x000000ffff038224 */ /* 0x001fe400078e0007 */
[----:B------:R-:W2:Y:S01]  /*2e100*/  LDL R7, [R1+0x258c] ;  /* 0x00258c0001077983 */ /* 0x000ea20000100800 */
[----:B------:R-:W-:-:S03]  /*2e110*/  @!P0 IMAD.MOV.U32 R2, RZ, RZ, R6 ;  /* 0x000000ffff028224 */ /* 0x000fc600078e0006 */
[----:B------:R-:W2:Y:S04]  /*2e120*/  LDL R6, [R1+0x25b4] ;  /* 0x0025b40001067983 */ /* 0x000ea80000100800 */
[----:B------:R0:W2:Y:S02]  /*2e130*/  @!P0 LDG.E.U8 R23, desc[UR42][R2.64] ;  /* 0x0000002a02178981 */ /* 0x0000a4000c1e1100 */
[----:B0-----:R-:W-:Y:S02]  /*2e140*/  @!P1 IMAD.MOV.U32 R2, RZ, RZ, R10 ;  /* 0x000000ffff029224 */ /* 0x001fe400078e000a */
[----:B----4-:R-:W-:Y:S01]  /*2e150*/  @!P1 IMAD.MOV.U32 R3, RZ, RZ, R11 ;  /* 0x000000ffff039224 */ /* 0x010fe200078e000b */
[----:B------:R-:W4:Y:S04]  /*2e160*/  LDL R10, [R1+0x25c8] ;  /* 0x0025c800010a7983 */ /* 0x000f280000100800 */
[----:B------:R-:W4:Y:S01]  /*2e170*/  LDL R11, [R1+0x2590] ;  /* 0x00259000010b7983 */ /* 0x000f220000100800 */
[----:B------:R-:W-:-:S02]  /*2e180*/  PRMT R22, RZ, 0x7610, R22 ;  /* 0x00007610ff167816 */ /* 0x000fc40000000016 */
[----:B------:R-:W-:-:S04]  /*2e190*/  PRMT R21, RZ, 0x7610, R21 ;  /* 0x00007610ff157816 */ /* 0x000fc80000000015 */
[----:B------:R3:W4:Y:S01]  /*2e1a0*/  @!P1 LDG.E.U8 R22, desc[UR42][R2.64] ;  /* 0x0000002a02169981 */ /* 0x000722000c1e1100 */
[----:B------:R-:W-:Y:S01]  /*2e1b0*/  PRMT R20, RZ, 0x7610, R20 ;  /* 0x00007610ff147816 */ /* 0x000fe20000000014 */
[----:B---3--:R-:W-:Y:S02]  /*2e1c0*/  @!P0 IMAD.MOV.U32 R2, RZ, RZ, R4 ;  /* 0x000000ffff028224 */ /* 0x008fe400078e0004 */
[----:B------:R-:W-:Y:S01]  /*2e1d0*/  @!P0 IMAD.MOV.U32 R3, RZ, RZ, R8 ;  /* 0x000000ffff038224 */ /* 0x000fe200078e0008 */
[----:B------:R-:W3:Y:S04]  /*2e1e0*/  LDL R4, [R1+0x25c4] ;  /* 0x0025c40001047983 */ /* 0x000ee80000100800 */
[----:B------:R-:W3:Y:S04]  /*2e1f0*/  LDL R8, [R1+0x259c] ;  /* 0x00259c0001087983 */ /* 0x000ee80000100800 */
[----:B------:R0:W3:Y:S01]  /*2e200*/  @!P0 LDG.E.U8 R21, desc[UR42][R2.64] ;  /* 0x0000002a02158981 */ /* 0x0000e2000c1e1100 */
[----:B------:R-:W-:Y:S01]  /*2e210*/  PRMT R19, RZ, 0x7610, R19 ;  /* 0x00007610ff137816 */ /* 0x000fe20000000013 */
[----:B0-----:R-:W-:-:S02]  /*2e220*/  @!P1 IMAD.MOV.U32 R3, RZ, RZ, R12 ;  /* 0x000000ffff039224 */ /* 0x001fc400078e000c */
[----:B------:R-:W3:Y:S01]  /*2e230*/  LDL R12, [R1+0x25a0] ;  /* 0x0025a000010c7983 */ /* 0x000ee20000100800 */
[----:B--2---:R-:W-:-:S03]  /*2e240*/  @!P1 IMAD.MOV.U32 R2, RZ, RZ, R5 ;  /* 0x000000ffff029224 */ /* 0x004fc600078e0005 */
[----:B------:R-:W2:Y:S04]  /*2e250*/  LDL R5, [R1+0x25d8] ;  /* 0x0025d80001057983 */ /* 0x000ea80000100800 */
[----:B------:R0:W2:Y:S02]  /*2e260*/  @!P1 LDG.E.U8 R20, desc[UR42][R2.64] ;  /* 0x0000002a02149981 */ /* 0x0000a4000c1e1100 */
[----:B0-----:R-:W-:Y:S02]  /*2e270*/  @!P0 IMAD.MOV.U32 R3, RZ, RZ, R7 ;  /* 0x000000ffff038224 */ /* 0x001fe400078e0007 */
[----:B------:R-:W-:Y:S01]  /*2e280*/  @!P0 IMAD.MOV.U32 R2, RZ, RZ, R6 ;  /* 0x000000ffff028224 */ /* 0x000fe200078e0006 */
[----:B------:R-:W2:Y:S04]  /*2e290*/  LDL R7, [R1+0x25ac] ;  /* 0x0025ac0001077983 */ /* 0x000ea80000100800 */
[----:B------:R-:W2:Y:S04]  /*2e2a0*/  LDL R6, [R1+0x25d4] ;  /* 0x0025d40001067983 */ /* 0x000ea80000100800 */
[----:B------:R4:W2:Y:S04]  /*2e2b0*/  @!P0 LDG.E.U8 R19, desc[UR42][R2.64] ;  /* 0x0000002a02138981 */ /* 0x0008a8000c1e1100 */
[----:B------:R-:W-:Y:S01]  /*2e2c0*/  STL [R1+0x34], R25 ;  /* 0x0000341901007387 */ /* 0x000fe20000100800 */
[----:B----4-:R-:W-:-:S02]  /*2e2d0*/  @!P1 IMAD.MOV.U32 R2, RZ, RZ, R10 ;  /* 0x000000ffff029224 */ /* 0x010fc400078e000a */
[----:B------:R-:W-:Y:S01]  /*2e2e0*/  @!P1 IMAD.MOV.U32 R3, RZ, RZ, R11 ;  /* 0x000000ffff039224 */ /* 0x000fe200078e000b */
[----:B------:R-:W4:Y:S04]  /*2e2f0*/  LDL R10, [R1+0x25e8] ;  /* 0x0025e800010a7983 */ /* 0x000f280000100800 */
[----:B------:R-:W4:Y:S01]  /*2e300*/  LDL R11, [R1+0x25b0] ;  /* 0x0025b000010b7983 */ /* 0x000f220000100800 */
[----:B------:R-:W-:Y:S02]  /*2e310*/  PRMT R18, RZ, 0x7610, R18 ;  /* 0x00007610ff127816 */ /* 0x000fe40000000012 */
[----:B------:R-:W-:-:S04]  /*2e320*/  PRMT R17, RZ, 0x7610, R17 ;  /* 0x00007610ff117816 */ /* 0x000fc80000000011 */
[----:B------:R3:W4:Y:S01]  /*2e330*/  @!P1 LDG.E.U8 R18, desc[UR42][R2.64] ;  /* 0x0000002a02129981 */ /* 0x000722000c1e1100 */
[----:B------:R-:W-:Y:S01]  /*2e340*/  PRMT R16, RZ, 0x7610, R16 ;  /* 0x00007610ff107816 */ /* 0x000fe20000000010 */
[----:B---3--:R-:W-:Y:S02]  /*2e350*/  @!P0 IMAD.MOV.U32 R2, RZ, RZ, R4 ;  /* 0x000000ffff028224 */ /* 0x008fe400078e0004 */
[----:B------:R-:W-:-:S05]  /*2e360*/  @!P0 IMAD.MOV.U32 R3, RZ, RZ, R8 ;  /* 0x000000ffff038224 */ /* 0x000fca00078e0008 */
[----:B------:R0:W3:Y:S01]  /*2e370*/  @!P0 LDG.E.U8 R17, desc[UR42][R2.64] ;  /* 0x0000002a02118981 */ /* 0x0000e2000c1e1100 */
[----:B------:R-:W-:Y:S01]  /*2e380*/  PRMT R15, RZ, 0x7610, R15 ;  /* 0x00007610ff0f7816 */ /* 0x000fe2000000000f */
[----:B0-----:R-:W-:Y:S01]  /*2e390*/  @!P1 IMAD.MOV.U32 R3, RZ, RZ, R12 ;  /* 0x000000ffff039224 */ /* 0x001fe200078e000c */
[----:B------:R-:W-:Y:S01]  /*2e3a0*/  PRMT R9, RZ, 0x7610, R9 ;  /* 0x00007610ff097816 */ /* 0x000fe20000000009 */
[----:B------:R-:W-:Y:S04]  /*2e3b0*/  STL [R1+0x30], R24 ;  /* 0x0000301801007387 */ /* 0x000fe80000100800 */
[----:B------:R-:W3:Y:S04]  /*2e3c0*/  LDL R8, [R1+0x25bc] ;  /* 0x0025bc0001087983 */ /* 0x000ee80000100800 */
[----:B------:R-:W3:Y:S01]  /*2e3d0*/  LDL R4, [R1+0x25e4] ;  /* 0x0025e40001047983 */ /* 0x000ee20000100800 */
[----:B--2---:R-:W-:-:S05]  /*2e3e0*/  @!P1 IMAD.MOV.U32 R2, RZ, RZ, R5 ;  /* 0x000000ffff029224 */ /* 0x004fca00078e0005 */
[----:B------:R0:W2:Y:S02]  /*2e3f0*/  @!P1 LDG.E.U8 R16, desc[UR42][R2.64] ;  /* 0x0000002a02109981 */ /* 0x0000a4000c1e1100 */
[----:B0-----:R-:W-:Y:S02]  /*2e400*/  @!P0 IMAD.MOV.U32 R2, RZ, RZ, R6 ;  /* 0x000000ffff028224 */ /* 0x001fe400078e0006 */
[----:B------:R-:W-:-:S05]  /*2e410*/  @!P0 IMAD.MOV.U32 R3, RZ, RZ, R7 ;  /* 0x000000ffff038224 */ /* 0x000fca00078e0007 */
[----:B------:R4:W2:Y:S02]  /*2e420*/  @!P0 LDG.E.U8 R15, desc[UR42][R2.64] ;  /* 0x0000002a020f8981 */ /* 0x0008a4000c1e1100 */
[----:B----4-:R-:W-:Y:S02]  /*2e430*/  @!P1 IMAD.MOV.U32 R2, RZ, RZ, R10 ;  /* 0x000000ffff029224 */ /* 0x010fe400078e000a */
[----:B------:R-:W-:-:S05]  /*2e440*/  @!P1 IMAD.MOV.U32 R3, RZ, RZ, R11 ;  /* 0x000000ffff039224 */ /* 0x000fca00078e000b */
[----:B------:R3:W4:Y:S04]  /*2e450*/  @!P1 LDG.E.U8 R9, desc[UR42][R2.64] ;  /* 0x0000002a02099981 */ /* 0x000728000c1e1100 */
[----:B------:R-:W-:Y:S04]  /*2e460*/  STL [R1+0x2c], R23 ;  /* 0x00002c1701007387 */ /* 0x000fe80000100800 */
[----:B------:R-:W2:Y:S04]  /*2e470*/  LDL R12, [R1+0x25c0] ;  /* 0x0025c000010c7983 */ /* 0x000ea80000100800 */
[----:B------:R-:W2:Y:S04]  /*2e480*/  LDL R5, [R1+0x25f8] ;  /* 0x0025f80001057983 */ /* 0x000ea80000100800 */
[----:B------:R-:W-:Y:S04]  /*2e490*/  STL [R1+0x28], R22 ;  /* 0x0000281601007387 */ /* 0x000fe80000100800 */
[----:B------:R-:W2:Y:S04]  /*2e4a0*/  LDL R7, [R1+0x25cc] ;  /* 0x0025cc0001077983 */ /* 0x000ea80000100800 */
[----:B------:R-:W2:Y:S04]  /*2e4b0*/  LDL R6, [R1+0x25f4] ;  /* 0x0025f40001067983 */ /* 0x000ea80000100800 */
[----:B------:R-:W-:Y:S04]  /*2e4c0*/  STL [R1+0x24], R21 ;  /* 0x0000241501007387 */ /* 0x000fe80000100800 */
[----:B------:R-:W2:Y:S04]  /*2e4d0*/  LDL R11, [R1+0x25d0] ;  /* 0x0025d000010b7983 */ /* 0x000ea80000100800 */
[----:B------:R-:W2:Y:S04]  /*2e4e0*/  LDL R10, [R1+0x2608] ;  /* 0x00260800010a7983 */ /* 0x000ea80000100800 */
[----:B------:R-:W-:Y:S01]  /*2e4f0*/  STL [R1+0x20], R20 ;  /* 0x0000201401007387 */ /* 0x000fe20000100800 */
[----:B------:R-:W-:Y:S01]  /*2e500*/  PRMT R13, RZ, 0x7610, R13 ;  /* 0x00007610ff0d7816 */ /* 0x000fe2000000000d */
[----:B---3--:R-:W-:-:S02]  /*2e510*/  @!P0 IMAD.MOV.U32 R3, RZ, RZ, R8 ;  /* 0x000000ffff038224 */ /* 0x008fc400078e0008 */
[----:B------:R-:W-:-:S05]  /*2e520*/  @!P0 IMAD.MOV.U32 R2, RZ, RZ, R4 ;  /* 0x000000ffff028224 */ /* 0x000fca00078e0004 */
[----:B------:R2:W3:Y:S04]  /*2e530*/  @!P0 LDG.E.U8 R13, desc[UR42][R2.64] ;  /* 0x0000002a020d8981 */ /* 0x0004e8000c1e1100 */
[----:B----4-:R0:W-:Y:S04]  /*2e540*/  STL [R1+0x8], R9 ;  /* 0x0000080901007387 */ /* 0x0101e80000100800 */
[----:B------:R-:W4:Y:S01]  /*2e550*/  LDL R8, [R1+0x2604] ;  /* 0x0026040001087983 */ /* 0x000f220000100800 */
[----:B------:R-:W-:Y:S01]  /*2e560*/  PRMT R14, RZ, 0x7610, R14 ;  /* 0x00007610ff0e7816 */ /* 0x000fe2000000000e */
[----:B--2---:R-:W-:-:S02]  /*2e570*/  @!P1 IMAD.MOV.U32 R2, RZ, RZ, R5 ;  /* 0x000000ffff029224 */ /* 0x004fc400078e0005 */
[----:B------:R-:W-:Y:S01]  /*2e580*/  @!P1 IMAD.MOV.U32 R3, RZ, RZ, R12 ;  /* 0x000000ffff039224 */ /* 0x000fe200078e000c */
[----:B------:R-:W-:Y:S02]  /*2e590*/  PRMT R61, RZ, 0x7610, R61 ;  /* 0x00007610ff3d7816 */ /* 0x000fe4000000003d */
[----:B------:R-:W-:Y:S02]  /*2e5a0*/  PRMT R60, RZ, 0x7610, R60 ;  /* 0x00007610ff3c7816 */ /* 0x000fe4000000003c */
[----:B------:R-:W-:Y:S01]  /*2e5b0*/  PRMT R59, RZ, 0x7610, R59 ;  /* 0x00007610ff3b7816 */ /* 0x000fe2000000003b */
[----:B------:R-:W2:Y:S04]  /*2e5c0*/  LDL R4, [R1+0x2618] ;  /* 0x0026180001047983 */ /* 0x000ea80000100800 */
[----:B0-----:R-:W2:Y:S04]  /*2e5d0*/  LDL R9, [R1+0x25dc] ;  /* 0x0025dc0001097983 */ /* 0x001ea80000100800 */
[----:B------:R0:W2:Y:S02]  /*2e5e0*/  @!P1 LDG.E.U8 R14, desc[UR42][R2.64] ;  /* 0x0000002a020e9981 */ /* 0x0000a4000c1e1100 */
[----:B0-----:R-:W-:-:S02]  /*2e5f0*/  @!P0 IMAD.MOV.U32 R2, RZ, RZ, R6 ;  /* 0x000000ffff028224 */ /* 0x001fc400078e0006 */
[----:B------:R-:W-:-:S05]  /*2e600*/  @!P0 IMAD.MOV.U32 R3, RZ, RZ, R7 ;  /* 0x000000ffff038224 */ /* 0x000fca00078e0007 */
[----:B------:R0:W2:Y:S02]  /*2e610*/  @!P0 LDG.E.U8 R61, desc[UR42][R2.64] ;  /* 0x0000002a023d8981 */ /* 0x0000a4000c1e1100 */
[----:B0-----:R-:W-:Y:S02]  /*2e620*/  @!P1 IMAD.MOV.U32 R2, RZ, RZ, R10 ;  /* 0x000000ffff029224 */ /* 0x001fe400078e000a */
[----:B------:R-:W-:-:S05]  /*2e630*/  @!P1 IMAD.MOV.U32 R3, RZ, RZ, R11 ;  /* 0x000000ffff039224 */ /* 0x000fca00078e000b */
[----:B------:R4:W2:Y:S04]  /*2e640*/  @!P1 LDG.E.U8 R60, desc[UR42][R2.64] ;  /* 0x0000002a023c9981 */ /* 0x0008a8000c1e1100 */
[----:B------:R-:W-:Y:S04]  /*2e650*/  STL [R1+0x1c], R19 ;  /* 0x00001c1301007387 */ /* 0x000fe80000100800 */
[----:B------:R-:W2:Y:S04]  /*2e660*/  LDL R5, [R1+0x25e0] ;  /* 0x0025e00001057983 */ /* 0x000ea80000100800 */
[----:B---3--:R0:W-:Y:S04]  /*2e670*/  STL [R1+0x4], R13 ;  /* 0x0000040d01007387 */ /* 0x0081e80000100800 */
[----:B------:R-:W-:Y:S04]  /*2e680*/  STL [R1+0x18], R18 ;  /* 0x0000181201007387 */ /* 0x000fe80000100800 */
[----:B------:R-:W3:Y:S04]  /*2e690*/  LDL R12, [R1+0x2614] ;  /* 0x00261400010c7983 */ /* 0x000ee80000100800 */
[----:B0-----:R-:W3:Y:S01]  /*2e6a0*/  LDL R13, [R1+0x25ec] ;  /* 0x0025ec00010d7983 */ /* 0x001ee20000100800 */
[----:B----4-:R-:W-:-:S02]  /*2e6b0*/  @!P0 IMAD.MOV.U32 R2, RZ, RZ, R8 ;  /* 0x000000ffff028224 */ /* 0x010fc400078e0008 */
[----:B--2---:R-:W-:-:S05]  /*2e6c0*/  @!P0 IMAD.MOV.U32 R3, RZ, RZ, R9 ;  /* 0x000000ffff038224 */ /* 0x004fca00078e0009 */
[----:B------:R0:W2:Y:S04]  /*2e6d0*/  @!P0 LDG.E.U8 R59, desc[UR42][R2.64] ;  /* 0x0000002a023b8981 */ /* 0x0000a8000c1e1100 */
[----:B------:R-:W-:Y:S04]  /*2e6e0*/  STL [R1+0x14], R17 ;  /* 0x0000141101007387 */ /* 0x000fe80000100800 */
[----:B------:R-:W4:Y:S04]  /*2e6f0*/  LDL R7, [R1+0x25f0] ;  /* 0x0025f00001077983 */ /* 0x000f280000100800 */
[----:B------:R-:W4:Y:S04]  /*2e700*/  LDL R6, [R1+0x2628] ;  /* 0x0026280001067983 */ /* 0x000f280000100800 */
[----:B------:R-:W-:Y:S04]  /*2e710*/  STL [R1+0x3328], R61 ;  /* 0x0033283d01007387 */ /* 0x000fe80000100800 */
[----:B------:R-:W-:Y:S04]  /*2e720*/  STL [R1+0x10], R16 ;  /* 0x0000101001007387 */ /* 0x000fe80000100800 */
[----:B------:R1:W-:Y:S04]  /*2e730*/  STL [R1+0xc], R15 ;  /* 0x00000c0f01007387 */ /* 0x0003e80000100800 */
[----:B-1----:R-:W4:Y:S04]  /*2e740*/  LDL R15, [R1+0x25fc] ;  /* 0x0025fc00010f7983 */ /* 0x002f280000100800 */
[----:B------:R1:W-:Y:S04]  /*2e750*/  STL [R1], R14 ;  /* 0x0000000e01007387 */ /* 0x0003e80000100800 */
[----:B-1----:R-:W4:Y:S04]  /*2e760*/  LDL R14, [R1+0x2624] ;  /* 0x00262400010e7983 */ /* 0x002f280000100800 */
[----:B------:R-:W-:Y:S04]  /*2e770*/  STL [R1+0x332c], R60 ;  /* 0x00332c3c01007387 */ /* 0x000fe80000100800 */
[----:B------:R-:W4:Y:S04]  /*2e780*/  LDL R9, [R1+0x2600] ;  /* 0x0026000001097983 */ /* 0x000f280000100800 */
[----:B------:R-:W4:Y:S01]  /*2e790*/  LDL R8, [R1+0x2638] ;  /* 0x0026380001087983 */ /* 0x000f220000100800 */
[----:B------:R-:W-:-:S03]  /*2e7a0*/  PRMT R58, RZ, 0x7610, R58 ;  /* 0x00007610ff3a7816 */ /* 0x000fc6000000003a */
[----:B------:R-:W4:Y:S01]  /*2e7b0*/  LDL R10, [R1+0x2634] ;  /* 0x00263400010a7983 */ /* 0x000f220000100800 */
[----:B0-----:R-:W-:Y:S02]  /*2e7c0*/  @!P1 IMAD.MOV.U32 R2, RZ, RZ, R4 ;  /* 0x000000ffff029224 */ /* 0x001fe400078e0004 */
[----:B------:R-:W-:Y:S01]  /*2e7d0*/  @!P1 IMAD.MOV.U32 R3, RZ, RZ, R5 ;  /* 0x000000ffff039224 */ /* 0x000fe200078e0005 */
[----:B------:R-:W-:-:S04]  /*2e7e0*/  PRMT R54, RZ, 0x7610, R54 ;  /* 0x00007610ff367816 */ /* 0x000fc80000000036 */
[----:B------:R3:W4:Y:S02]  /*2e7f0*/  @!P1 LDG.E.U8 R58, desc[UR42][R2.64] ;  /* 0x0000002a023a9981 */ /* 0x000724000c1e1100 */
[----:B---3--:R-:W-:Y:S02]  /*2e800*/  @!P0 IMAD.MOV.U32 R2, RZ, RZ, R12 ;  /* 0x000000ffff028224 */ /* 0x008fe400078e000c */
[----:B------:R-:W-:-:S05]  /*2e810*/  @!P0 IMAD.MOV.U32 R3, RZ, RZ, R13 ;  /* 0x000000ffff038224 */ /* 0x000fca00078e000d */
[----:B------:R4:W3:Y:S04]  /*2e820*/  @!P0 LDG.E.U8 R54, desc[UR42][R2.64] ;  /* 0x0000002a02368981 */ /* 0x0008e8000c1e1100 */
[----:B--2---:R-:W-:Y:S04]  /*2e830*/  STL [R1+0x3330], R59 ;  /* 0x0033303b01007387 */ /* 0x004fe80000100800 */
[----:B------:R-:W2:Y:S04]  /*2e840*/  LDL R11, [R1+0x260c] ;  /* 0x00260c00010b7983 */ /* 0x000ea80000100800 */
[----:B------:R-:W2:Y:S04]  /*2e850*/  LDL R5, [R1+0x2610] ;  /* 0x0026100001057983 */ /* 0x000ea80000100800 */
[----:B------:R-:W2:Y:S01]  /*2e860*/  LDL R4, [R1+0x2648] ;  /* 0x0026480001047983 */ /* 0x000ea20000100800 */
[----:B------:R-:W-:Y:S01]  /*2e870*/  PRMT R52, RZ, 0x7610, R52 ;  /* 0x00007610ff347816 */ /* 0x000fe20000000034 */
[----:B----4-:R-:W-:-:S02]  /*2e880*/  @!P1 IMAD.MOV.U32 R2, RZ, RZ, R6 ;  /* 0x000000ffff029224 */ /* 0x010fc400078e0006 */
[----:B------:R-:W-:Y:S01]  /*2e890*/  @!P1 IMAD.MOV.U32 R3, RZ, RZ, R7 ;  /* 0x000000ffff039224 */ /* 0x000fe200078e0007 */
[----:B------:R-:W-:-:S04]  /*2e8a0*/  PRMT R50, RZ, 0x7610, R50 ;  /* 0x00007610ff327816 */ /* 0x000fc80000000032 */
[----:B------:R0:W4:Y:S01]  /*2e8b0*/  @!P1 LDG.E.U8 R52, desc[UR42][R2.64] ;  /* 0x0000002a02349981 */ /* 0x000122000c1e1100 */
[----:B------:R-:W-:Y:S01]  /*2e8c0*/  PRMT R48, RZ, 0x7610, R48 ;  /* 0x00007610ff307816 */ /* 0x000fe20000000030 */
[----:B0-----:R-:W-:Y:S02]  /*2e8d0*/  @!P0 IMAD.MOV.U32 R3, RZ, RZ, R15 ;  /* 0x000000ffff038224 */ /* 0x001fe400078e000f */
[----:B------:R-:W-:-:S05]  /*2e8e0*/  @!P0 IMAD.MOV.U32 R2, RZ, RZ, R14 ;  /* 0x000000ffff028224 */ /* 0x000fca00078e000e */
[----:B------:R0:W4:Y:S01]  /*2e8f0*/  @!P0 LDG.E.U8 R50, desc[UR42][R2.64] ;  /* 0x0000002a02328981 */ /* 0x000122000c1e1100 */
[----:B------:R-:W-:Y:S01]  /*2e900*/  PRMT R46, RZ, 0x7610, R46 ;  /* 0x00007610ff2e7816 */ /* 0x000fe2000000002e */
[----:B0-----:R-:W-:Y:S02]  /*2e910*/  @!P1 IMAD.MOV.U32 R2, RZ, RZ, R8 ;  /* 0x000000ffff029224 */ /* 0x001fe400078e0008 */
[----:B------:R-:W-:-:S05]  /*2e920*/  @!P1 IMAD.MOV.U32 R3, RZ, RZ, R9 ;  /* 0x000000ffff039224 */ /* 0x000fca00078e0009 */
[----:B------:R0:W4:Y:S04]  /*2e930*/  @!P1 LDG.E.U8 R48, desc[UR42][R2.64] ;  /* 0x0000002a02309981 */ /* 0x000128000c1e1100 */
[----:B------:R-:W-:Y:S04]  /*2e940*/  STL [R1+0x3334], R58 ;  /* 0x0033343a01007387 */ /* 0x000fe80000100800 */
[----:B------:R-:W4:Y:S04]  /*2e950*/  LDL R13, [R1+0x261c] ;  /* 0x00261c00010d7983 */ /* 0x000f280000100800 */
[----:B------:R-:W4:Y:S01]  /*2e960*/  LDL R12, [R1+0x2644] ;  /* 0x00264400010c7983 */ /* 0x000f220000100800 */
[----:B0-----:R-:W-:-:S03]  /*2e970*/  @!P0 IMAD.MOV.U32 R2, RZ, RZ, R10 ;  /* 0x000000ffff028224 */ /* 0x001fc600078e000a */
[----:B---3--:R-:W-:Y:S04]  /*2e980*/  STL [R1+0x3338], R54 ;  /* 0x0033383601007387 */ /* 0x008fe80000100800 */
[----:B------:R-:W3:Y:S04]  /*2e990*/  LDL R7, [R1+0x2620] ;  /* 0x0026200001077983 */ /* 0x000ee80000100800 */
[----:B------:R-:W3:Y:S01]  /*2e9a0*/  LDL R6, [R1+0x2658] ;  /* 0x0026580001067983 */ /* 0x000ee20000100800 */
[----:B------:R-:W-:Y:S01]  /*2e9b0*/  PRMT R44, RZ, 0x7610, R44 ;  /* 0x00007610ff2c7816 */ /* 0x000fe2000000002c */
[----:B--2---:R-:W-:-:S05]  /*2e9c0*/  @!P0 IMAD.MOV.U32 R3, RZ, RZ, R11 ;  /* 0x000000ffff038224 */ /* 0x004fca00078e000b */
[----:B------:R0:W2:Y:S02]  /*2e9d0*/  @!P0 LDG.E.U8 R46, desc[UR42][R2.64] ;  /* 0x0000002a022e8981 */ /* 0x0000a4000c1e1100 */
[----:B0-----:R-:W-:Y:S02]  /*2e9e0*/  @!P1 IMAD.MOV.U32 R2, RZ, RZ, R4 ;  /* 0x000000ffff029224 */ /* 0x001fe400078e0004 */
[----:B------:R-:W-:-:S05]  /*2e9f0*/  @!P1 IMAD.MOV.U32 R3, RZ, RZ, R5 ;  /* 0x000000ffff039224 */ /* 0x000fca00078e0005 */
[----:B------:R0:W2:Y:S04]  /*2ea00*/  @!P1 LDG.E.U8 R44, desc[UR42][R2.64] ;  /* 0x0000002a022c9981 */ /* 0x0000a8000c1e1100 */
[----:B----4-:R-:W-:Y:S04]  /*2ea10*/  STL [R1+0x333c], R52 ;  /* 0x00333c3401007387 */ /* 0x010fe80000100800 */
[----:B------:R-:W4:Y:S04]  /*2ea20*/  LDL R15, [R1+0x262c] ;  /* 0x00262c00010f7983 */ /* 0x000f280000100800 */
[----:B------:R-:W4:Y:S01]  /*2ea30*/  LDL R14, [R1+0x2654] ;  /* 0x00265400010e7983 */ /* 0x000f220000100800 */
[----:B------:R-:W-:-:S03]  /*2ea40*/  PRMT R42, RZ, 0x7610, R42 ;  /* 0x00007610ff2a7816 */ /* 0x000fc6000000002a */
[----:B------:R-:W-:Y:S04]  /*2ea50*/  STL [R1+0x3340], R50 ;  /* 0x0033403201007387 */ /* 0x000fe80000100800 */
[----:B------:R-:W4:Y:S04]  /*2ea60*/  LDL R9, [R1+0x2630] ;  /* 0x0026300001097983 */ /* 0x000f280000100800 */
[----:B------:R-:W4:Y:S01]  /*2ea70*/  LDL R8, [R1+0x2668] ;  /* 0x0026680001087983 */ /* 0x000f220000100800 */
[----:B------:R-:W-:-:S03]  /*2ea80*/  PRMT R40, RZ, 0x7610, R40 ;  /* 0x00007610ff287816 */ /* 0x000fc60000000028 */
[----:B------:R-:W-:Y:S04]  /*2ea90*/  STL [R1+0x3344], R48 ;  /* 0x0033443001007387 */ /* 0x000fe80000100800 */
[----:B------:R-:W4:Y:S04]  /*2eaa0*/  LDL R11, [R1+0x263c] ;  /* 0x00263c00010b7983 */ /* 0x000f280000100800 */
[----:B------:R-:W4:Y:S01]  /*2eab0*/  LDL R10, [R1+0x2664] ;  /* 0x00266400010a7983 */ /* 0x000f220000100800 */
[----:B0-----:R-:W-:Y:S02]  /*2eac0*/  @!P0 IMAD.MOV.U32 R2, RZ, RZ, R12 ;  /* 0x000000ffff028224 */ /* 0x001fe400078e000c */
[----:B------:R-:W-:-:S05]  /*2ead0*/  @!P0 IMAD.MOV.U32 R3, RZ, RZ, R13 ;  /* 0x000000ffff038224 */ /* 0x000fca00078e000d */
[----:B------:R3:W4:Y:S02]  /*2eae0*/  @!P0 LDG.E.U8 R42, desc[UR42][R2.64] ;  /* 0x0000002a022a8981 */ /* 0x000724000c1e1100 */
[----:B---3--:R-:W-:Y:S02]  /*2eaf0*/  @!P1 IMAD.MOV.U32 R2, RZ, RZ, R6 ;  /* 0x000000ffff029224 */ /* 0x008fe400078e0006 */
[----:B------:R-:W-:-:S05]  /*2eb00*/  @!P1 IMAD.MOV.U32 R3, RZ, RZ, R7 ;  /* 0x000000ffff039224 */ /* 0x000fca00078e0007 */
[----:B------:R4:W3:Y:S04]  /*2eb10*/  @!P1 LDG.E.U8 R40, desc[UR42][R2.64] ;  /* 0x0000002a02289981 */ /* 0x0008e8000c1e1100 */
[----:B--2---:R-:W-:Y:S04]  /*2eb20*/  STL [R1+0x3348], R46 ;  /* 0x0033482e01007387 */ /* 0x004fe80000100800 */
[----:B------:R-:W2:Y:S04]  /*2eb30*/  LDL R5, [R1+0x2640] ;  /* 0x0026400001057983 */ /* 0x000ea80000100800 */
[----:B------:R-:W2:Y:S04]  /*2eb40*/  LDL R4, [R1+0x2678] ;  /* 0x0026780001047983 */ /* 0x000ea80000100800 */
[----:B------:R-:W-:Y:S04]  /*2eb50*/  STL [R1+0x334c], R44 ;  /* 0x00334c2c01007387 */ /* 0x000fe80000100800 */
[----:B------:R-:W2:Y:S04]  /*2eb60*/  LDL R13, [R1+0x264c] ;  /* 0x00264c00010d7983 */ /* 0x000ea80000100800 */
[----:B------:R-:W2:Y:S01]  /*2eb70*/  LDL R12, [R1+0x2674] ;  /* 0x00267400010c7983 */ /* 0x000ea20000100800 */
[----:B------:R-:W-:Y:S01]  /*2eb80*/  PRMT R38, RZ, 0x7610, R38 ;  /* 0x00007610ff267816 */ /* 0x000fe20000000026 */
[----:B----4-:R-:W-:-:S02]  /*2eb90*/  @!P0 IMAD.MOV.U32 R2, RZ, RZ, R14 ;  /* 0x000000ffff028224 */ /* 0x010fc400078e000e */
[----:B------:R-:W-:Y:S01]  /*2eba0*/  @!P0 IMAD.MOV.U32 R3, RZ, RZ, R15 ;  /* 0x000000ffff038224 */ /* 0x000fe200078e000f */
[----:B------:R-:W-:-:S04]  /*2ebb0*/  PRMT R36, RZ, 0x7610, R36 ;  /* 0x00007610ff247816 */ /* 0x000fc80000000024 */
[----:B------:R0:W4:Y:S01]  /*2ebc0*/  @!P0 LDG.E.U8 R38, desc[UR42][R2.64] ;  /* 0x0000002a02268981 */ /* 0x000122000c1e1100 */
[----:B------:R-:W-:Y:S02]  /*2ebd0*/  PRMT R34, RZ, 0x7610, R34 ;  /* 0x00007610ff227816 */ /* 0x000fe40000000022 */
[----:B------:R-:W-:Y:S01]  /*2ebe0*/  PRMT R32, RZ, 0x7610, R32 ;  /* 0x00007610ff207816 */ /* 0x000fe20000000020 */
[----:B0-----:R-:W-:Y:S02]  /*2ebf0*/  @!P1 IMAD.MOV.U32 R2, RZ, RZ, R8 ;  /* 0x000000ffff029224 */ /* 0x001fe400078e0008 */
[----:B------:R-:W-:-:S05]  /*2ec00*/  @!P1 IMAD.MOV.U32 R3, RZ, RZ, R9 ;  /* 0x000000ffff039224 */ /* 0x000fca00078e0009 */
[----:B------:R0:W4:Y:S02]  /*2ec10*/  @!P1 LDG.E.U8 R36, desc[UR42][R2.64] ;  /* 0x0000002a02249981 */ /* 0x000124000c1e1100 */
[----:B0-----:R-:W-:Y:S02]  /*2ec20*/  @!P0 IMAD.MOV.U32 R2, RZ, RZ, R10 ;  /* 0x000000ffff028224 */ /* 0x001fe400078e000a */
[----:B------:R-:W-:-:S05]  /*2ec30*/  @!P0 IMAD.MOV.U32 R3, RZ, RZ, R11 ;  /* 0x000000ffff038224 */ /* 0x000fca00078e000b */
[----:B------:R0:W4:Y:S04]  /*2ec40*/  @!P0 LDG.E.U8 R34, desc[UR42][R2.64] ;  /* 0x0000002a02228981 */ /* 0x000128000c1e1100 */
[----:B------:R-:W-:Y:S04]  /*2ec50*/  STL [R1+0x3350], R42 ;  /* 0x0033502a01007387 */ /* 0x000fe80000100800 */
[----:B------:R-:W4:Y:S04]  /*2ec60*/  LDL R7, [R1+0x2650] ;  /* 0x0026500001077983 */ /* 0x000f280000100800 */
[----:B------:R-:W4:Y:S01]  /*2ec70*/  LDL R6, [R1+0x2688] ;  /* 0x0026880001067983 */ /* 0x000f220000100800 */
[----:B0-----:R-:W-:-:S03]  /*2ec80*/  PRMT R2, RZ, 0x7610, R2 ;  /* 0x00007610ff027816 */ /* 0x001fc60000000002 */
[----:B---3--:R-:W-:Y:S04]  /*2ec90*/  STL [R1+0x3354], R40 ;  /* 0x0033542801007387 */ /* 0x008fe80000100800 */
[----:B------:R-:W3:Y:S04]  /*2eca0*/  LDL R15, [R1+0x265c] ;  /* 0x00265c00010f7983 */ /* 0x000ee80000100800 */
[----:B------:R-:W3:Y:S04]  /*2ecb0*/  LDL R14, [R1+0x2684] ;  /* 0x00268400010e7983 */ /* 0x000ee80000100800 */
[----:B--2---:R0:W2:Y:S02]  /*2ecc0*/  @!P1 LDG.E.U8 R32, desc[UR42][R4.64] ;  /* 0x0000002a04209981 */ /* 0x0040a4000c1e1100 */
[----:B0-----:R-:W-:-:S02]  /*2ecd0*/  @!P0 IMAD.MOV.U32 R5, RZ, RZ, R13 ;  /* 0x000000ffff058224 */ /* 0x001fc400078e000d */
        /* <DEDUP_REMOVED lines=9> */
[----:B0-----:R-:W-:-:S03]  /*2ed70*/  PRMT R4, RZ, 0x7610, R4 ;  /* 0x00007610ff047816 */ /* 0x001fc60000000004 */
[----:B------:R-:W-:Y:S04]  /*2ed80*/  STL [R1+0x3360], R34 ;  /* 0x0033602201007387 */ /* 0x000fe80000100800 */
[----:B------:R-:W4:Y:S04]  /*2ed90*/  LDL R11, [R1+0x2670] ;  /* 0x00267000010b7983 */ /* 0x000f280000100800 */
[----:B------:R-:W4:Y:S04]  /*2eda0*/  LDL R10, [R1+0x26a8] ;  /* 0x0026a800010a7983 */ /* 0x000f280000100800 */
[----:B------:R3:W4:Y:S02]  /*2edb0*/  @!P1 LDG.E.U8 R3, desc[UR42][R6.64] ;  /* 0x0000002a06039981 */ /* 0x000724000c1e1100 */
[----:B---3--:R-:W-:-:S02]  /*2edc0*/  @!P0 IMAD.MOV.U32 R7, RZ, RZ, R15 ;  /* 0x000000ffff078224 */ /* 0x008fc400078e000f */
        /* <DEDUP_REMOVED lines=8> */
[----:B------:R-:W-:-:S02]  /*2ee50*/  PRMT R5, RZ, 0x7610, R5 ;  /* 0x00007610ff057816 */ /* 0x000fc40000000005 */
[----:B0-----:R-:W-:Y:S02]  /*2ee60*/  PRMT R6, RZ, 0x7610, R6 ;  /* 0x00007610ff067816 */ /* 0x001fe40000000006 */
[----:B------:R-:W-:Y:S02]  /*2ee70*/  PRMT R7, RZ, 0x7610, R7 ;  /* 0x00007610ff077816 */ /* 0x000fe40000000007 */
[----:B----4-:R0:W4:Y:S02]  /*2ee80*/  @!P1 LDG.E.U8 R5, desc[UR42][R8.64] ;  /* 0x0000002a08059981 */ /* 0x010124000c1e1100 */
[----:B0-----:R-:W-:Y:S02]  /*2ee90*/  @!P0 IMAD.MOV.U32 R9, RZ, RZ, R17 ;  /* 0x000000ffff098224 */ /* 0x001fe400078e0011 */
[----:B------:R-:W-:-:S05]  /*2eea0*/  @!P0 IMAD.MOV.U32 R8, RZ, RZ, R16 ;  /* 0x000000ffff088224 */ /* 0x000fca00078e0010 */
[----:B------:R0:W4:Y:S02]  /*2eeb0*/  @!P0 LDG.E.U8 R6, desc[UR42][R8.64] ;  /* 0x0000002a08068981 */ /* 0x000124000c1e1100 */
[----:B0-----:R-:W-:Y:S02]  /*2eec0*/  PRMT R8, RZ, 0x7610, R8 ;  /* 0x00007610ff087816 */ /* 0x001fe40000000008 */
[----:B------:R2:W4:Y:S04]  /*2eed0*/  @!P1 LDG.E.U8 R7, desc[UR42][R10.64] ;  /* 0x0000002a0a079981 */ /* 0x000528000c1e1100 */
[----:B------:R-:W-:Y:S01]  /*2eee0*/  STL [R1+0x336c], R3 ;  /* 0x00336c0301007387 */ /* 0x000fe20000100800 */
[----:B------:R-:W-:-:S03]  /*2eef0*/  PRMT R9, RZ, 0x7610, R9 ;  /* 0x00007610ff097816 */ /* 0x000fc60000000009 */
[----:B------:R-:W4:Y:S04]  /*2ef00*/  LDL R18, [R1+0x268c] ;  /* 0x00268c0001127983 */ /* 0x000f280000100800 */
[----:B------:R-:W4:Y:S04]  /*2ef10*/  LDL R15, [R1+0x26b4] ;  /* 0x0026b400010f7983 */ /* 0x000f280000100800 */
[----:B---3--:R0:W-:Y:S04]  /*2ef20*/  STL [R1+0x3370], R4 ;  /* 0x0033700401007387 */ /* 0x0081e80000100800 */
[----:B------:R-:W3:Y:S04]  /*2ef30*/  LDL R14, [R1+0x2690] ;  /* 0x00269000010e7983 */ /* 0x000ee80000100800 */
[----:B0-----:R-:W3:Y:S01]  /*2ef40*/  LDL R4, [R1+0x26c8] ;  /* 0x0026c80001047983 */ /* 0x001ee20000100800 */
[----:B--2---:R-:W-:-:S02]  /*2ef50*/  @!P0 IMAD.MOV.U32 R11, RZ, RZ, R20 ;  /* 0x000000ffff0b8224 */ /* 0x004fc400078e0014 */
[----:B------:R-:W-:-:S05]  /*2ef60*/  @!P0 IMAD.MOV.U32 R10, RZ, RZ, R19 ;  /* 0x000000ffff0a8224 */ /* 0x000fca00078e0013 */
[----:B------:R0:W2:Y:S04]  /*2ef70*/  @!P0 LDG.E.U8 R8, desc[UR42][R10.64] ;  /* 0x0000002a0a088981 */ /* 0x0000a8000c1e1100 */
[----:B------:R1:W2:Y:S04]  /*2ef80*/  @!P1 LDG.E.U8 R9, desc[UR42][R12.64] ;  /* 0x0000002a0c099981 */ /* 0x0002a8000c1e1100 */
[----:B----4-:R-:W-:Y:S04]  /*2ef90*/  STL [R1+0x3374], R5 ;  /* 0x0033740501007387 */ /* 0x010fe80000100800 */
[----:B------:R-:W4:Y:S04]  /*2efa0*/  LDL R3, [R1+0x269c] ;  /* 0x00269c0001037983 */ /* 0x000f280000100800 */
[----:B------:R-:W4:Y:S01]  /*2efb0*/  LDL R2, [R1+0x26c4] ;  /* 0x0026c40001027983 */ /* 0x000f220000100800 */
[----:B0-----:R-:W-:-:S02]  /*2efc0*/  PRMT R10, RZ, 0x7610, R10 ;  /* 0x00007610ff0a7816 */ /* 0x001fc4000000000a */
[----:B------:R-:W-:Y:S01]  /*2efd0*/  PRMT R11, RZ, 0x7610, R11 ;  /* 0x00007610ff0b7816 */ /* 0x000fe2000000000b */
[----:B------:R-:W-:Y:S04]  /*2efe0*/  STL [R1+0x3378], R6 ;  /* 0x0033780601007387 */ /* 0x000fe80000100800 */
[----:B------:R-:W4:Y:S04]  /*2eff0*/  LDL R17, [R1+0x26a0] ;  /* 0x0026a00001117983 */ /* 0x000f280000100800 */
[----:B------:R-:W4:Y:S04]  /*2f000*/  LDL R16, [R1+0x26d8] ;  /* 0x0026d80001107983 */ /* 0x000f280000100800 */
[----:B------:R0:W-:Y:S01]  /*2f010*/  STL [R1+0x337c], R7 ;  /* 0x00337c0701007387 */ /* 0x0001e20000100800 */
[----:B-1----:R-:W-:-:S02]  /*2f020*/  @!P0 IMAD.MOV.U32 R13, RZ, RZ, R18 ;  /* 0x000000ffff0d8224 */ /* 0x002fc400078e0012 */
[----:B------:R-:W-:-:S05]  /*2f030*/  @!P0 IMAD.MOV.U32 R12, RZ, RZ, R15 ;  /* 0x000000ffff0c8224 */ /* 0x000fca00078e000f */
[----:B------:R1:W4:Y:S01]  /*2f040*/  @!P0 LDG.E.U8 R10, desc[UR42][R12.64] ;  /* 0x0000002a0c0a8981 */ /* 0x000322000c1e1100 */
[----:B---3--:R-:W-:Y:S02]  /*2f050*/  @!P1 IMAD.MOV.U32 R15, RZ, RZ, R14 ;  /* 0x000000ffff0f9224 */ /* 0x008fe400078e000e */
[----:B------:R-:W-:-:S05]  /*2f060*/  @!P1 IMAD.MOV.U32 R14, RZ, RZ, R4 ;  /* 0x000000ffff0e9224 */ /* 0x000fca00078e0004 */
[----:B------:R4:W3:Y:S04]  /*2f070*/  @!P1 LDG.E.U8 R11, desc[UR42][R14.64] ;  /* 0x0000002a0e0b9981 */ /* 0x0008e8000c1e1100 */
[----:B--2---:R-:W-:Y:S04]  /*2f080*/  STL [R1+0x3380], R8 ;  /* 0x0033800801007387 */ /* 0x004fe80000100800 */
[----:B0-----:R-:W2:Y:S04]  /*2f090*/  LDL R7, [R1+0x26ac] ;  /* 0x0026ac0001077983 */ /* 0x001ea80000100800 */
[----:B------:R-:W2:Y:S04]  /*2f0a0*/  LDL R6, [R1+0x26d4] ;  /* 0x0026d40001067983 */ /* 0x000ea80000100800 */
[----:B------:R-:W-:Y:S04]  /*2f0b0*/  STL [R1+0x3384], R9 ;  /* 0x0033840901007387 */ /* 0x000fe80000100800 */
[----:B------:R-:W2:Y:S04]  /*2f0c0*/  LDL R19, [R1+0x26b0] ;  /* 0x0026b00001137983 */ /* 0x000ea80000100800 */
[----:B------:R-:W2:Y:S01]  /*2f0d0*/  LDL R18, [R1+0x26e8] ;  /* 0x0026e80001127983 */ /* 0x000ea20000100800 */
[----:B-1----:R-:W-:Y:S01]  /*2f0e0*/  PRMT R12, RZ, 0x7610, R12 ;  /* 0x00007610ff0c7816 */ /* 0x002fe2000000000c */
[----:B----4-:R-:W-:-:S02]  /*2f0f0*/  @!P0 IMAD.MOV.U32 R15, RZ, RZ, R3 ;  /* 0x000000ffff0f8224 */ /* 0x010fc400078e0003 */
[----:B------:R-:W-:Y:S01]  /*2f100*/  @!P0 IMAD.MOV.U32 R14, RZ, RZ, R2 ;  /* 0x000000ffff0e8224 */ /* 0x000fe200078e0002 */
[----:B------:R-:W-:-:S04]  /*2f110*/  PRMT R13, RZ, 0x7610, R13 ;  /* 0x00007610ff0d7816 */ /* 0x000fc8000000000d */
[----:B------:R0:W4:Y:S02]  /*2f120*/  @!P0 LDG.E.U8 R12, desc[UR42][R14.64] ;  /* 0x0000002a0e0c8981 */ /* 0x000124000c1e1100 */
[----:B0-----:R-:W-:Y:S02]  /*2f130*/  PRMT R14, RZ, 0x7610, R14 ;  /* 0x00007610ff0e7816 */ /* 0x001fe4000000000e */
[----:B------:R2:W4:Y:S01]  /*2f140*/  @!P1 LDG.E.U8 R13, desc[UR42][R16.64] ;  /* 0x0000002a100d9981 */ /* 0x000522000c1e1100 */
[----:B------:R-:W-:-:S03]  /*2f150*/  PRMT R15, RZ, 0x7610, R15 ;  /* 0x00007610ff0f7816 */ /* 0x000fc6000000000f */
[----:B------:R-:W-:Y:S04]  /*2f160*/  STL [R1+0x3388], R10 ;  /* 0x0033880a01007387 */ /* 0x000fe80000100800 */
[----:B------:R-:W4:Y:S04]  /*2f170*/  LDL R5, [R1+0x26bc] ;  /* 0x0026bc0001057983 */ /* 0x000f280000100800 */
[----:B------:R-:W4:Y:S04]  /*2f180*/  LDL R4, [R1+0x26e4] ;  /* 0x0026e40001047983 */ /* 0x000f280000100800 */
[----:B---3--:R0:W-:Y:S04]  /*2f190*/  STL [R1+0x338c], R11 ;  /* 0x00338c0b01007387 */ /* 0x0081e80000100800 */
[----:B------:R-:W3:Y:S04]  /*2f1a0*/  LDL R21, [R1+0x26c0] ;  /* 0x0026c00001157983 */ /* 0x000ee80000100800 */
[----:B------:R-:W3:Y:S04]  /*2f1b0*/  LDL R20, [R1+0x26f8] ;  /* 0x0026f80001147983 */ /* 0x000ee80000100800 */
[----:B------:R-:W3:Y:S04]  /*2f1c0*/  LDL R3, [R1+0x26cc] ;  /* 0x0026cc0001037983 */ /* 0x000ee80000100800 */
[----:B------:R-:W3:Y:S01]  /*2f1d0*/  LDL R2, [R1+0x26f4] ;  /* 0x0026f40001027983 */ /* 0x000ee20000100800 */
[----:B--2---:R-:W-:-:S02]  /*2f1e0*/  @!P0 IMAD.MOV.U32 R17, RZ, RZ, R7 ;  /* 0x000000ffff118224 */ /* 0x004fc400078e0007 */
[----:B------:R-:W-:-:S05]  /*2f1f0*/  @!P0 IMAD.MOV.U32 R16, RZ, RZ, R6 ;  /* 0x000000ffff108224 */ /* 0x000fca00078e0006 */
[----:B------:R1:W2:Y:S04]  /*2f200*/  @!P0 LDG.E.U8 R14, desc[UR42][R16.64] ;  /* 0x0000002a100e8981 */ /* 0x0002a8000c1e1100 */
[----:B------:R0:W2:Y:S04]  /*2f210*/  @!P1 LDG.E.U8 R15, desc[UR42][R18.64] ;  /* 0x0000002a120f9981 */ /* 0x0000a8000c1e1100 */
[----:B----4-:R-:W-:Y:S04]  /*2f220*/  STL [R1+0x3390], R12 ;  /* 0x0033900c01007387 */ /* 0x010fe80000100800 */
[----:B0-----:R-:W4:Y:S04]  /*2f230*/  LDL R11, [R1+0x26d0] ;  /* 0x0026d000010b7983 */ /* 0x001f280000100800 */
[----:B------:R-:W4:Y:S04]  /*2f240*/  LDL R10, [R1+0x2708] ;  /* 0x00270800010a7983 */ /* 0x000f280000100800 */
[----:B------:R-:W4:Y:S04]  /*2f250*/  LDL R9, [R1+0x26dc] ;  /* 0x0026dc0001097983 */ /* 0x000f280000100800 */
[----:B------:R-:W4:Y:S04]  /*2f260*/  LDL R8, [R1+0x2704] ;  /* 0x0027040001087983 */ /* 0x000f280000100800 */
[----:B------:R0:W-:Y:S04]  /*2f270*/  STL [R1+0x3394], R13 ;  /* 0x0033940d01007387 */ /* 0x0001e80000100800 */
[----:B------:R-:W4:Y:S04]  /*2f280*/  LDL R7, [R1+0x26e0] ;  /* 0x0026e00001077983 */ /* 0x000f280000100800 */
[----:B------:R-:W4:Y:S01]  /*2f290*/  LDL R6, [R1+0x2718] ;  /* 0x0027180001067983 */ /* 0x000f220000100800 */
[----:B-1----:R-:W-:Y:S01]  /*2f2a0*/  PRMT R17, RZ, 0x7610, R17 ;  /* 0x00007610ff117816 */ /* 0x002fe20000000011 */
[----:B------:R-:W-:-:S02]  /*2f2b0*/  @!P0 IMAD.MOV.U32 R19, RZ, RZ, R5 ;  /* 0x000000ffff138224 */ /* 0x000fc400078e0005 */
[----:B------:R-:W-:-:S03]  /*2f2c0*/  @!P0 IMAD.MOV.U32 R18, RZ, RZ, R4 ;  /* 0x000000ffff128224 */ /* 0x000fc600078e0004 */
[----:B---3--:R1:W3:Y:S02]  /*2f2d0*/  @!P1 LDG.E.U8 R17, desc[UR42][R20.64] ;  /* 0x0000002a14119981 */ /* 0x0082e4000c1e1100 */
[----:B-1----:R-:W-:Y:S02]  /*2f2e0*/  @!P0 IMAD.MOV.U32 R21, RZ, RZ, R3 ;  /* 0x000000ffff158224 */ /* 0x002fe400078e0003 */
[----:B------:R-:W-:Y:S01]  /*2f2f0*/  @!P0 IMAD.MOV.U32 R20, RZ, RZ, R2 ;  /* 0x000000ffff148224 */ /* 0x000fe200078e0002 */
[----:B--2---:R-:W-:Y:S04]  /*2f300*/  STL [R1+0x3398], R14 ;  /* 0x0033980e01007387 */ /* 0x004fe80000100800 */
[----:B0-----:R-:W2:Y:S04]  /*2f310*/  LDL R13, [R1+0x26ec] ;  /* 0x0026ec00010d7983 */ /* 0x001ea80000100800 */
[----:B------:R-:W3:Y:S04]  /*2f320*/  LDL R12, [R1+0x2714] ;  /* 0x00271400010c7983 */ /* 0x000ee80000100800 */
[----:B------:R0:W-:Y:S04]  /*2f330*/  STL [R1+0x339c], R15 ;  /* 0x00339c0f01007387 */ /* 0x0001e80000100800 */
[----:B------:R-:W3:Y:S04]  /*2f340*/  LDL R5, [R1+0x26f0] ;  /* 0x0026f00001057983 */ /* 0x000ee80000100800 */
[----:B------:R-:W3:Y:S04]  /*2f350*/  LDL R4, [R1+0x2728] ;  /* 0x0027280001047983 */ /* 0x000ee80000100800 */
[----:B------:R-:W3:Y:S04]  /*2f360*/  LDL R3, [R1+0x26fc] ;  /* 0x0026fc0001037983 */ /* 0x000ee80000100800 */
[----:B------:R-:W3:Y:S01]  /*2f370*/  LDL R2, [R1+0x2724] ;  /* 0x0027240001027983 */ /* 0x000ee20000100800 */
[----:B------:R-:W-:-:S03]  /*2f380*/  PRMT R16, RZ, 0x7610, R16 ;  /* 0x00007610ff107816 */ /* 0x000fc60000000010 */
[----:B------:R-:W3:Y:S04]  /*2f390*/  LDL R34, [R1+0x275c] ;  /* 0x00275c0001227983 */ /* 0x000ee80000100800 */
[----:B------:R-:W3:Y:S04]  /*2f3a0*/  LDL R32, [R1+0x2784] ;  /* 0x0027840001207983 */ /* 0x000ee80000100800 */
[----:B0-----:R-:W3:Y:S04]  /*2f3b0*/  LDL R15, [R1+0x2760] ;  /* 0x00276000010f7983 */ /* 0x001ee80000100800 */
[----:B------:R0:W3:Y:S04]  /*2f3c0*/  @!P0 LDG.E.U8 R16, desc[UR42][R18.64] ;  /* 0x0000002a12108981 */ /* 0x0000e8000c1e1100 */
[----:B------:R-:W3:Y:S01]  /*2f3d0*/  LDL R14, [R1+0x2798] ;  /* 0x00279800010e7983 */ /* 0x000ee20000100800 */
[----:B----4-:R-:W-:-:S02]  /*2f3e0*/  @!P1 IMAD.MOV.U32 R23, RZ, RZ, R11 ;  /* 0x000000ffff179224 */ /* 0x010fc400078e000b */
[----:B------:R-:W-:Y:S01]  /*2f3f0*/  @!P1 IMAD.MOV.U32 R22, RZ, RZ, R10 ;  /* 0x000000ffff169224 */ /* 0x000fe200078e000a */
[----:B------:R-:W4:Y:S04]  /*2f400*/  LDL R11, [R1+0x2700] ;  /* 0x00270000010b7983 */ /* 0x000f280000100800 */
[----:B------:R-:W4:Y:S01]  /*2f410*/  LDL R10, [R1+0x2738] ;  /* 0x00273800010a7983 */ /* 0x000f220000100800 */
[----:B0-----:R-:W-:Y:S02]  /*2f420*/  PRMT R18, RZ, 0x7610, R18 ;  /* 0x00007610ff127816 */ /* 0x001fe40000000012 */
[----:B------:R-:W-:-:S04]  /*2f430*/  PRMT R19, RZ, 0x7610, R19 ;  /* 0x00007610ff137816 */ /* 0x000fc80000000013 */
[----:B------:R0:W4:Y:S04]  /*2f440*/  @!P0 LDG.E.U8 R18, desc[UR42][R20.64] ;  /* 0x0000002a14128981 */ /* 0x000128000c1e1100 */
[----:B------:R1:W4:Y:S01]  /*2f450*/  @!P1 LDG.E.U8 R19, desc[UR42][R22.64] ;  /* 0x0000002a16139981 */ /* 0x000322000c1e1100 */
[----:B------:R-:W-:Y:S02]  /*2f460*/  @!P1 IMAD.MOV.U32 R24, RZ, RZ, R6 ;  /* 0x000000ffff189224 */ /* 0x000fe400078e0006 */
[----:B------:R-:W-:Y:S01]  /*2f470*/  @!P1 IMAD.MOV.U32 R25, RZ, RZ, R7 ;  /* 0x000000ffff199224 */ /* 0x000fe200078e0007 */
[----:B------:R-:W4:Y:S04]  /*2f480*/  LDL R6, [R1+0x2748] ;  /* 0x0027480001067983 */ /* 0x000f280000100800 */
[----:B------:R-:W4:Y:S01]  /*2f490*/  LDL R7, [R1+0x2710] ;  /* 0x0027100001077983 */ /* 0x000f220000100800 */
[----:B0-----:R-:W-:Y:S01]  /*2f4a0*/  PRMT R21, RZ, 0x7610, R21 ;  /* 0x00007610ff157816 */ /* 0x001fe20000000015 */
[----:B-1----:R-:W-:-:S02]  /*2f4b0*/  @!P0 IMAD.MOV.U32 R22, RZ, RZ, R8 ;  /* 0x000000ffff168224 */ /* 0x002fc400078e0008 */
[----:B------:R-:W-:Y:S01]  /*2f4c0*/  @!P0 IMAD.MOV.U32 R23, RZ, RZ, R9 ;  /* 0x000000ffff178224 */ /* 0x000fe200078e0009 */
[----:B------:R-:W4:Y:S04]  /*2f4d0*/  LDL R8, [R1+0x2734] ;  /* 0x0027340001087983 */ /* 0x000f280000100800 */
[----:B------:R-:W4:Y:S01]  /*2f4e0*/  LDL R9, [R1+0x270c] ;  /* 0x00270c0001097983 */ /* 0x000f220000100800 */
[----:B------:R-:W-:-:S03]  /*2f4f0*/  PRMT R20, RZ, 0x7610, R20 ;  /* 0x00007610ff147816 */ /* 0x000fc60000000014 */
[----:B------:R-:W4:Y:S04]  /*2f500*/  @!P1 LDG.E.U8 R21, desc[UR42][R24.64] ;  /* 0x0000002a18159981 */ /* 0x000f28000c1e1100 */
[----:B------:R0:W4:Y:S02]  /*2f510*/  @!P0 LDG.E.U8 R20, desc[UR42][R22.64] ;  /* 0x0000002a16148981 */ /* 0x000124000c1e1100 */
[----:B0-----:R-:W-:Y:S01]  /*2f520*/  PRMT R23, RZ, 0x7610, R23 ;  /* 0x00007610ff177816 */ /* 0x001fe20000000017 */
[----:B--2---:R-:W-:Y:S02]  /*2f530*/  @!P0 IMAD.MOV.U32 R25, RZ, RZ, R13 ;  /* 0x000000ffff198224 */ /* 0x004fe400078e000d */
[----:B---3--:R-:W-:Y:S01]  /*2f540*/  @!P0 IMAD.MOV.U32 R24, RZ, RZ, R12 ;  /* 0x000000ffff188224 */ /* 0x008fe200078e000c */
[----:B------:R-:W2:Y:S04]  /*2f550*/  LDL R13, [R1+0x271c] ;  /* 0x00271c00010d7983 */ /* 0x000ea80000100800 */
[----:B------:R-:W3:Y:S01]  /*2f560*/  LDL R12, [R1+0x2744] ;  /* 0x00274400010c7983 */ /* 0x000ee20000100800 */
[----:B------:R-:W-:-:S02]  /*2f570*/  @!P1 IMAD.MOV.U32 R27, RZ, RZ, R5 ;  /* 0x000000ffff1b9224 */ /* 0x000fc400078e0005 */
[----:B------:R-:W-:Y:S01]  /*2f580*/  @!P1 IMAD.MOV.U32 R26, RZ, RZ, R4 ;  /* 0x000000ffff1a9224 */ /* 0x000fe200078e0004 */
[----:B------:R-:W3:Y:S04]  /*2f590*/  LDL R5, [R1+0x2720] ;  /* 0x0027200001057983 */ /* 0x000ee80000100800 */
[----:B------:R-:W3:Y:S04]  /*2f5a0*/  LDL R4, [R1+0x2758] ;  /* 0x0027580001047983 */ /* 0x000ee80000100800 */
[----:B------:R0:W3:Y:S02]  /*2f5b0*/  @!P1 LDG.E.U8 R23, desc[UR42][R26.64] ;  /* 0x0000002a1a179981 */ /* 0x0000e4000c1e1100 */
[----:B0-----:R-:W-:-:S02]  /*2f5c0*/  @!P0 IMAD.MOV.U32 R27, RZ, RZ, R3 ;  /* 0x000000ffff1b8224 */ /* 0x001fc400078e0003 */
[----:B------:R-:W3:Y:S01]  /*2f5d0*/  LDL R3, [R1+0x272c] ;  /* 0x00272c0001037983 */ /* 0x000ee20000100800 */
[----:B------:R-:W-:-:S03]  /*2f5e0*/  @!P0 IMAD.MOV.U32 R26, RZ, RZ, R2 ;  /* 0x000000ffff1a8224 */ /* 0x000fc600078e0002 */
[----:B------:R-:W3:Y:S01]  /*2f5f0*/  LDL R2, [R1+0x2754] ;  /* 0x0027540001027983 */ /* 0x000ee20000100800 */
[----:B------:R-:W-:Y:S01]  /*2f600*/  PRMT R22, RZ, 0x7610, R22 ;  /* 0x00007610ff167816 */ /* 0x000fe20000000016 */
[----:B----4-:R-:W-:Y:S02]  /*2f610*/  @!P1 IMAD.MOV.U32 R28, RZ, RZ, R10 ;  /* 0x000000ffff1c9224 */ /* 0x010fe400078e000a */
[----:B------:R-:W-:Y:S01]  /*2f620*/  @!P1 IMAD.MOV.U32 R29, RZ, RZ, R11 ;  /* 0x000000ffff1d9224 */ /* 0x000fe200078e000b */
[----:B------:R-:W4:Y:S04]  /*2f630*/  LDL R10, [R1+0x2768] ;  /* 0x00276800010a7983 */ /* 0x000f280000100800 */
[----:B------:R0:W4:Y:S04]  /*2f640*/  @!P0 LDG.E.U8 R22, desc[UR42][R24.64] ;  /* 0x0000002a18168981 */ /* 0x000128000c1e1100 */
[----:B------:R-:W4:Y:S01]  /*2f650*/  LDL R11, [R1+0x2730] ;  /* 0x00273000010b7983 */ /* 0x000f220000100800 */
[----:B0-----:R-:W-:-:S02]  /*2f660*/  PRMT R24, RZ, 0x7610, R24 ;  /* 0x00007610ff187816 */ /* 0x001fc40000000018 */
[----:B------:R-:W-:Y:S01]  /*2f670*/  PRMT R25, RZ, 0x7610, R25 ;  /* 0x00007610ff197816 */ /* 0x000fe20000000019 */
[----:B------:R-:W-:Y:S02]  /*2f680*/  @!P1 IMAD.MOV.U32 R30, RZ, RZ, R6 ;  /* 0x000000ffff1e9224 */ /* 0x000fe400078e0006 */
[----:B------:R-:W-:Y:S01]  /*2f690*/  @!P1 IMAD.MOV.U32 R31, RZ, RZ, R7 ;  /* 0x000000ffff1f9224 */ /* 0x000fe200078e0007 */
[----:B------:R-:W4:Y:S04]  /*2f6a0*/  LDL R6, [R1+0x2778] ;  /* 0x0027780001067983 */ /* 0x000f280000100800 */
[----:B------:R0:W4:Y:S04]  /*2f6b0*/  @!P0 LDG.E.U8 R24, desc[UR42][R26.64] ;  /* 0x0000002a1a188981 */ /* 0x000128000c1e1100 */
[----:B------:R1:W4:Y:S04]  /*2f6c0*/  @!P1 LDG.E.U8 R25, desc[UR42][R28.64] ;  /* 0x0000002a1c199981 */ /* 0x000328000c1e1100 */
[----:B------:R-:W4:Y:S01]  /*2f6d0*/  LDL R7, [R1+0x2740] ;  /* 0x0027400001077983 */ /* 0x000f220000100800 */
[----:B0-----:R-:W-:-:S02]  /*2f6e0*/  PRMT R26, RZ, 0x7610, R26 ;  /* 0x00007610ff1a7816 */ /* 0x001fc4000000001a */
[----:B------:R-:W-:Y:S01]  /*2f6f0*/  PRMT R27, RZ, 0x7610, R27 ;  /* 0x00007610ff1b7816 */ /* 0x000fe2000000001b */
[----:B-1----:R-:W-:Y:S02]  /*2f700*/  @!P0 IMAD.MOV.U32 R28, RZ, RZ, R8 ;  /* 0x000000ffff1c8224 */ /* 0x002fe400078e0008 */
[----:B------:R-:W-:Y:S01]  /*2f710*/  @!P0 IMAD.MOV.U32 R29, RZ, RZ, R9 ;  /* 0x000000ffff1d8224 */ /* 0x000fe200078e0009 */
[----:B------:R-:W4:Y:S04]  /*2f720*/  LDL R8, [R1+0x2764] ;  /* 0x0027640001087983 */ /* 0x000f280000100800 */
[----:B------:R-:W4:Y:S04]  /*2f730*/  LDL R9, [R1+0x273c] ;  /* 0x00273c0001097983 */ /* 0x000f280000100800 */
[----:B------:R0:W4:Y:S04]  /*2f740*/  @!P0 LDG.E.U8 R26, desc[UR42][R28.64] ;  /* 0x0000002a1c1a8981 */ /* 0x000128000c1e1100 */
[----:B------:R2:W4:Y:S01]  /*2f750*/  @!P1 LDG.E.U8 R27, desc[UR42][R30.64] ;  /* 0x0000002a1e1b9981 */ /* 0x000522000c1e1100 */
[----:B0-----:R-:W-:-:S02]  /*2f760*/  PRMT R28, RZ, 0x7610, R28 ;  /* 0x00007610ff1c7816 */ /* 0x001fc4000000001c */
[----:B------:R-:W-:Y:S01]  /*2f770*/  PRMT R29, RZ, 0x7610, R29 ;  /* 0x00007610ff1d7816 */ /* 0x000fe2000000001d */
[----:B--2---:R-:W-:Y:S02]  /*2f780*/  @!P0 IMAD.MOV.U32 R31, RZ, RZ, R13 ;  /* 0x000000ffff1f8224 */ /* 0x004fe400078e000d */
[----:B---3--:R-:W-:Y:S01]  /*2f790*/  @!P0 IMAD.MOV.U32 R30, RZ, RZ, R12 ;  /* 0x000000ffff1e8224 */ /* 0x008fe200078e000c */
[----:B------:R-:W-:Y:S01]  /*2f7a0*/  PRMT R33, RZ, 0x7610, R33 ;  /* 0x00007610ff217816 */ /* 0x000fe20000000021 */
[----:B------:R-:W2:Y:S04]  /*2f7b0*/  LDL R13, [R1+0x276c] ;  /* 0x00276c00010d7983 */ /* 0x000ea80000100800 */
[----:B------:R0:W3:Y:S04]  /*2f7c0*/  @!P0 LDG.E.U8 R28, desc[UR42][R30.64] ;  /* 0x0000002a1e1c8981 */ /* 0x0000e8000c1e1100 */
[----:B------:R-:W2:Y:S01]  /*2f7d0*/  LDL R12, [R1+0x2794] ;  /* 0x00279400010c7983 */ /* 0x000ea20000100800 */
[----:B0-----:R-:W-:-:S02]  /*2f7e0*/  @!P1 IMAD.MOV.U32 R30, RZ, RZ, R4 ;  /* 0x000000ffff1e9224 */ /* 0x001fc400078e0004 */
[----:B------:R-:W-:Y:S01]  /*2f7f0*/  @!P1 IMAD.MOV.U32 R31, RZ, RZ, R5 ;  /* 0x000000ffff1f9224 */ /* 0x000fe200078e0005 */
[----:B------:R-:W2:Y:S04]  /*2f800*/  LDL R4, [R1+0x2774] ;  /* 0x0027740001047983 */ /* 0x000ea80000100800 */
[----:B------:R-:W3:Y:S04]  /*2f810*/  LDL R5, [R1+0x274c] ;  /* 0x00274c0001057983 */ /* 0x000ee80000100800 */
[----:B------:R0:W3:Y:S02]  /*2f820*/  @!P1 LDG.E.U8 R29, desc[UR42][R30.64] ;  /* 0x0000002a1e1d9981 */ /* 0x0000e4000c1e1100 */
[----:B0-----:R-:W-:-:S02]  /*2f830*/  @!P0 IMAD.MOV.U32 R31, RZ, RZ, R3 ;  /* 0x000000ffff1f8224 */ /* 0x001fc400078e0003 */
[----:B------:R-:W3:Y:S01]  /*2f840*/  LDL R3, [R1+0x2750] ;  /* 0x0027500001037983 */ /* 0x000ee20000100800 */
[----:B------:R-:W-:-:S03]  /*2f850*/  @!P0 IMAD.MOV.U32 R30, RZ, RZ, R2 ;  /* 0x000000ffff1e8224 */ /* 0x000fc600078e0002 */
[----:B------:R-:W3:Y:S01]  /*2f860*/  LDL R2, [R1+0x2788] ;  /* 0x0027880001027983 */ /* 0x000ee20000100800 */
[----:B------:R-:W-:-:S03]  /*2f870*/  PRMT R35, RZ, 0x7610, R35 ;  /* 0x00007610ff237816 */ /* 0x000fc60000000023 */
[----:B------:R4:W3:Y:S01]  /*2f880*/  @!P0 LDG.E.U8 R33, desc[UR42][R30.64] ;  /* 0x0000002a1e218981 */ /* 0x0008e2000c1e1100 */
[----:B------:R-:W-:Y:S01]  /*2f890*/  PRMT R37, RZ, 0x7610, R37 ;  /* 0x00007610ff257816 */ /* 0x000fe20000000025 */
[----:B----4-:R-:W-:Y:S02]  /*2f8a0*/  @!P1 IMAD.MOV.U32 R30, RZ, RZ, R10 ;  /* 0x000000ffff1e9224 */ /* 0x010fe400078e000a */
[----:B------:R-:W-:Y:S01]  /*2f8b0*/  @!P1 IMAD.MOV.U32 R31, RZ, RZ, R11 ;  /* 0x000000ffff1f9224 */ /* 0x000fe200078e000b */
[----:B------:R-:W4:Y:S04]  /*2f8c0*/  LDL R10, [R1+0x27a8] ;  /* 0x0027a800010a7983 */ /* 0x000f280000100800 */
[----:B------:R-:W4:Y:S04]  /*2f8d0*/  LDL R11, [R1+0x2770] ;  /* 0x00277000010b7983 */ /* 0x000f280000100800 */
[----:B------:R0:W4:Y:S01]  /*2f8e0*/  @!P1 LDG.E.U8 R35, desc[UR42][R30.64] ;  /* 0x0000002a1e239981 */ /* 0x000122000c1e1100 */
[----:B------:R-:W-:Y:S01]  /*2f8f0*/  PRMT R39, RZ, 0x7610, R39 ;  /* 0x00007610ff277816 */ /* 0x000fe20000000027 */
[----:B0-----:R-:W-:-:S02]  /*2f900*/  @!P0 IMAD.MOV.U32 R30, RZ, RZ, R8 ;  /* 0x000000ffff1e8224 */ /* 0x001fc400078e0008 */
        /* <DEDUP_REMOVED lines=9> */
[----:B------:R2:W4:Y:S02]  /*2f9a0*/  @!P1 LDG.E.U8 R39, desc[UR42][R30.64] ;  /* 0x0000002a1e279981 */ /* 0x000524000c1e1100 */
[----:B--2---:R-:W-:-:S02]  /*2f9b0*/  @!P0 IMAD.MOV.U32 R30, RZ, RZ, R4 ;  /* 0x000000ffff1e8224 */ /* 0x004fc400078e0004 */
[----:B---3--:R-:W-:Y:S01]  /*2f9c0*/  @!P0 IMAD.MOV.U32 R31, RZ, RZ, R5 ;  /* 0x000000ffff1f8224 */ /* 0x008fe200078e0005 */
[----:B------:R-:W2:Y:S04]  /*2f9d0*/  LDL R4, [R1+0x27ac] ;  /* 0x0027ac0001047983 */ /* 0x000ea80000100800 */
[----:B------:R-:W3:Y:S04]  /*2f9e0*/  LDL R5, [R1+0x278c] ;  /* 0x00278c0001057983 */ /* 0x000ee80000100800 */
[----:B------:R0:W3:Y:S02]  /*2f9f0*/  @!P0 LDG.E.U8 R41, desc[UR42][R30.64] ;  /* 0x0000002a1e298981 */ /* 0x0000e4000c1e1100 */
[----:B0-----:R-:W-:-:S02]  /*2fa00*/  @!P1 IMAD.MOV.U32 R31, RZ, RZ, R3 ;  /* 0x000000ffff1f9224 */ /* 0x001fc400078e0003 */
[----:B------:R-:W3:Y:S01]  /*2fa10*/  LDL R3, [R1+0x2790] ;  /* 0x0027900001037983 */ /* 0x000ee20000100800 */
[----:B------:R-:W-:-:S03]  /*2fa20*/  @!P1 IMAD.MOV.U32 R30, RZ, RZ, R2 ;  /* 0x000000ffff1e9224 */ /* 0x000fc600078e0002 */
[----:B------:R-:W3:Y:S01]  /*2fa30*/  LDL R2, [R1+0x27b8] ;  /* 0x0027b80001027983 */ /* 0x000ee20000100800 */
[----:B------:R-:W-:Y:S02]  /*2fa40*/  PRMT R43, RZ, 0x7610, R43 ;  /* 0x00007610ff2b7816 */ /* 0x000fe4000000002b */
[----:B------:R-:W-:-:S04]  /*2fa50*/  PRMT R45, RZ, 0x7610, R45 ;  /* 0x00007610ff2d7816 */ /* 0x000fc8000000002d */
[----:B------:R0:W3:Y:S01]  /*2fa60*/  @!P1 LDG.E.U8 R43, desc[UR42][R30.64] ;  /* 0x0000002a1e2b9981 */ /* 0x0000e2000c1e1100 */
[----:B------:R-:W-:Y:S01]  /*2fa70*/  PRMT R47, RZ, 0x7610, R47 ;  /* 0x00007610ff2f7816 */ /* 0x000fe2000000002f */
[----:B0-----:R-:W-:Y:S02]  /*2fa80*/  @!P0 IMAD.MOV.U32 R30, RZ, RZ, R32 ;  /* 0x000000ffff1e8224 */ /* 0x001fe400078e0020 */
[----:B------:R-:W-:-:S05]  /*2fa90*/  @!P0 IMAD.MOV.U32 R31, RZ, RZ, R34 ;  /* 0x000000ffff1f8224 */ /* 0x000fca00078e0022 */
        /* <DEDUP_REMOVED lines=10> */
[----:B----4-:R-:W-:Y:S02]  /*2fb40*/  @!P1 IMAD.MOV.U32 R30, RZ, RZ, R10 ;  /* 0x000000ffff1e9224 */ /* 0x010fe400078e000a */
[----:B------:R-:W-:-:S05]  /*2fb50*/  @!P1 IMAD.MOV.U32 R31, RZ, RZ, R11 ;  /* 0x000000ffff1f9224 */ /* 0x000fca00078e000b */
        /* <DEDUP_REMOVED lines=8> */
[----:B------:R2:W4:Y:S02]  /*2fbe0*/  @!P1 LDG.E.U8 R55, desc[UR42][R30.64] ;  /* 0x0000002a1e379981 */ /* 0x000524000c1e1100 */
[----:B--2---:R-:W-:Y:S02]  /*2fbf0*/  @!P0 IMAD.MOV.U32 R30, RZ, RZ, R4 ;  /* 0x000000ffff1e8224 */ /* 0x004fe400078e0004 */
[----:B---3--:R-:W-:Y:S01]  /*2fc00*/  @!P0 IMAD.MOV.U32 R31, RZ, RZ, R5 ;  /* 0x000000ffff1f8224 */ /* 0x008fe200078e0005 */
[----:B------:R-:W-:Y:S04]  /*2fc10*/  LDS.U8 R4, [R0+UR4+0x8] ;  /* 0x0000080400047984 */ /* 0x000fe80008000000 */
[----:B------:R0:W2:Y:S02]  /*2fc20*/  @!P0 LDG.E.U8 R56, desc[UR42][R30.64] ;  /* 0x0000002a1e388981 */ /* 0x0000a4000c1e1100 */
[----:B0-----:R-:W-:-:S02]  /*2fc30*/  @!P1 IMAD.MOV.U32 R31, RZ, RZ, R3 ;  /* 0x000000ffff1f9224 */ /* 0x001fc400078e0003 */
[----:B------:R-:W0:Y:S01]  /*2fc40*/  LDS.U8 R3, [R0+UR4+0x210] ;  /* 0x0002100400037984 */ /* 0x000e220008000000 */
[----:B------:R-:W-:-:S03]  /*2fc50*/  @!P1 IMAD.MOV.U32 R30, RZ, RZ, R2 ;  /* 0x000000ffff1e9224 */ /* 0x000fc600078e0002 */
[----:B------:R-:W1:Y:S04]  /*2fc60*/  LDS.U8 R2, [R0+UR4+0x318] ;  /* 0x0003180400027984 */ /* 0x000e680008000000 */
[----:B0-----:R-:W-:Y:S04]  /*2fc70*/  STL [R1+0x1094], R3 ;  /* 0x0010940301007387 */ /* 0x001fe80000100800 */
[----:B------:R-:W0:Y:S04]  /*2fc80*/  LDS.U8 R3, [R0+UR4+0x100] ;  /* 0x0001000400037984 */ /* 0x000e280008000000 */
[----:B-1----:R-:W-:Y:S04]  /*2fc90*/  STL [R1+0x1090], R2 ;  /* 0x0010900201007387 */ /* 0x002fe80000100800 */
[----:B------:R-:W1:Y:S04]  /*2fca0*/  LDS.U8 R2, [R0+UR4+0x218] ;  /* 0x0002180400027984 */ /* 0x000e680008000000 */
[----:B------:R-:W-:Y:S04]  /*2fcb0*/  STL [R1+0x11c], R4 ;  /* 0x00011c0401007387 */ /* 0x000fe80000100800 */
[----:B------:R-:W3:Y:S04]  /*2fcc0*/  LDS.U8 R4, [R0+UR4+0x310] ;  /* 0x0003100400047984 */ /* 0x000ee80008000000 */
[----:B0-----:R-:W-:Y:S04]  /*2fcd0*/  STL [R1+0x118], R3 ;  /* 0x0001180301007387 */ /* 0x001fe80000100800 */
[----:B------:R-:W0:Y:S04]  /*2fce0*/  LDS.U8 R3, [R0+UR4+0x1000] ;  /* 0x0010000400037984 */ /* 0x000e280008000000 */
[----:B-1----:R-:W-:Y:S04]  /*2fcf0*/  STL [R1+0x109c], R2 ;  /* 0x00109c0201007387 */ /* 0x002fe80000100800 */
[----:B------:R-:W1:Y:S04]  /*2fd00*/  LDS.U8 R2, [R0+UR4+0x1108] ;  /* 0x0011080400027984 */ /* 0x000e680008000000 */
[----:B---3--:R-:W-:Y:S04]  /*2fd10*/  STL [R1+0x1098], R4 ;  /* 0x0010980401007387 */ /* 0x008fe80000100800 */
        /* <DEDUP_REMOVED lines=231> */
[----:B-1----:R1:W-:Y:S04]  /*30b90*/  STL [R1+0x29b0], R2 ;  /* 0x0029b00201007387 */ /* 0x0023e80000100800 */
[----:B---3--:R-:W-:Y:S04]  /*30ba0*/  STL [R1+0x13e0], R4 ;  /* 0x0013e00401007387 */ /* 0x008fe80000100800 */
[----:B------:R-:W3:Y:S01]  /*30bb0*/  LDS.U8 R4, [R0+UR4+0x3288] ;  /* 0x0032880400047984 */ /* 0x000ee20008000000 */
[----:B------:R-:W-:-:S02]  /*30bc0*/  PRMT R57, RZ, 0x7610, R57 ;  /* 0x00007610ff397816 */ /* 0x000fc40000000039 */
[----:B-1----:R-:W-:-:S04]  /*30bd0*/  LOP3.LUT R2, R0, 0x20, RZ, 0x3c, !PT ;  /* 0x0000002000027812 */ /* 0x002fc800078e3cff */
[----:B------:R1:W2:Y:S04]  /*30be0*/  @!P1 LDG.E.U8 R57, desc[UR42][R30.64] ;  /* 0x0000002a1e399981 */ /* 0x0002a8000c1e1100 */
[----:B-1----:R-:W-:Y:S04]  /*30bf0*/  LDS.U8 R31, [R0+UR4] ;  /* 0x00000004001f7984 */ /* 0x002fe80008000000 */
[----:B------:R-:W-:Y:S04]  /*30c00*/  LDS.U8 R30, [R0+UR4+0x108] ;  /* 0x00010804001e7984 */ /* 0x000fe80008000000 */
[----:B0-----:R-:W-:Y:S04]  /*30c10*/  STL [R1+0x13dc], R3 ;  /* 0x0013dc0301007387 */ /* 0x001fe80000100800 */
[----:B------:R-:W0:Y:S04]  /*30c20*/  LDS.U8 R3, [R0+UR4+0x3380] ;  /* 0x0033800400037984 */ /* 0x000e280008000000 */
[----:B------:R-:W-:Y:S04]  /*30c30*/  STL [R1+0x2ac0], R0 ;  /* 0x002ac00001007387 */ /* 0x000fe80000100800 */
[----:B------:R-:W-:Y:S04]  /*30c40*/  LDS.U8 R0, [R2+UR4+0x210] ;  /* 0x0002100402007984 */ /* 0x000fe80008000000 */
[----:B---3--:R-:W-:Y:S04]  /*30c50*/  STL [R1+0x29bc], R4 ;  /* 0x0029bc0401007387 */ /* 0x008fe80000100800 */
[----:B------:R-:W1:Y:S04]  /*30c60*/  LDS.U8 R4, [R2+UR4] ;  /* 0x0000000402047984 */ /* 0x000e680008000000 */
[----:B0-----:R-:W-:Y:S04]  /*30c70*/  STL [R1+0x29b8], R3 ;  /* 0x0029b80301007387 */ /* 0x001fe80000100800 */
[----:B------:R-:W0:Y:S04]  /*30c80*/  LDS.U8 R3, [R2+UR4+0x108] ;  /* 0x0001080402037984 */ /* 0x000e280008000000 */
[----:B-1----:R-:W-:Y:S04]  /*30c90*/  STL [R1+0x184], R4 ;  /* 0x0001840401007387 */ /* 0x002fe80000100800 */
[----:B------:R-:W1:Y:S04]  /*30ca0*/  LDS.U8 R4, [R2+UR4+0x318] ;  /* 0x0003180402047984 */ /* 0x000e680008000000 */
[----:B0-----:R-:W-:Y:S04]  /*30cb0*/  STL [R1+0x180], R3 ;  /* 0x0001800301007387 */ /* 0x001fe80000100800 */
[----:B------:R-:W0:Y:S04]  /*30cc0*/  LDS.U8 R3, [R2+UR4+0x8] ;  /* 0x0000080402037984 */ /* 0x000e280008000000 */
[----:B------:R-:W-:Y:S04]  /*30cd0*/  STL [R1+0x10d4], R0 ;  /* 0x0010d40001007387 */ /* 0x000fe80000100800 */
[----:B------:R-:W3:Y:S04]  /*30ce0*/  LDS.U8 R0, [R2+UR4+0x100] ;  /* 0x0001000402007984 */ /* 0x000ee80008000000 */
[----:B-1----:R-:W-:Y:S04]  /*30cf0*/  STL [R1+0x10d0], R4 ;  /* 0x0010d00401007387 */ /* 0x002fe80000100800 */
[----:B------:R-:W1:Y:S04]  /*30d00*/  LDS.U8 R4, [R2+UR4+0x218] ;  /* 0x0002180402047984 */ /* 0x000e680008000000 */
[----:B0-----:R-:W-:Y:S04]  /*30d10*/  STL [R1+0x18c], R3 ;  /* 0x00018c0301007387 */ /* 0x001fe80000100800 */
[----:B------:R-:W0:Y:S04]  /*30d20*/  LDS.U8 R3, [R2+UR4+0x310] ;  /* 0x0003100402037984 */ /* 0x000e280008000000 */
[----:B---3--:R-:W-:Y:S04]  /*30d30*/  STL [R1+0x188], R0 ;  /* 0x0001880001007387 */ /* 0x008fe80000100800 */
        /* <DEDUP_REMOVED lines=220> */
[----:B---3--:R-:W-:Y:S04]  /*31b00*/  STL [R1+0x27ec], R0 ;  /* 0x0027ec0001007387 */ /* 0x008fe80000100800 */
[----:B------:R-:W0:Y:S04]  /*31b10*/  LDS.U8 R3, [R2+UR4+0x2288] ;  /* 0x0022880402037984 */ /* 0x000e280008000000 */
[----:B------:R-:W3:Y:S04]  /*31b20*/  LDS.U8 R0, [R2+UR4+0x2380] ;  /* 0x0023800402007984 */ /* 0x000ee80008000000 */
[----:B-1----:R-:W-:Y:S04]  /*31b30*/  STL [R1+0x27e8], R4 ;  /* 0x0027e80401007387 */ /* 0x002fe80000100800 */
[----:B------:R-:W-:Y:S04]  /*31b40*/  LDS.U8 R4, [R2+UR4+0x3388] ;  /* 0x0033880402047984 */ /* 0x000fe80008000000 */
[----:B0-----:R-:W-:Y:S04]  /*31b50*/  STL [R1+0x29ec], R3 ;  /* 0x0029ec0301007387 */ /* 0x001fe80000100800 */
[----:B---3--:R-:W-:Y:S04]  /*31b60*/  STL [R1+0x29e8], R0 ;  /* 0x0029e80001007387 */ /* 0x008fe80000100800 */
[----:B------:R-:W0:Y:S04]  /*31b70*/  LDS.U8 R3, [R2+UR4+0x3090] ;  /* 0x0030900402037984 */ /* 0x000e280008000000 */
[----:B------:R-:W1:Y:S01]  /*31b80*/  LDS.U8 R0, [R2+UR4+0x3198] ;  /* 0x0031980402007984 */ /* 0x000e620008000000 */
[----:B------:R-:W3:Y:S03]  /*31b90*/  S2R R60, SR_TID.X ;  /* 0x00000000003c7919 */ /* 0x000ee60000002100 */
[----:B0-----:R-:W-:Y:S04]  /*31ba0*/  STL [R1+0x27f4], R3 ;  /* 0x0027f40301007387 */ /* 0x001fe80000100800 */
[----:B-1----:R-:W-:Y:S04]  /*31bb0*/  STL [R1+0x27f0], R0 ;  /* 0x0027f00001007387 */ /* 0x002fe80000100800 */
[----:B------:R-:W0:Y:S04]  /*31bc0*/  LDS.U8 R0, [R2+UR4+0x3280] ;  /* 0x0032800402007984 */ /* 0x000e280008000000 */
[----:B------:R-:W1:Y:S01]  /*31bd0*/  LDS.U8 R3, [R2+UR4+0x3098] ;  /* 0x0030980402037984 */ /* 0x000e620008000000 */
[----:B---3--:R-:W-:-:S02]  /*31be0*/  LOP3.LUT R61, R60, 0x3, RZ, 0xc0, !PT ;  /* 0x000000033c3d7812 */ /* 0x008fc400078ec0ff */
[----:B------:R-:W-:-:S03]  /*31bf0*/  SHF.R.U32.HI R60, RZ, 0x2, R60 ;  /* 0x00000002ff3c7819 */ /* 0x000fc6000001163c */
[----:B------:R-:W-:Y:S01]  /*31c00*/  IMAD R61, R61, 0x420, RZ ;  /* 0x000004203d3d7824 */ /* 0x000fe200078e02ff */
[----:B------:R-:W-:Y:S01]  /*31c10*/  SGXT.U32 R60, R60, 0x3 ;  /* 0x000000033c3c781a */ /* 0x000fe20000000000 */
[----:B0-----:R0:W-:Y:S04]  /*31c20*/  STL [R1+0x29f4], R0 ;  /* 0x0029f40001007387 */ /* 0x0011e80000100800 */
[----:B------:R-:W-:Y:S04]  /*31c30*/  STL [R1+0x29f0], R4 ;  /* 0x0029f00401007387 */ /* 0x000fe80000100800 */
[----:B-1----:R-:W-:Y:S04]  /*31c40*/  STL [R1+0x27fc], R3 ;  /* 0x0027fc0301007387 */ /* 0x002fe80000100800 */
[----:B------:R-:W1:Y:S04]  /*31c50*/  LDS.U8 R4, [R2+UR4+0x3190] ;  /* 0x0031900402047984 */ /* 0x000e680008000000 */
[----:B------:R-:W3:Y:S04]  /*31c60*/  LDS.U8 R3, [R2+UR4+0x3288] ;  /* 0x0032880402037984 */ /* 0x000ee80008000000 */
[----:B------:R-:W2:Y:S01]  /*31c70*/  LDS.U8 R2, [R2+UR4+0x3380] ;  /* 0x0033800402027984 */ /* 0x000ea20008000000 */
[----:B0-----:R-:W-:-:S04]  /*31c80*/  LOP3.LUT R0, R61, R60, RZ, 0xfc, !PT ;  /* 0x0000003c3d007212 */ /* 0x001fc800078efcff */
[----:B------:R-:W-:Y:S01]  /*31c90*/  LOP3.LUT R0, R0, 0x40, RZ, 0x3c, !PT ;  /* 0x0000004000007812 */ /* 0x000fe200078e3cff */
[----:B-1----:R-:W-:Y:S04]  /*31ca0*/  STL [R1+0x27f8], R4 ;  /* 0x0027f80401007387 */ /* 0x002fe80000100800 */
[----:B------:R-:W0:Y:S04]  /*31cb0*/  LDS.U8 R4, [R0+UR4] ;  /* 0x0000000400047984 */ /* 0x000e280008000000 */
[----:B---3--:R-:W-:Y:S04]  /*31cc0*/  STL [R1+0x29fc], R3 ;  /* 0x0029fc0301007387 */ /* 0x008fe80000100800 */
[----:B------:R-:W1:Y:S04]  /*31cd0*/  LDS.U8 R3, [R0+UR4+0x108] ;  /* 0x0001080400037984 */ /* 0x000e680008000000 */
[----:B--2---:R-:W-:Y:S04]  /*31ce0*/  STL [R1+0x29f8], R2 ;  /* 0x0029f80201007387 */ /* 0x004fe80000100800 */
[----:B------:R-:W2:Y:S04]  /*31cf0*/  LDS.U8 R2, [R0+UR4+0x210] ;  /* 0x0002100400027984 */ /* 0x000ea80008000000 */
[----:B0-----:R-:W-:Y:S04]  /*31d00*/  STL [R1+0x1c4], R4 ;  /* 0x0001c40401007387 */ /* 0x001fe80000100800 */
[----:B------:R-:W0:Y:S04]  /*31d10*/  LDS.U8 R4, [R0+UR4+0x318] ;  /* 0x0003180400047984 */ /* 0x000e280008000000 */
[----:B-1----:R-:W-:Y:S04]  /*31d20*/  STL [R1+0x1c0], R3 ;  /* 0x0001c00301007387 */ /* 0x002fe80000100800 */
        /* <DEDUP_REMOVED lines=241> */
[----:B--2---:R2:W-:Y:S04]  /*32c40*/  STL [R1+0x2a34], R2 ;  /* 0x002a340201007387 */ /* 0x0045e80000100800 */
[----:B0-----:R-:W-:Y:S04]  /*32c50*/  STL [R1+0x2a30], R4 ;  /* 0x002a300401007387 */ /* 0x001fe80000100800 */
[----:B-1----:R-:W-:Y:S04]  /*32c60*/  STL [R1+0x283c], R3 ;  /* 0x00283c0301007387 */ /* 0x002fe80000100800 */
[----:B------:R-:W0:Y:S04]  /*32c70*/  LDS.U8 R4, [R0+UR4+0x3190] ;  /* 0x0031900400047984 */ /* 0x000e280008000000 */
[----:B------:R-:W1:Y:S04]  /*32c80*/  LDS.U8 R3, [R0+UR4+0x3288] ;  /* 0x0032880400037984 */ /* 0x000e680008000000 */
[----:B------:R-:W3:Y:S01]  /*32c90*/  LDS.U8 R0, [R0+UR4+0x3380] ;  /* 0x0033800400007984 */ /* 0x000ee20008000000 */
[----:B--2---:R-:W-:-:S04]  /*32ca0*/  LOP3.LUT R2, R61, R60, RZ, 0xfc, !PT ;  /* 0x0000003c3d027212 */ /* 0x004fc800078efcff */
[----:B------:R-:W-:Y:S01]  /*32cb0*/  LOP3.LUT R2, R2, 0x60, RZ, 0x3c, !PT ;  /* 0x0000006002027812 */ /* 0x000fe200078e3cff */
[----:B0-----:R-:W-:Y:S04]  /*32cc0*/  STL [R1+0x2838], R4 ;  /* 0x0028380401007387 */ /* 0x001fe80000100800 */
[----:B------:R-:W0:Y:S04]  /*32cd0*/  LDS.U8 R4, [R2+UR4] ;  /* 0x0000000402047984 */ /* 0x000e280008000000 */
[----:B-1----:R-:W-:Y:S04]  /*32ce0*/  STL [R1+0x2a3c], R3 ;  /* 0x002a3c0301007387 */ /* 0x002fe80000100800 */
[----:B------:R-:W1:Y:S04]  /*32cf0*/  LDS.U8 R3, [R2+UR4+0x108] ;  /* 0x0001080402037984 */ /* 0x000e680008000000 */
[----:B---3--:R-:W-:Y:S04]  /*32d00*/  STL [R1+0x2a38], R0 ;  /* 0x002a380001007387 */ /* 0x008fe80000100800 */
        /* <DEDUP_REMOVED lines=146> */
[----:B-1----:R-:W-:Y:S04]  /*33630*/  STL [R1+0x1060], R3 ;  /* 0x0010600301007387 */ /* 0x002fe80000100800 */
[----:B------:R-:W0:Y:S04]  /*33640*/  LDS.U8 R4, [R2+UR4+0x1398] ;  /* 0x0013980402047984 */ /* 0x000e280008000000 */
[----:B------:R-:W-:Y:S04]  /*33650*/  LDS.U8 R3, [R2+UR4+0x1088] ;  /* 0x0010880402037984 */ /* 0x000fe80008000000 */
[----:B--2---:R-:W-:Y:S04]  /*33660*/  STL [R1+0x1264], R0 ;  /* 0x0012640001007387 */ /* 0x004fe80000100800 */
[----:B------:R-:W1:Y:S04]  /*33670*/  LDS.U8 R0, [R2+UR4+0x1180] ;  /* 0x0011800402007984 */ /* 0x000e680008000000 */
[----:B0-----:R-:W-:Y:S04]  /*33680*/  STL [R1+0x1260], R4 ;  /* 0x0012600401007387 */ /* 0x001fe80000100800 */
[----:B-1----:R-:W-:Y:S04]  /*33690*/  STL [R1+0x32a8], R0 ;  /* 0x0032a80001007387 */ /* 0x002fe80000100800 */
[----:B------:R-:W-:Y:S04]  /*336a0*/  STL [R1+0x106c], R3 ;  /* 0x00106c0301007387 */ /* 0x000fe80000100800 */
[----:B------:R-:W0:Y:S04]  /*336b0*/  LDS.U8 R3, [R2+UR4+0x1298] ;  /* 0x0012980402037984 */ /* 0x000e280008000000 */
[----:B------:R-:W1:Y:S04]  /*336c0*/  LDS.U8 R0, [R2+UR4+0x1390] ;  /* 0x0013900402007984 */ /* 0x000e680008000000 */
        /* <DEDUP_REMOVED lines=48> */
[----:B------:R-:W2:Y:S04]  /*339d0*/  LDL.LU R52, [R1+0x10c] ;  /* 0x00010c0001347983 */ /* 0x000ea80000300800 */
[----:B------:R-:W-:Y:S04]  /*339e0*/  LDS.U8 R4, [R2+UR4+0x1198] ;  /* 0x0011980402047984 */ /* 0x000fe80008000000 */
[----:B0-----:R-:W-:Y:S04]  /*339f0*/  STL [R1+0x127c], R3 ;  /* 0x00127c0301007387 */ /* 0x001fe80000100800 */
[----:B------:R-:W3:Y:S04]  /*33a00*/  LDL.LU R54, [R1+0x108] ;  /* 0x0001080001367983 */ /* 0x000ee80000300800 */
[----:B-1----:R-:W-:Y:S04]  /*33a10*/  STL [R1+0x1278], R0 ;  /* 0x0012780001007387 */ /* 0x002fe80000100800 */
[----:B------:R-:W0:Y:S04]  /*33a20*/  LDS.U8 R0, [R2+UR4+0x1090] ;  /* 0x0010900402007984 */ /* 0x000e280008000000 */
[----:B------:R-:W2:Y:S04]  /*33a30*/  LDL.LU R58, [R1+0x104] ;  /* 0x00010400013a7983 */ /* 0x000ea80000300800 */
[----:B------:R-:W2:Y:S04]  /*33a40*/  LDL.LU R59, [R1+0x100] ;  /* 0x00010000013b7983 */ /* 0x000ea80000300800 */
[----:B------:R-:W2:Y:S04]  /*33a50*/  LDL.LU R61, [R1+0xec] ;  /* 0x0000ec00013d7983 */ /* 0x000ea80000300800 */
[----:B------:R-:W1:Y:S04]  /*33a60*/  LDS.U8 R3, [R2+UR4+0x1280] ;  /* 0x0012800402037984 */ /* 0x000e680008000000 */
[----:B0-----:R-:W-:Y:S04]  /*33a70*/  STL [R1+0x1084], R0 ;  /* 0x0010840001007387 */ /* 0x001fe80000100800 */
[----:B------:R-:W0:Y:S04]  /*33a80*/  LDS.U8 R0, [R2+UR4+0x1388] ;  /* 0x0013880402007984 */ /* 0x000e280008000000 */
[----:B------:R-:W-:Y:S04]  /*33a90*/  STL [R1+0x1080], R4 ;  /* 0x0010800401007387 */ /* 0x000fe80000100800 */
[----:B------:R-:W4:Y:S04]  /*33aa0*/  LDS.U8 R4, [R2+UR4+0x1098] ;  /* 0x0010980402047984 */ /* 0x000f280008000000 */
[----:B-1----:R-:W-:Y:S04]  /*33ab0*/  STL [R1+0x1284], R3 ;  /* 0x0012840301007387 */ /* 0x002fe80000100800 */
[----:B------:R-:W1:Y:S04]  /*33ac0*/  LDS.U8 R3, [R2+UR4+0x1190] ;  /* 0x0011900402037984 */ /* 0x000e680008000000 */
[----:B0-----:R-:W-:Y:S04]  /*33ad0*/  STL [R1+0x1280], R0 ;  /* 0x0012800001007387 */ /* 0x001fe80000100800 */
[----:B------:R-:W0:Y:S04]  /*33ae0*/  LDS.U8 R0, [R2+UR4+0x1288] ;  /* 0x0012880402007984 */ /* 0x000e280008000000 */
[----:B----4-:R-:W-:Y:S04]  /*33af0*/  STL [R1+0x108c], R4 ;  /* 0x00108c0401007387 */ /* 0x010fe80000100800 */
        /* <DEDUP_REMOVED lines=30> */
[----:B-1----:R-:W-:Y:S04]  /*33ce0*/  STL [R1+0x287c], R3 ;  /* 0x00287c0301007387 */ /* 0x002fe80000100800 */
[----:B------:R-:W1:Y:S01]  /*33cf0*/  LDS.U8 R3, [R2+UR4+0x3288] ;  /* 0x0032880402037984 */ /* 0x000e620008000000 */
[----:B------:R-:W4:Y:S03]  /*33d00*/  S2R R60, SR_TID.X ;  /* 0x00000000003c7919 */ /* 0x000f260000002100 */
[----:B0-----:R-:W-:Y:S04]  /*33d10*/  STL [R1+0x2878], R0 ;  /* 0x0028780001007387 */ /* 0x001fe80000100800 */
[----:B------:R-:W0:Y:S01]  /*33d20*/  LDS.U8 R0, [R2+UR4+0x3380] ;  /* 0x0033800402007984 */ /* 0x000e220008000000 */
[----:B------:R-:W-:Y:S01]  /*33d30*/  BAR.SYNC.DEFER_BLOCKING 0x0 ;  /* 0x0000000000007b1d */ /* 0x000fe20000010000 */
[----:B----4-:R-:W-:-:S05]  /*33d40*/  LOP3.LUT R60, R60, 0x1f, RZ, 0xc0, !PT ;  /* 0x0000001f3c3c7812 */ /* 0x010fca00078ec0ff */
[----:B-1----:R-:W-:Y:S04]  /*33d50*/  STL [R1+0x2a7c], R3 ;  /* 0x002a7c0301007387 */ /* 0x002fe80000100800 */
[----:B--2---:R-:W-:Y:S04]  /*33d60*/  STS.U8 [R60+UR4], R52 ;  /* 0x000000343c007988 */ /* 0x004fe80008000004 */
[----:B---3--:R-:W-:Y:S04]  /*33d70*/  STS.U8 [R60+UR4+0x20], R54 ;  /* 0x000020363c007988 */ /* 0x008fe80008000004 */
[----:B------:R-:W-:Y:S04]  /*33d80*/  STS.U8 [R60+UR4+0x40], R58 ;  /* 0x0000403a3c007988 */ /* 0x000fe80008000004 */
[----:B------:R1:W-:Y:S04]  /*33d90*/  STS.U8 [R60+UR4+0x60], R59 ;  /* 0x0000603b3c007988 */ /* 0x0003e80008000004 */
[----:B0-----:R0:W-:Y:S04]  /*33da0*/  STL [R1+0x2a78], R0 ;  /* 0x002a780001007387 */ /* 0x0011e80000100800 */
[----:B-1----:R-:W2:Y:S04]  /*33db0*/  LDL.LU R59, [R1+0xe8] ;  /* 0x0000e800013b7983 */ /* 0x002ea80000300800 */
[----:B------:R-:W3:Y:S04]  /*33dc0*/  LDL.LU R15, [R1+0xe4] ;  /* 0x0000e400010f7983 */ /* 0x000ee80000300800 */
        /* <DEDUP_REMOVED lines=28> */
[----:B-1----:R-:W4:Y:S04]  /*33f90*/  LDL.LU R61, [R1+0x4] ;  /* 0x00000400013d7983 */ /* 0x002f280000300800 */
[----:B--2---:R0:W-:Y:S04]  /*33fa0*/  STS.U8 [R60+UR4+0x100], R59 ;  /* 0x0001003b3c007988 */ /* 0x0041e80008000004 */
[----:B---3--:R1:W-:Y:S04]  /*33fb0*/  STS.U8 [R60+UR4+0x160], R15 ;  /* 0x0001600f3c007988 */ /* 0x0083e80008000004 */
[----:B----4-:R2:W-:Y:S04]  /*33fc0*/  STS.U8 [R60+UR4+0x140], R14 ;  /* 0x0001400e3c007988 */ /* 0x0105e80008000004 */
[----:B------:R3:W-:Y:S04]  /*33fd0*/  STS.U8 [R60+UR4+0x200], R13 ;  /* 0x0002000d3c007988 */ /* 0x0007e80008000004 */
[----:B------:R4:W-:Y:S04]  /*33fe0*/  STS.U8 [R60+UR4+0x220], R12 ;  /* 0x0002200c3c007988 */ /* 0x0009e80008000004 */
[----:B------:R2:W-:Y:S04]  /*33ff0*/  STS.U8 [R60+UR4+0x240], R11 ;  /* 0x0002400b3c007988 */ /* 0x0005e80008000004 */
[----:B0-----:R-:W4:Y:S04]  /*34000*/  LDL.LU R59, [R1] ;  /* 0x00000000013b7983 */ /* 0x001f280000300800 */
[----:B-1----:R-:W4:Y:S04]  /*34010*/  LDL.LU R15, [R1+0x339c] ;  /* 0x00339c00010f7983 */ /* 0x002f280000300800 */
[----:B--2---:R-:W2:Y:S04]  /*34020*/  LDL.LU R14, [R1+0x3398] ;  /* 0x00339800010e7983 */ /* 0x004ea80000300800 */
[----:B---3--:R-:W3:Y:S04]  /*34030*/  LDL.LU R13, [R1+0x3394] ;  /* 0x00339400010d7983 */ /* 0x008ee80000300800 */
[----:B----4-:R-:W4:Y:S04]  /*34040*/  LDL.LU R12, [R1+0x3390] ;  /* 0x00339000010c7983 */ /* 0x010f280000300800 */
[----:B------:R-:W2:Y:S04]  /*34050*/  LDL.LU R11, [R1+0x338c] ;  /* 0x00338c00010b7983 */ /* 0x000ea80000300800 */
        /* <DEDUP_REMOVED lines=39> */
[----:B0-----:R-:W2:Y:S04]  /*342d0*/  LDL.LU R50, [R1+0x3340] ;  /* 0x0033400001327983 */ /* 0x001ea80000300800 */
[----:B-1----:R-:W2:Y:S04]  /*342e0*/  LDL.LU R52, [R1+0x333c] ;  /* 0x00333c0001347983 */ /* 0x002ea80000300800 */
[----:B------:R-:W2:Y:S04]  /*342f0*/  LDL.LU R54, [R1+0x3338] ;  /* 0x0033380001367983 */ /* 0x000ea80000300800 */
[----:B------:R0:W-:Y:S04]  /*34300*/  STS.U8 [R60+UR4+0x800], R58 ;  /* 0x0008003a3c007988 */ /* 0x0001e80008000004 */
[----:B------:R-:W-:Y:S04]  /*34310*/  STS.U8 [R60+UR4+0x820], R0 ;  /* 0x000820003c007988 */ /* 0x000fe80008000004 */
[----:B------:R1:W-:Y:S04]  /*34320*/  STS.U8 [R60+UR4+0x840], R61 ;  /* 0x0008403d3c007988 */ /* 0x0003e80008000004 */
[----:B0-----:R-:W3:Y:S04]  /*34330*/  LDL.LU R58, [R1+0x3334] ;  /* 0x00333400013a7983 */ /* 0x001ee80000300800 */
[----:B-1----:R-:W3:Y:S04]  /*34340*/  LDL.LU R61, [R1+0xfc] ;  /* 0x0000fc00013d7983 */ /* 0x002ee80000300800 */
[----:B------:R0:W-:Y:S04]  /*34350*/  STS.U8 [R60+UR4+0x860], R59 ;  /* 0x0008603b3c007988 */ /* 0x0001e80008000004 */
[----:B0-----:R-:W4:Y:S04]  /*34360*/  LDL.LU R59, [R1+0xf8] ;  /* 0x0000f800013b7983 */ /* 0x001f280000300800 */
[----:B--2---:R-:W-:Y:S04]  /*34370*/  STS.U8 [R60+UR4+0x920], R54 ;  /* 0x000920363c007988 */ /* 0x004fe80008000004 */
        /* <DEDUP_REMOVED lines=22> */
[----:B------:R-:W-:Y:S01]  /*344e0*/  STS.U8 [R60+UR4+0xe60], R39 ;  /* 0x000e60273c007988 */ /* 0x000fe20008000004 */
[----:B0-----:R-:W-:-:S03]  /*344f0*/  LOP3.LUT R6, R60, 0x10, RZ, 0x3c, !PT ;  /* 0x000000103c067812 */ /* 0x001fc600078e3cff */
[----:B------:R-:W-:Y:S04]  /*34500*/  STS.U8 [R60+UR4+0xf20], R49 ;  /* 0x000f20313c007988 */ /* 0x000fe80008000004 */
[----:B------:R-:W-:Y:S04]  /*34510*/  STS.U8 [R60+UR4+0xf00], R51 ;  /* 0x000f00333c007988 */ /* 0x000fe80008000004 */
[----:B------:R-:W-:Y:S04]  /*34520*/  STS.U8 [R60+UR4+0xf60], R53 ;  /* 0x000f60353c007988 */ /* 0x000fe80008000004 */
[----:B------:R0:W-:Y:S04]  /*34530*/  STS.U8 [R60+UR4+0xf40], R55 ;  /* 0x000f40373c007988 */ /* 0x0001e80008000004 */
[----:B---3--:R1:W-:Y:S04]  /*34540*/  STS.U8 [R6+UR4+0x80], R61 ;  /* 0x0000803d06007988 */ /* 0x0083e80008000004 */
[----:B0-----:R-:W2:Y:S04]  /*34550*/  LDL.LU R60, [R1+0xf4] ;  /* 0x0000f400013c7983 */ /* 0x001ea80000300800 */
[----:B-1----:R-:W3:Y:S04]  /*34560*/  LDL.LU R61, [R1+0xf0] ;  /* 0x0000f000013d7983 */ /* 0x002ee80000300800 */
        /* <DEDUP_REMOVED lines=24> */
[----:B------:R-:W3:Y:S04]  /*346f0*/  LDL R50, [R1+0x1c] ;  /* 0x00001c0001327983 */ /* 0x000ee80000100800 */
[----:B------:R-:W3:Y:S04]  /*34700*/  LDL R52, [R1+0x18] ;  /* 0x0000180001347983 */ /* 0x000ee80000100800 */
[----:B------:R-:W3:Y:S04]  /*34710*/  LDL.LU R54, [R1+0x14] ;  /* 0x0000140001367983 */ /* 0x000ee80000300800 */
[----:B------:R-:W3:Y:S04]  /*34720*/  LDL.LU R0, [R1+0x10] ;  /* 0x0000100001007983 */ /* 0x000ee80000300800 */
[----:B----4-:R0:W-:Y:S04]  /*34730*/  STS.U8 [R6+UR4+0xa0], R59 ;  /* 0x0000a03b06007988 */ /* 0x0101e80008000004 */
[----:B0-----:R-:W4:Y:S04]  /*34740*/  LDL.LU R59, [R1+0x3330] ;  /* 0x00333000013b7983 */ /* 0x001f280000300800 */
[----:B--2---:R0:W-:Y:S04]  /*34750*/  STS.U8 [R6+UR4+0xc0], R60 ;  /* 0x0000c03c06007988 */ /* 0x0041e80008000004 */
[----:B---3--:R1:W-:Y:S04]  /*34760*/  STS.U8 [R6+UR4+0xe0], R61 ;  /* 0x0000e03d06007988 */ /* 0x0083e80008000004 */
        /* <DEDUP_REMOVED lines=23> */
[----:B------:R1:W-:Y:S04]  /*348e0*/  STS.U8 [R6+UR4+0x6a0], R36 ;  /* 0x0006a02406007988 */ /* 0x0003e80008000004 */
[----:B0-----:R-:W4:Y:S04]  /*348f0*/  LDL.LU R7, [R1+0x110] ;  /* 0x0001100001077983 */ /* 0x001f280000300800 */
[----:B-1----:R-:W4:Y:S04]  /*34900*/  LDL.LU R36, [R1+0x114] ;  /* 0x0001140001247983 */ /* 0x002f280000300800 */
[----:B------:R0:W-:Y:S04]  /*34910*/  STS.U8 [R6+UR4+0x6c0], R38 ;  /* 0x0006c02606007988 */ /* 0x0001e80008000004 */
        /* <DEDUP_REMOVED lines=11> */
[----:B------:R-:W4:Y:S04]  /*349d0*/  LDL.LU.64 R32, [R1+0xec0] ;  /* 0x000ec00001207983 */ /* 0x000f280000300a00 */
[----:B------:R-:W4:Y:S01]  /*349e0*/  LDL.LU.64 R34, [R1+0xec8] ;  /* 0x000ec80001227983 */ /* 0x000f220000300a00 */
[----:B------:R-:W0:Y:S02]  /*349f0*/  S2R R14, SR_TID.X ;  /* 0x00000000000e7919 */ /* 0x000e240000002100 */
[----:B0-----:R-:W-:-:S02]  /*34a00*/  IMAD.SHL.U32 R39, R14, 0x40, RZ ;  /* 0x000000400e277824 */ /* 0x001fc400078e00ff */
[C---:B------:R-:W-:Y:S02]  /*34a10*/  IMAD.SHL.U32 R9, R14.reuse, 0x8, RZ ;  /* 0x000000080e097824 */ /* 0x040fe400078e00ff */
[----:B------:R-:W-:Y:S01]  /*34a20*/  IMAD.SHL.U32 R8, R14, 0x2, RZ ;  /* 0x000000020e087824 */ /* 0x000fe200078e00ff */
[----:B------:R-:W-:-:S04]  /*34a30*/  LOP3.LUT R39, R39, 0x1c0, RZ, 0xc0, !PT ;  /* 0x000001c027277812 */ /* 0x000fc800078ec0ff */
[----:B------:R-:W-:-:S04]  /*34a40*/  LOP3.LUT R39, R39, 0x30, R9, 0xf8, !PT ;  /* 0x0000003027277812 */ /* 0x000fc800078ef809 */
[----:B------:R-:W-:Y:S01]  /*34a50*/  LOP3.LUT R39, R39, 0x30, R8, 0x78, !PT ;  /* 0x0000003027277812 */ /* 0x000fe200078e7808 */
[----:B---3--:R-:W-:Y:S04]  /*34a60*/  STS.U8 [R6+UR4+0x880], R61 ;  /* 0x0008803d06007988 */ /* 0x008fe80008000004 */
[----:B--2---:R-:W-:Y:S04]  /*34a70*/  STS.U8 [R6+UR4+0x8a0], R60 ;  /* 0x0008a03c06007988 */ /* 0x004fe80008000004 */
[----:B----4-:R-:W-:Y:S04]  /*34a80*/  STS.U8 [R6+UR4+0x8c0], R59 ;  /* 0x0008c03b06007988 */ /* 0x010fe80008000004 */
        /* <DEDUP_REMOVED lines=29> */
[----:B------:R-:W-:Y:S06]  /*34c60*/  BAR.SYNC.DEFER_BLOCKING 0x0 ;  /* 0x0000000000007b1d */ /* 0x000fec0000010000 */
[----:B------:R-:W1:Y:S04]  /*34c70*/  LDSM.16.M88.4 R4, [R39+UR4] ;  /* 0x000000042704783b */ /* 0x000e680008000200 */
[----:B------:R-:W2:Y:S01]  /*34c80*/  LDSM.16.M88.4 R16, [R39+UR4+0x200] ;  /* 0x000200042710783b */ /* 0x000ea20008000200 */
[----:B0-----:R-:W-:-:S02]  /*34c90*/  IMAD R3, R52, 0x100, R50 ;  /* 0x0000010034037824 */ /* 0x001fc400078e0232 */
[----:B------:R-:W-:Y:S01]  /*34ca0*/  IMAD R2, R0, 0x100, R54 ;  /* 0x0000010000027824 */ /* 0x000fe200078e0236 */
[----:B-1----:R-:W-:Y:S04]  /*34cb0*/  STL.64 [R1+0x7e0], R4 ;  /* 0x0007e00401007387 */ /* 0x002fe80000100a00 */
[----:B------:R0:W-:Y:S04]  /*34cc0*/  STL.64 [R1+0x7e8], R6 ;  /* 0x0007e80601007387 */ /* 0x0001e80000100a00 */
[----:B------:R-:W3:Y:S04]  /*34cd0*/  LDL.LU.64 R8, [R1+0xed0] ;  /* 0x000ed00001087983 */ /* 0x000ee80000300a00 */
[----:B------:R-:W3:Y:S04]  /*34ce0*/  LDL.LU.64 R10, [R1+0xed8] ;  /* 0x000ed800010a7983 */ /* 0x000ee80000300a00 */
[----:B--2---:R-:W-:Y:S04]  /*34cf0*/  STL.64 [R1+0x7f0], R16 ;  /* 0x0007f01001007387 */ /* 0x004fe80000100a00 */
[----:B------:R-:W-:Y:S01]  /*34d00*/  STL.64 [R1+0x7f8], R18 ;  /* 0x0007f81201007387 */ /* 0x000fe20000100a00 */
[----:B0-----:R-:W-:-:S02]  /*34d10*/  IMAD.MOV.U32 R7, RZ, RZ, R16 ;  /* 0x000000ffff077224 */ /* 0x001fc400078e0010 */
[----:B------:R-:W-:Y:S02]  /*34d20*/  IMAD.MOV.U32 R6, RZ, RZ, R17 ;  /* 0x000000ffff067224 */ /* 0x000fe400078e0011 */
[----:B------:R-:W0:Y:S01]  /*34d30*/  LDSM.16.M88.4 R16, [R39+UR4+0x400] ;  /* 0x000400042710783b */ /* 0x000e220008000200 */
[----:B------:R-:W-:Y:S02]  /*34d40*/  IMAD.MOV.U32 R13, RZ, RZ, R4 ;  /* 0x000000ffff0d7224 */ /* 0x000fe400078e0004 */
[----:B------:R-:W-:Y:S02]  /*34d50*/  IMAD.MOV.U32 R12, RZ, RZ, R5 ;  /* 0x000000ffff0c7224 */ /* 0x000fe400078e0005 */
[----:B------:R-:W-:Y:S02]  /*34d60*/  IMAD R5, R30, 0x100, R31 ;  /* 0x000001001e057824 */ /* 0x000fe400078e021f */
[----:B------:R-:W-:Y:S01]  /*34d70*/  IMAD R4, R48, 0x100, R38 ;  /* 0x0000010030047824 */ /* 0x000fe200078e0226 */
[----:B------:R-:W-:-:S02]  /*34d80*/  F2FP.F16.E4M3.UNPACK_B R30, R3 ;  /* 0x00000003ff1e723e */ /* 0x000fc400020006ff */
[----:B------:R-:W-:Y:S02]  /*34d90*/  F2FP.F16.E4M3.UNPACK_B R31, R2 ;  /* 0x00000002ff1f723e */ /* 0x000fe400020006ff */
[----:B------:R-:W-:Y:S02]  /*34da0*/  F2FP.F16.E4M3.UNPACK_B R24, R13 ;  /* 0x0000000dff18723e */ /* 0x000fe400020006ff */
[----:B------:R-:W-:Y:S02]  /*34db0*/  F2FP.F16.E4M3.UNPACK_B R28, R5 ;  /* 0x00000005ff1c723e */ /* 0x000fe400020006ff */
[----:B------:R-:W-:Y:S02]  /*34dc0*/  F2FP.F16.E4M3.UNPACK_B R29, R4 ;  /* 0x00000004ff1d723e */ /* 0x000fe400020006ff */
[----:B------:R-:W-:Y:S02]  /*34dd0*/  F2FP.F16.E4M3.UNPACK_B R25, R12 ;  /* 0x0000000cff19723e */ /* 0x000fe400020006ff */
[----:B------:R-:W1:Y:S05]  /*34de0*/  LDSM.16.M88.4 R12, [R39+UR4+0x600] ;  /* 0x00060004270c783b */ /* 0x000e6a0008000200 */
[----:B------:R-:W-:Y:S01]  /*34df0*/  HMMA.16816.F32 R52, R28, R24, R32 ;  /* 0x000000181c34723c */ /* 0x000fe20000001820 */
[----:B0-----:R-:W-:Y:S04]  /*34e00*/  STL.64 [R1+0x800], R16 ;  /* 0x0008001001007387 */ /* 0x001fe80000100a00 */
[----:B------:R-:W-:Y:S04]  /*34e10*/  STL.64 [R1+0x808], R18 ;  /* 0x0008081201007387 */ /* 0x000fe80000100a00 */
[----:B------:R-:W2:Y:S04]  /*34e20*/  LDL.LU.64 R32, [R1+0xef0] ;  /* 0x000ef00001207983 */ /* 0x000ea80000300a00 */
[----:B------:R-:W2:Y:S01]  /*34e30*/  LDL.LU.64 R34, [R1+0xef8] ;  /* 0x000ef80001227983 */ /* 0x000ea20000300a00 */
[----:B------:R-:W-:-:S02]  /*34e40*/  F2FP.F16.E4M3.UNPACK_B R22, R7 ;  /* 0x00000007ff16723e */ /* 0x000fc400020006ff */
[----:B------:R-:W-:Y:S01]  /*34e50*/  F2FP.F16.E4M3.UNPACK_B R23, R6 ;  /* 0x00000006ff17723e */ /* 0x000fe200020006ff */
[----:B------:R-:W-:Y:S02]  /*34e60*/  IMAD.MOV.U32 R4, RZ, RZ, R16 ;  /* 0x000000ffff047224 */ /* 0x000fe400078e0010 */
[----:B------:R-:W-:Y:S04]  /*34e70*/  STL.64 [R1+0x3220], R54 ;  /* 0x0032203601007387 */ /* 0x000fe80000100a00 */
[----:B------:R-:W-:Y:S04]  /*34e80*/  STL.64 [R1+0x3218], R52 ;  /* 0x0032183401007387 */ /* 0x000fe80000100a00 */
[----:B-1----:R-:W-:Y:S01]  /*34e90*/  STL.64 [R1+0x810], R12 ;  /* 0x0008100c01007387 */ /* 0x002fe20000100a00 */
[----:B------:R-:W-:-:S03]  /*34ea0*/  IMAD.MOV.U32 R3, RZ, RZ, R12 ;  /* 0x000000ffff037224 */ /* 0x000fc600078e000c */
[----:B------:R-:W-:Y:S01]  /*34eb0*/  STL.64 [R1+0x818], R14 ;  /* 0x0008180e01007387 */ /* 0x000fe20000100a00 */
[----:B------:R-:W-:Y:S01]  /*34ec0*/  IMAD.MOV.U32 R2, RZ, RZ, R13 ;  /* 0x000000ffff027224 */ /* 0x000fe200078e000d */
[----:B------:R-:W-:Y:S02]  /*34ed0*/  F2FP.F16.E4M3.UNPACK_B R20, R4 ;  /* 0x00000004ff14723e */ /* 0x000fe400020006ff */
[----:B------:R-:W0:Y:S04]  /*34ee0*/  LDSM.16.M88.4 R12, [R39+UR4+0x800] ;  /* 0x00080004270c783b */ /* 0x000e280008000200 */
[----:B------:R-:W1:Y:S01]  /*34ef0*/  LDSM.16.M88.4 R4, [R39+UR4+0xa00] ;  /* 0x000a00042704783b */ /* 0x000e620008000200 */
[----:B------:R-:W-:-:S05]  /*34f00*/  IMAD.MOV.U32 R0, RZ, RZ, R17 ;  /* 0x000000ffff007224 */ /* 0x000fca00078e0011 */
[----:B------:R-:W-:Y:S01]  /*34f10*/  F2FP.F16.E4M3.UNPACK_B R21, R0 ;  /* 0x00000000ff15723e */ /* 0x000fe200020006ff */
[----:B0-----:R-:W-:Y:S02]  /*34f20*/  IMAD.MOV.U32 R16, RZ, RZ, R12 ;  /* 0x000000ffff107224 */ /* 0x001fe400078e000c */
[----:B------:R-:W-:Y:S01]  /*34f30*/  IMAD.MOV.U32 R17, RZ, RZ, R13 ;  /* 0x000000ffff117224 */ /* 0x000fe200078e000d */
[----:B------:R-:W-:Y:S02]  /*34f40*/  F2FP.F16.E4M3.UNPACK_B R18, R3 ;  /* 0x00000003ff12723e */ /* 0x000fe400020006ff */
[----:B------:R-:W-:Y:S01]  /*34f50*/  F2FP.F16.E4M3.UNPACK_B R19, R2 ;  /* 0x00000002ff13723e */ /* 0x000fe200020006ff */
[----:B---3--:R-:W-:-:S15]  /*34f60*/  HMMA.16816.F32 R8, R28, R22, R8 ;  /* 0x000000161c08723c */ /* 0x008fde0000001808 */
[----:B------:R-:W-:-:S04]  /*34f70*/  NOP ;  /* 0x0000000000007918 */ /* 0x000fc80000000000 */
[----:B------:R-:W-:Y:S04]  /*34f80*/  STL.64 [R1+0x3230], R10 ;  /* 0x0032300a01007387 */ /* 0x000fe80000100a00 */
[----:B------:R-:W-:Y:S04]  /*34f90*/  STL.64 [R1+0x3228], R8 ;  /* 0x0032280801007387 */ /* 0x000fe80000100a00 */
[----:B------:R-:W0:Y:S04]  /*34fa0*/  LDSM.16.M88.4 R8, [R39+UR4+0xc00] ;  /* 0x000c00042708783b */ /* 0x000e280008000200 */
[----:B------:R-:W-:Y:S04]  /*34fb0*/  STL.64 [R1+0x820], R12 ;  /* 0x0008200c01007387 */ /* 0x000fe80000100a00 */
[----:B------:R3:W-:Y:S04]  /*34fc0*/  STL.64 [R1+0x828], R14 ;  /* 0x0008280e01007387 */ /* 0x0007e80000100a00 */
[----:B-1----:R1:W-:Y:S04]  /*34fd0*/  STL.64 [R1+0x830], R4 ;  /* 0x0008300401007387 */ /* 0x0023e80000100a00 */
[----:B------:R4:W-:Y:S01]  /*34fe0*/  STL.64 [R1+0x838], R6 ;  /* 0x0008380601007387 */ /* 0x0009e20000100a00 */
[----:B---3--:R-:W-:-:S02]  /*34ff0*/  IMAD.MOV.U32 R14, RZ, RZ, R4 ;  /* 0x000000ffff0e7224 */ /* 0x008fc400078e0004 */
[----:B------:R-:W-:Y:S02]  /*35000*/  IMAD.MOV.U32 R15, RZ, RZ, R5 ;  /* 0x000000ffff0f7224 */ /* 0x000fe400078e0005 */
[----:B-1----:R-:W3:Y:S04]  /*35010*/  LDL.LU.64 R4, [R1+0xf70] ;  /* 0x000f700001047983 */ /* 0x002ee80000300a00 */
[----:B----4-:R-:W3:Y:S04]  /*35020*/  LDL.LU.64 R6, [R1+0xf78] ;  /* 0x000f780001067983 */ /* 0x010ee80000300a00 */
[----:B------:R-:W4:Y:S01]  /*35030*/  LDL.LU R37, [R1+0x164] ;  /* 0x0001640001257983 */ /* 0x000f220000300800 */
[----:B--2---:R-:W-:Y:S03]  /*35040*/  HMMA.16816.F32 R48, R28, R20, R32 ;  /* 0x000000141c30723c */ /* 0x004fe60000001820 */
[----:B------:R-:W4:Y:S04]  /*35050*/  LDL.LU R35, [R1+0x160] ;  /* 0x0001600001237983 */ /* 0x000f280000300800 */
[----:B------:R-:W2:Y:S04]  /*35060*/  LDL.LU R33, [R1+0x16c] ;  /* 0x00016c0001217983 */ /* 0x000ea80000300800 */
[----:B------:R-:W2:Y:S04]  /*35070*/  LDL.LU R32, [R1+0x168] ;  /* 0x0001680001207983 */ /* 0x000ea80000300800 */
[----:B------:R-:W2:Y:S04]  /*35080*/  LDL.LU R34, [R1+0x174] ;  /* 0x0001740001227983 */ /* 0x000ea80000300800 */
[----:B------:R-:W2:Y:S04]  /*35090*/  LDL.LU R36, [R1+0x170] ;  /* 0x0001700001247983 */ /* 0x000ea80000300800 */
[----:B------:R-:W2:Y:S04]  /*350a0*/  LDL.LU R38, [R1+0x17c] ;  /* 0x00017c0001267983 */ /* 0x000ea80000300800 */
[----:B------:R-:W2:Y:S01]  /*350b0*/  LDL.LU R0, [R1+0x178] ;  /* 0x0001780001007983 */ /* 0x000ea20000300800 */
[----:B0-----:R-:W-:-:S02]  /*350c0*/  IMAD.MOV.U32 R12, RZ, RZ, R8 ;  /* 0x000000ffff0c7224 */ /* 0x001fc400078e0008 */
[----:B------:R-:W-:Y:S01]  /*350d0*/  IMAD.MOV.U32 R13, RZ, RZ, R9 ;  /* 0x000000ffff0d7224 */ /* 0x000fe200078e0009 */
[----:B------:R-:W-:Y:S04]  /*350e0*/  STL.64 [R1+0x3240], R50 ;  /* 0x0032403201007387 */ /* 0x000fe80000100a00 */
[----:B------:R0:W-:Y:S04]  /*350f0*/  STL.64 [R1+0x3238], R48 ;  /* 0x0032383001007387 */ /* 0x0001e80000100a00 */
[----:B------:R-:W-:Y:S04]  /*35100*/  STL.64 [R1+0x840], R8 ;  /* 0x0008400801007387 */ /* 0x000fe80000100a00 */
[----:B------:R-:W-:Y:S04]  /*35110*/  STL.64 [R1+0x848], R10 ;  /* 0x0008480a01007387 */ /* 0x000fe80000100a00 */
[----:B------:R-:W1:Y:S04]  /*35120*/  LDSM.16.M88.4 R8, [R39+UR4+0xe00] ;  /* 0x000e00042708783b */ /* 0x000e680008000200 */
[----:B0-----:R-:W2:Y:S04]  /*35130*/  LDL.LU.64 R48, [R1+0xf80] ;  /* 0x000f800001307983 */ /* 0x001ea80000300a00 */
[----:B------:R-:W2:Y:S04]  /*35140*/  LDL.LU.64 R50, [R1+0xf88] ;  /* 0x000f880001327983 */ /* 0x000ea80000300a00 */
[----:B-1----:R0:W-:Y:S04]  /*35150*/  STL.64 [R1+0x850], R8 ;  /* 0x0008500801007387 */ /* 0x0021e80000100a00 */
[----:B------:R1:W-:Y:S04]  /*35160*/  STL.64 [R1+0x858], R10 ;  /* 0x0008580a01007387 */ /* 0x0003e80000100a00 */
[----:B------:R-:W4:Y:S04]  /*35170*/  LDL.LU.64 R44, [R1+0xf90] ;  /* 0x000f9000012c7983 */ /* 0x000f280000300a00 */
[----:B------:R-:W4:Y:S04]  /*35180*/  LDL.LU.64 R46, [R1+0xf98] ;  /* 0x000f9800012e7983 */ /* 0x000f280000300a00 */
[----:B------:R-:W4:Y:S04]  /*35190*/  LDL.LU.64 R40, [R1+0xfb0] ;  /* 0x000fb00001287983 */ /* 0x000f280000300a00 */
[----:B------:R-:W4:Y:S01]  /*351a0*/  LDL.LU.64 R42, [R1+0xfb8] ;  /* 0x000fb800012a7983 */ /* 0x000f220000300a00 */
[----:B------:R-:W-:-:S02]  /*351b0*/  IMAD.MOV.U32 R2, RZ, RZ, R8 ;  /* 0x000000ffff027224 */ /* 0x000fc400078e0008 */
[----:B------:R-:W-:Y:S02]  /*351c0*/  IMAD.MOV.U32 R3, RZ, RZ, R9 ;  /* 0x000000ffff037224 */ /* 0x000fe400078e0009 */
[----:B0-----:R-:W4:Y:S04]  /*351d0*/  LDL.LU.64 R8, [R1+0xfa0] ;  /* 0x000fa00001087983 */ /* 0x001f280000300a00 */
[----:B-1----:R-:W4:Y:S01]  /*351e0*/  LDL.LU.64 R10, [R1+0xfa8] ;  /* 0x000fa800010a7983 */ /* 0x002f220000300a00 */
[----:B------:R-:W-:Y:S02]  /*351f0*/  F2FP.F16.E4M3.UNPACK_B R16, R16 ;  /* 0x00000010ff10723e */ /* 0x000fe400020006ff */
[----:B------:R-:W-:Y:S02]  /*35200*/  F2FP.F16.E4M3.UNPACK_B R17, R17 ;  /* 0x00000011ff11723e */ /* 0x000fe400020006ff */
[----:B------:R-:W-:-:S02]  /*35210*/  F2FP.F16.E4M3.UNPACK_B R14, R14 ;  /* 0x0000000eff0e723e */ /* 0x000fc400020006ff */
[----:B------:R-:W-:Y:S02]  /*35220*/  F2FP.F16.E4M3.UNPACK_B R15, R15 ;  /* 0x0000000fff0f723e */ /* 0x000fe400020006ff */
[----:B------:R-:W-:Y:S02]  /*35230*/  F2FP.F16.E4M3.UNPACK_B R12, R12 ;  /* 0x0000000cff0c723e */ /* 0x000fe400020006ff */
[----:B------:R-:W-:Y:S02]  /*35240*/  F2FP.F16.E4M3.UNPACK_B R13, R13 ;  /* 0x0000000dff0d723e */ /* 0x000fe400020006ff */
[----:B------:R-:W-:Y:S02]  /*35250*/  F2FP.F16.E4M3.UNPACK_B R2, R2 ;  /* 0x00000002ff02723e */ /* 0x000fe400020006ff */
[----:B------:R-:W-:Y:S01]  /*35260*/  F2FP.F16.E4M3.UNPACK_B R3, R3 ;  /* 0x00000003ff03723e */ /* 0x000fe200020006ff */
[----:B---3--:R-:W-:-:S15]  /*35270*/  HMMA.16816.F32 R4, R28, R18, R4 ;  /* 0x000000121c04723c */ /* 0x008fde0000001804 */
[----:B------:R-:W-:-:S04]  /*35280*/  NOP ;  /* 0x0000000000007918 */ /* 0x000fc80000000000 */
[----:B------:R-:W-:Y:S04]  /*35290*/  STL [R1+0x31f4], R4 ;  /* 0x0031f40401007387 */ /* 0x000fe80000100800 */
[----:B------:R-:W-:Y:S04]  /*352a0*/  STL [R1+0x31f0], R5 ;  /* 0x0031f00501007387 */ /* 0x000fe80000100800 */
[----:B------:R-:W-:Y:S04]  /*352b0*/  STL [R1+0x31ec], R6 ;  /* 0x0031ec0601007387 */ /* 0x000fe80000100800 */
[----:B------:R2:W-:Y:S02]  /*352c0*/  STL [R1+0x31e8], R7 ;  /* 0x0031e80701007387 */ /* 0x0005e40000100800 */
[----:B--2---:R-:W-:-:S15]  /*352d0*/  HMMA.16816.F32 R4, R28, R16, R48 ;  /* 0x000000101c04723c */ /* 0x004fde0000001830 */
[----:B------:R-:W-:-:S04]  /*352e0*/  NOP ;  /* 0x0000000000007918 */ /* 0x000fc80000000000 */
[----:B------:R-:W-:Y:S04]  /*352f0*/  STL.64 [R1], R4 ;  /* 0x0000000401007387 */ /* 0x000fe80000100a00 */
[----:B------:R4:W-:Y:S02]  /*35300*/  STL.64 [R1+0x8], R6 ;  /* 0x0000080601007387 */ /* 0x0009e40000100a00 */
[----:B----4-:R-:W-:-:S15]  /*35310*/  HMMA.16816.F32 R4, R28, R14, R44 ;  /* 0x0000000e1c04723c */ /* 0x010fde000000182c */
[----:B------:R-:W-:-:S04]  /*35320*/  NOP ;  /* 0x0000000000007918 */ /* 0x000fc80000000000 */
[----:B------:R-:W-:Y:S04]  /*35330*/  STL.64 [R1+0x110], R4 ;  /* 0x0001100401007387 */ /* 0x000fe80000100a00 */
[----:B------:R0:W-:Y:S02]  /*35340*/  STL.64 [R1+0x118], R6 ;  /* 0x0001180601007387 */ /* 0x0001e40000100a00 */
[----:B0-----:R-:W-:Y:S02]  /*35350*/  HMMA.16816.F32 R4, R28, R12, R40 ;  /* 0x0000000c1c04723c */ /* 0x001fe40000001828 */
[----:B------:R-:W2:Y:S04]  /*35360*/  LDL.LU.64 R40, [R1+0xf60] ;  /* 0x000f600001287983 */ /* 0x000ea80000300a00 */
[----:B------:R-:W2:-:S13]  /*35370*/  LDL.LU.64 R42, [R1+0xf68] ;  /* 0x000f6800012a7983 */ /* 0x000e9a0000300a00 */
[----:B------:R-:W-:Y:S04]  /*35380*/  STL.64 [R1+0x750], R4 ;  /* 0x0007500401007387 */ /* 0x000fe80000100a00 */
[----:B------:R0:W-:Y:S02]  /*35390*/  STL.64 [R1+0x758], R6 ;  /* 0x0007580601007387 */ /* 0x0001e40000100a00 */
[----:B0-----:R-:W-:-:S15]  /*353a0*/  HMMA.16816.F32 R4, R28, R2, R8 ;  /* 0x000000021c04723c */ /* 0x001fde0000001808 */
[----:B------:R-:W-:-:S04]  /*353b0*/  NOP ;  /* 0x0000000000007918 */ /* 0x000fc80000000000 */
[----:B------:R0:W-:Y:S04]  /*353c0*/  STL.64 [R1+0x100], R4 ;  /* 0x0001000401007387 */ /* 0x0001e80000100a00 */
[----:B------:R1:W-:Y:S01]  /*353d0*/  STL [R1+0x108], R6 ;  /* 0x0001080601007387 */ /* 0x0003e20000100800 */
[----:B0-----:R-:W-:-:S05]  /*353e0*/  IMAD.MOV.U32 R4, RZ, RZ, R7 ;  /* 0x000000ffff047224 */ /* 0x001fca00078e0007 */
[----:B------:R-:W-:Y:S04]  /*353f0*/  STL [R1+0x31f8], R4 ;  /* 0x0031f80401007387 */ /* 0x000fe80000100800 */
[----:B------:R-:W3:Y:S04]  /*35400*/  LDL.LU.64 R8, [R1+0xf50] ;  /* 0x000f500001087983 */ /* 0x000ee80000300a00 */
[----:B------:R-:W3:Y:S01]  /*35410*/  LDL.LU.64 R10, [R1+0xf58] ;  /* 0x000f5800010a7983 */ /* 0x000ee20000300a00 */
[----:B------:R-:W-:Y:S02]  /*35420*/  IMAD R28, R35, 0x100, R37 ;  /* 0x00000100231c7824 */ /* 0x000fe400078e0225 */
[----:B------:R-:W-:-:S02]  /*35430*/  IMAD R29, R32, 0x100, R33 ;  /* 0x00000100201d7824 */ /* 0x000fc400078e0221 */
[----:B------:R-:W-:Y:S02]  /*35440*/  IMAD R30, R36, 0x100, R34 ;  /* 0x00000100241e7824 */ /* 0x000fe400078e0222 */
[----:B------:R-:W-:Y:S01]  /*35450*/  IMAD R31, R0, 0x100, R38 ;  /* 0x00000100001f7824 */ /* 0x000fe200078e0226 */
[----:B------:R-:W4:Y:S01]  /*35460*/  LDL.LU R37, [R1+0x184] ;  /* 0x0001840001257983 */ /* 0x000f220000300800 */
[----:B------:R-:W-:Y:S02]  /*35470*/  F2FP.F16.E4M3.UNPACK_B R28, R28 ;  /* 0x0000001cff1c723e */ /* 0x000fe400020006ff */
[----:B------:R-:W-:Y:S02]  /*35480*/  F2FP.F16.E4M3.UNPACK_B R29, R29 ;  /* 0x0000001dff1d723e */ /* 0x000fe400020006ff */
[----:B------:R-:W-:Y:S02]  /*35490*/  F2FP.F16.E4M3.UNPACK_B R30, R30 ;  /* 0x0000001eff1e723e */ /* 0x000fe400020006ff */
[----:B------:R-:W-:Y:S01]  /*354a0*/  F2FP.F16.E4M3.UNPACK_B R31, R31 ;  /* 0x0000001fff1f723e */ /* 0x000fe200020006ff */
[----:B------:R-:W4:Y:S04]  /*354b0*/  LDL.LU R35, [R1+0x180] ;  /* 0x0001800001237983 */ /* 0x000f280000300800 */
[----:B------:R-:W4:Y:S04]  /*354c0*/  LDL.LU R33, [R1+0x18c] ;  /* 0x00018c0001217983 */ /* 0x000f280000300800 */
[----:B------:R-:W4:Y:S04]  /*354d0*/  LDL.LU R32, [R1+0x188] ;  /* 0x0001880001207983 */ /* 0x000f280000300800 */
[----:B------:R-:W4:Y:S04]  /*354e0*/  LDL.LU R34, [R1+0x194] ;  /* 0x0001940001227983 */ /* 0x000f280000300800 */
[----:B------:R-:W4:Y:S04]  /*354f0*/  LDL.LU R36, [R1+0x190] ;  /* 0x0001900001247983 */ /* 0x000f280000300800 */
[----:B------:R-:W4:Y:S04]  /*35500*/  LDL.LU R38, [R1+0x19c] ;  /* 0x00019c0001267983 */ /* 0x000f280000300800 */
[----:B------:R-:W4:Y:S01]  /*35510*/  LDL.LU R0, [R1+0x198] ;  /* 0x0001980001007983 */ /* 0x000f220000300800 */
[----:B--2---:R-:W-:-:S15]  /*35520*/  HMMA.16816.F32 R40, R28, R24, R40 ;  /* 0x000000181c28723c */ /* 0x004fde0000001828 */
[----:B------:R-:W-:-:S04]  /*35530*/  NOP ;  /* 0x0000000000007918 */ /* 0x000fc80000000000 */
[----:B------:R0:W-:Y:S04]  /*35540*/  STL [R1+0x74c], R43 ;  /* 0x00074c2b01007387 */ /* 0x0001e80000100800 */
[----:B------:R-:W2:Y:S04]  /*35550*/  LDL.LU.64 R56, [R1+0xf40] ;  /* 0x000f400001387983 */ /* 0x000ea80000300a00 */
[----:B------:R-:W2:Y:S04]  /*35560*/  LDL.LU.64 R58, [R1+0xf48] ;  /* 0x000f4800013a7983 */ /* 0x000ea80000300a00 */
[----:B------:R-:W4:Y:S04]  /*35570*/  LDL.LU.64 R52, [R1+0xf30] ;  /* 0x000f300001347983 */ /* 0x000f280000300a00 */
[----:B------:R-:W4:Y:S04]  /*35580*/  LDL.LU.64 R54, [R1+0xf38] ;  /* 0x000f380001367983 */ /* 0x000f280000300a00 */
[----:B------:R-:W4:Y:S04]  /*35590*/  LDL.LU.64 R48, [R1+0xf20] ;  /* 0x000f200001307983 */ /* 0x000f280000300a00 */
[----:B------:R-:W4:Y:S01]  /*355a0*/  LDL.LU.64 R50, [R1+0xf28] ;  /* 0x000f280001327983 */ /* 0x000f220000300a00 */
[----:B------:R-:W-:-:S02]  /*355b0*/  IMAD.MOV.U32 R7, RZ, RZ, R42 ;  /* 0x000000ffff077224 */ /* 0x000fc400078e002a */
[----:B-1----:R-:W-:Y:S02]  /*355c0*/  IMAD.MOV.U32 R6, RZ, RZ, R41 ;  /* 0x000000ffff067224 */ /* 0x002fe400078e0029 */
[----:B------:R-:W-:Y:S01]  /*355d0*/  IMAD.MOV.U32 R5, RZ, RZ, R40 ;  /* 0x000000ffff057224 */ /* 0x000fe200078e0028 */
[----:B------:R-:W-:Y:S04]  /*355e0*/  STL [R1+0x3204], R7 ;  /* 0x0032040701007387 */ /* 0x000fe80000100800 */
[----:B------:R-:W-:Y:S04]  /*355f0*/  STL [R1+0x3200], R6 ;  /* 0x0032000601007387 */ /* 0x000fe80000100800 */
[----:B------:R-:W-:Y:S01]  /*35600*/  STL [R1+0x31fc], R5 ;  /* 0x0031fc0501007387 */ /* 0x000fe20000100800 */
[----:B---3--:R-:W-:-:S15]  /*35610*/  HMMA.16816.F32 R8, R28, R22, R8 ;  /* 0x000000161c08723c */ /* 0x008fde0000001808 */
[----:B------:R-:W-:-:S04]  /*35620*/  NOP ;  /* 0x0000000000007918 */ /* 0x000fc80000000000 */
[----:B------:R1:W-:Y:S04]  /*35630*/  STL.64 [R1+0x730], R8 ;  /* 0x0007300801007387 */ /* 0x0003e80000100a00 */
[----:B------:R3:W-:Y:S04]  /*35640*/  STL [R1+0x738], R10 ;  /* 0x0007380a01007387 */ /* 0x0007e80000100800 */
[----:B------:R-:W4:Y:S04]  /*35650*/  LDL.LU.64 R44, [R1+0xf10] ;  /* 0x000f1000012c7983 */ /* 0x000f280000300a00 */
[----:B------:R-:W4:Y:S04]  /*35660*/  LDL.LU.64 R46, [R1+0xf18] ;  /* 0x000f1800012e7983 */ /* 0x000f280000300a00 */
[----:B------:R-:W4:Y:S04]  /*35670*/  LDL.LU.64 R40, [R1+0xf00] ;  /* 0x000f000001287983 */ /* 0x000f280000300a00 */
[----:B0-----:R-:W4:Y:S01]  /*35680*/  LDL.LU.64 R42, [R1+0xf08] ;  /* 0x000f0800012a7983 */ /* 0x001f220000300a00 */
[----:B------:R-:W-:-:S03]  /*35690*/  IMAD.MOV.U32 R4, RZ, RZ, R11 ;  /* 0x000000ffff047224 */ /* 0x000fc600078e000b */
[----:B-1----:R-:W4:Y:S04]  /*356a0*/  LDL.LU.64 R8, [R1+0xee0] ;  /* 0x000ee00001087983 */ /* 0x002f280000300a00 */
[----:B---3--:R-:W3:Y:S04]  /*356b0*/  LDL.LU.64 R10, [R1+0xee8] ;  /* 0x000ee800010a7983 */ /* 0x008ee80000300a00 */
[----:B------:R0:W-:Y:S01]  /*356c0*/  STL [R1+0x3208], R4 ;  /* 0x0032080401007387 */ /* 0x0001e20000100800 */
[C---:B--2---:R-:W-:Y:S08]  /*356d0*/  HMMA.16816.F32 R56, R28.reuse, R20, R56 ;  /* 0x000000141c38723c */ /* 0x044ff00000001838 */
[C---:B----4-:R-:W-:Y:S08]  /*356e0*/  HMMA.16816.F32 R48, R28.reuse, R16, R48 ;  /* 0x000000101c30723c */ /* 0x050ff00000001830 */
[----:B------:R-:W-:Y:S03]  /*356f0*/  HMMA.16816.F32 R52, R28, R18, R52 ;  /* 0x000000121c34723c */ /* 0x000fe60000001834 */
[----:B------:R-:W-:-:S02]  /*35700*/  IMAD.MOV.U32 R6, RZ, RZ, R58 ;  /* 0x000000ffff067224 */ /* 0x000fc400078e003a */
[----:B------:R-:W-:Y:S01]  /*35710*/  IMAD.MOV.U32 R5, RZ, RZ, R59 ;  /* 0x000000ffff057224 */ /* 0x000fe200078e003b */
[----:B------:R-:W-:Y:S04]  /*35720*/  STL [R1+0x720], R56 ;  /* 0x0007203801007387 */ /* 0x000fe80000100800 */
[----:B------:R1:W-:Y:S01]  /*35730*/  STL [R1+0x3210], R6 ;  /* 0x0032100601007387 */ /* 0x0003e20000100800 */
[----:B------:R-:W-:Y:S02]  /*35740*/  IMAD.MOV.U32 R7, RZ, RZ, R57 ;  /* 0x000000ffff077224 */ /* 0x000fe400078e0039 */
[----:B0-----:R-:W-:Y:S01]  /*35750*/  IMAD.MOV.U32 R4, RZ, RZ, R51 ;  /* 0x000000ffff047224 */ /* 0x001fe200078e0033 */
[----:B------:R0:W-:Y:S05]  /*35760*/  STL [R1+0x320c], R5 ;  /* 0x00320c0501007387 */ /* 0x0001ea0000100800 */
[----:B------:R-:W-:Y:S04]  /*35770*/  STL.64 [R1+0x710], R52 ;  /* 0x0007103401007387 */ /* 0x000fe80000100a00 */
[----:B------:R-:W-:Y:S04]  /*35780*/  STL.64 [R1+0x718], R54 ;  /* 0x0007183601007387 */ /* 0x000fe80000100a00 */
[----:B------:R-:W-:Y:S01]  /*35790*/  STL [R1+0x708], R50 ;  /* 0x0007083201007387 */ /* 0x000fe20000100800 */
[----:B-1----:R-:W-:-:S02]  /*357a0*/  IMAD.MOV.U32 R6, RZ, RZ, R48 ;  /* 0x000000ffff067224 */ /* 0x002fc400078e0030 */
[----:B0-----:R-:W-:-:S03]  /*357b0*/  IMAD.MOV.U32 R5, RZ, RZ, R49 ;  /* 0x000000ffff057224 */ /* 0x001fc600078e0031 */
[----:B------:R-:W-:Y:S04]  /*357c0*/  STL.64 [R1+0x3250], R6 ;  /* 0x0032500601007387 */ /* 0x000fe80000100a00 */
[----:B------:R3:W-:Y:S01]  /*357d0*/  STL.64 [R1+0x3248], R4 ;  /* 0x0032480401007387 */ /* 0x0007e20000100a00 */
[C---:B------:R-:W-:Y:S08]  /*357e0*/  HMMA.16816.F32 R44, R28.reuse, R14, R44 ;  /* 0x0000000e1c2c723c */ /* 0x040ff0000000182c */
[C---:B------:R-:W-:Y:S08]  /*357f0*/  HMMA.16816.F32 R40, R28.reuse, R12, R40 ;  /* 0x0000000c1c28723c */ /* 0x040ff00000001828 */
[----:B---3--:R-:W-:Y:S03]  /*35800*/  HMMA.16816.F32 R4, R28, R2, R8 ;  /* 0x000000021c04723c */ /* 0x008fe60000001808 */
[----:B------:R0:W-:Y:S04]  /*35810*/  STL.64 [R1+0x6f0], R44 ;  /* 0x0006f02c01007387 */ /* 0x0001e80000100a00 */
[----:B------:R1:W-:Y:S04]  /*35820*/  STL.64 [R1+0x6f8], R46 ;  /* 0x0006f82e01007387 */ /* 0x0003e80000100a00 */
[----:B------:R2:W-:Y:S04]  /*35830*/  STL.64 [R1+0x6e0], R40 ;  /* 0x0006e02801007387 */ /* 0x0005e80000100a00 */
[----:B------:R3:W-:Y:S04]  /*35840*/  STL.64 [R1+0x6e8], R42 ;  /* 0x0006e82a01007387 */ /* 0x0007e80000100a00 */
[----:B------:R4:W-:Y:S04]  /*35850*/  STL.64 [R1+0xf0], R4 ;  /* 0x0000f00401007387 */ /* 0x0009e80000100a00 */
[----:B------:R0:W-:Y:S04]  /*35860*/  STL.64 [R1+0xf8], R6 ;  /* 0x0000f80601007387 */ /* 0x0001e80000100a00 */
[----:B------:R-:W4:Y:S04]  /*35870*/  LDL.LU.64 R56, [R1+0xeb0] ;  /* 0x000eb00001387983 */ /* 0x000f280000300a00 */
[----:B------:R-:W4:Y:S04]  /*35880*/  LDL.LU.64 R58, [R1+0xeb8] ;  /* 0x000eb800013a7983 */ /* 0x000f280000300a00 */
[----:B------:R-:W4:Y:S04]  /*35890*/  LDL.LU.64 R52, [R1+0xea0] ;  /* 0x000ea00001347983 */ /* 0x000f280000300a00 */
[----:B------:R-:W4:Y:S04]  /*358a0*/  LDL.LU.64 R54, [R1+0xea8] ;  /* 0x000ea80001367983 */ /* 0x000f280000300a00 */
[----:B------:R-:W4:Y:S04]  /*358b0*/  LDL.LU.64 R48, [R1+0xe90] ;  /* 0x000e900001307983 */ /* 0x000f280000300a00 */
[----:B------:R-:W4:Y:S04]  /*358c0*/  LDL.LU.64 R50, [R1+0xe98] ;  /* 0x000e980001327983 */ /* 0x000f280000300a00 */
[----:B0-----:R-:W4:Y:S04]  /*358d0*/  LDL.LU.64 R44, [R1+0xe80] ;  /* 0x000e8000012c7983 */ /* 0x001f280000300a00 */
[----:B-1----:R-:W4:Y:S04]  /*358e0*/  LDL.LU.64 R46, [R1+0xe88] ;  /* 0x000e8800012e7983 */ /* 0x002f280000300a00 */
[----:B--2---:R-:W2:Y:S04]  /*358f0*/  LDL.LU.64 R40, [R1+0xe70] ;  /* 0x000e700001287983 */ /* 0x004ea80000300a00 */
[----:B---3--:R-:W2:Y:S04]  /*35900*/  LDL.LU.64 R42, [R1+0xe78] ;  /* 0x000e7800012a7983 */ /* 0x008ea80000300a00 */
[----:B------:R-:W3:Y:S04]  /*35910*/  LDL.LU.64 R8, [R1+0xe60] ;  /* 0x000e600001087983 */ /* 0x000ee80000300a00 */
[----:B------:R-:W3:Y:S04]  /*35920*/  LDL.LU.64 R10, [R1+0xe68] ;  /* 0x000e6800010a7983 */ /* 0x000ee80000300a00 */
[----:B----4-:R-:W4:Y:S04]  /*35930*/  LDL.LU.64 R4, [R1+0xe50] ;  /* 0x000e500001047983 */ /* 0x010f280000300a00 */
[----:B------:R-:W4:Y:S04]  /*35940*/  LDL.LU.64 R6, [R1+0xe58] ;  /* 0x000e580001067983 */ /* 0x000f280000300a00 */
[----:B------:R-:W2:Y:S04]  /*35950*/  LDL.LU R27, [R1+0x1a8] ;  /* 0x0001a800011b7983 */ /* 0x000ea80000300800 */
[----:B------:R-:W2:Y:S04]  /*35960*/  LDL.LU R26, [R1+0x1b4] ;  /* 0x0001b400011a7983 */ /* 0x000ea80000300800 */
[----:B------:R-:W2:Y:S04]  /*35970*/  LDL.LU R60, [R1+0x1b0] ;  /* 0x0001b000013c7983 */ /* 0x000ea80000300800 */
[----:B------:R-:W2:Y:S01]  /*35980*/  LDL.LU R61, [R1+0x1bc] ;  /* 0x0001bc00013d7983 */ /* 0x000ea20000300800 */
[----:B------:R-:W-:-:S03]  /*35990*/  IMAD R28, R35, 0x100, R37 ;  /* 0x00000100231c7824 */ /* 0x000fc600078e0225 */
        /* <DEDUP_REMOVED lines=8> */
[----:B------:R-:W-:Y:S01]  /*35a20*/  IMAD R31, R0, 0x100, R38 ;  /* 0x00000100001f7824 */ /* 0x000fe200078e0226 */
[----:B------:R-:W-:Y:S02]  /*35a30*/  F2FP.F16.E4M3.UNPACK_B R28, R28 ;  /* 0x0000001cff1c723e */ /* 0x000fe400020006ff */
[----:B--2---:R-:W-:Y:S04]  /*35a40*/  STL.64 [R1+0x3310], R34 ;  /* 0x0033102201007387 */ /* 0x004fe80000100a00 */
[----:B------:R0:W-:Y:S04]  /*35a50*/  STL.64 [R1+0x3308], R32 ;  /* 0x0033082001007387 */ /* 0x0001e80000100a00 */
[----:B------:R-:W2:Y:S04]  /*35a60*/  LDL.LU R36, [R1+0x1d0] ;  /* 0x0001d00001247983 */ /* 0x000ea80000300800 */
[----:B------:R-:W2:Y:S01]  /*35a70*/  LDL.LU R38, [R1+0x1dc] ;  /* 0x0001dc0001267983 */ /* 0x000ea20000300800 */
[----:B------:R-:W-:-:S02]  /*35a80*/  F2FP.F16.E4M3.UNPACK_B R29, R29 ;  /* 0x0000001dff1d723e */ /* 0x000fc400020006ff */
[----:B------:R-:W-:Y:S02]  /*35a90*/  F2FP.F16.E4M3.UNPACK_B R30, R30 ;  /* 0x0000001eff1e723e */ /* 0x000fe400020006ff */
[----:B------:R-:W-:-:S07]  /*35aa0*/  F2FP.F16.E4M3.UNPACK_B R31, R31 ;  /* 0x0000001fff1f723e */ /* 0x000fce00020006ff */
[C---:B0-----:R-:W-:Y:S08]  /*35ab0*/  HMMA.16816.F32 R32, R28.reuse, R22, R52 ;  /* 0x000000161c20723c */ /* 0x041ff00000001834 */
[C---:B------:R-:W-:Y:S08]  /*35ac0*/  HMMA.16816.F32 R48, R28.reuse, R20, R48 ;  /* 0x000000141c30723c */ /* 0x040ff00000001830 */
[C---:B---3--:R-:W-:Y:S01]  /*35ad0*/  HMMA.16816.F32 R8, R28.reuse, R14, R8 ;  /* 0x0000000e1c08723c */ /* 0x048fe20000001808 */
[----:B--2---:R-:W-:Y:S04]  /*35ae0*/  STL.64 [R1+0x3320], R38 ;  /* 0x0033202601007387 */ /* 0x004fe80000100a00 */
[----:B------:R0:W-:Y:S04]  /*35af0*/  STL.64 [R1+0x3318], R36 ;  /* 0x0033182401007387 */ /* 0x0001e80000100a00 */
[----:B------:R-:W2:Y:S01]  /*35b00*/  LDL.LU R0, [R1+0x1d8] ;  /* 0x0001d80001007983 */ /* 0x000ea20000300800 */
[----:B0-----:R-:W-:-:S15]  /*35b10*/  HMMA.16816.F32 R36, R28, R24, R56 ;  /* 0x000000181c24723c */ /* 0x001fde0000001838 */
[----:B------:R-:W-:-:S04]  /*35b20*/  NOP ;  /* 0x0000000000007918 */ /* 0x000fc80000000000 */
[----:B------:R-:W-:Y:S04]  /*35b30*/  STL.64 [R1+0x6d0], R36 ;  /* 0x0006d02401007387 */ /* 0x000fe80000100a00 */
[----:B------:R0:W-:Y:S04]  /*35b40*/  STL.64 [R1+0x6d8], R38 ;  /* 0x0006d82601007387 */ /* 0x0001e80000100a00 */
[----:B------:R-:W-:Y:S04]  /*35b50*/  STL.64 [R1+0x6c0], R32 ;  /* 0x0006c02001007387 */ /* 0x000fe80000100a00 */
[----:B------:R1:W-:Y:S01]  /*35b60*/  STL.64 [R1+0x6c8], R34 ;  /* 0x0006c82201007387 */ /* 0x0003e20000100a00 */
[C---:B0-----:R-:W-:Y:S08]  /*35b70*/  HMMA.16816.F32 R36, R28.reuse, R18, R44 ;  /* 0x000000121c24723c */ /* 0x041ff0000000182c */
[C---:B-1----:R-:W-:Y:S01]  /*35b80*/  HMMA.16816.F32 R32, R28.reuse, R16, R40 ;  /* 0x000000101c20723c */ /* 0x042fe20000001828 */
[----:B------:R-:W-:Y:S04]  /*35b90*/  STL.64 [R1+0x6b0], R48 ;  /* 0x0006b03001007387 */ /* 0x000fe80000100a00 */
[----:B------:R-:W-:Y:S06]  /*35ba0*/  STL.64 [R1+0x6b8], R50 ;  /* 0x0006b83201007387 */ /* 0x000fec0000100a00 */
[----:B------:R0:W-:Y:S04]  /*35bb0*/  STL.64 [R1+0x6a0], R36 ;  /* 0x0006a02401007387 */ /* 0x0001e80000100a00 */
[----:B------:R1:W-:Y:S04]  /*35bc0*/  STL.64 [R1+0x6a8], R38 ;  /* 0x0006a82601007387 */ /* 0x0003e80000100a00 */
[----:B------:R3:W-:Y:S04]  /*35bd0*/  STL.64 [R1+0x690], R32 ;  /* 0x0006902001007387 */ /* 0x0007e80000100a00 */
[----:B------:R1:W-:Y:S04]  /*35be0*/  STL.64 [R1+0x698], R34 ;  /* 0x0006982201007387 */ /* 0x0003e80000100a00 */
[----:B0-----:R-:W2:Y:S04]  /*35bf0*/  LDL.LU.64 R36, [R1+0xe40] ;  /* 0x000e400001247983 */ /* 0x001ea80000300a00 */
[----:B------:R0:W-:Y:S04]  /*35c00*/  STL.64 [R1+0x680], R8 ;  /* 0x0006800801007387 */ /* 0x0001e80000100a00 */
[----:B------:R0:W-:Y:S04]  /*35c10*/  STL.64 [R1+0x688], R10 ;  /* 0x0006880a01007387 */ /* 0x0001e80000100a00 */
[----:B-1----:R-:W2:Y:S01]  /*35c20*/  LDL.LU.64 R38, [R1+0xe48] ;  /* 0x000e480001267983 */ /* 0x002ea20000300a00 */
[----:B----4-:R-:W-:-:S15]  /*35c30*/  HMMA.16816.F32 R4, R28, R12, R4 ;  /* 0x0000000c1c04723c */ /* 0x010fde0000001804 */
[----:B------:R-:W-:-:S04]  /*35c40*/  NOP ;  /* 0x0000000000007918 */ /* 0x000fc80000000000 */
[----:B------:R1:W-:Y:S04]  /*35c50*/  STL.64 [R1+0x670], R4 ;  /* 0x0006700401007387 */ /* 0x0003e80000100a00 */
[----:B------:R4:W-:Y:S04]  /*35c60*/  STL.64 [R1+0x678], R6 ;  /* 0x0006780601007387 */ /* 0x0009e80000100a00 */
[----:B---3--:R-:W3:Y:S04]  /*35c70*/  LDL.LU.64 R32, [R1+0xe30] ;  /* 0x000e300001207983 */ /* 0x008ee80000300a00 */
[----:B------:R-:W3:Y:S04]  /*35c80*/  LDL.LU.64 R34, [R1+0xe38] ;  /* 0x000e380001227983 */ /* 0x000ee80000300a00 */
        /* <DEDUP_REMOVED lines=10> */
[----:B0-----:R-:W3:Y:S04]  /*35d30*/  LDL.LU.64 R8, [R1+0xdd0] ;  /* 0x000dd00001087983 */ /* 0x001ee80000300a00 */
[----:B------:R-:W3:Y:S04]  /*35d40*/  LDL.LU.64 R10, [R1+0xdd8] ;  /* 0x000dd800010a7983 */ /* 0x000ee80000300a00 */
[----:B-1----:R-:W3:Y:S04]  /*35d50*/  LDL.LU.64 R4, [R1+0xdc0] ;  /* 0x000dc00001047983 */ /* 0x002ee80000300a00 */
[----:B----4-:R-:W4:Y:S01]  /*35d60*/  LDL.LU.64 R6, [R1+0xdc8] ;  /* 0x000dc80001067983 */ /* 0x010f220000300a00 */
[----:B--2---:R-:W-:Y:S03]  /*35d70*/  HMMA.16816.F32 R28, R28, R2, R36 ;  /* 0x000000021c1c723c */ /* 0x004fe60000001824 */
[----:B------:R-:W2:Y:S04]  /*35d80*/  LDL.LU.64 R38, [R1+0x3320] ;  /* 0x0033200001267983 */ /* 0x000ea80000300a00 */
[----:B------:R-:W2:-:S12]  /*35d90*/  LDL.LU.64 R36, [R1+0x3318] ;  /* 0x0033180001247983 */ /* 0x000e980000300a00 */
[----:B------:R0:W-:Y:S04]  /*35da0*/  STL.64 [R1+0xe0], R28 ;  /* 0x0000e01c01007387 */ /* 0x0001e80000100a00 */
[----:B------:R1:W-:Y:S04]  /*35db0*/  STL.64 [R1+0xe8], R30 ;  /* 0x0000e81e01007387 */ /* 0x0003e80000100a00 */
[----:B0-----:R-:W2:Y:S04]  /*35dc0*/  LDL.LU R29, [R1+0x1a4] ;  /* 0x0001a400011d7983 */ /* 0x001ea80000300800 */
[----:B-1----:R-:W2:Y:S04]  /*35dd0*/  LDL.LU R30, [R1+0x1a0] ;  /* 0x0001a000011e7983 */ /* 0x002ea80000300800 */
[----:B------:R-:W3:Y:S01]  /*35de0*/  LDL.LU R31, [R1+0x1ac] ;  /* 0x0001ac00011f7983 */ /* 0x000ee20000300800 */
[----:B--2---:R-:W-:-:S02]  /*35df0*/  IMAD R28, R30, 0x100, R29 ;  /* 0x000001001e1c7824 */ /* 0x004fc400078e021d */
[----:B---3--:R-:W-:Y:S02]  /*35e00*/  IMAD R29, R27, 0x100, R31 ;  /* 0x000001001b1d7824 */ /* 0x008fe400078e021f */
[----:B------:R-:W-:Y:S02]  /*35e10*/  IMAD R30, R60, 0x100, R26 ;  /* 0x000001003c1e7824 */ /* 0x000fe400078e021a */
[----:B------:R-:W-:Y:S01]  /*35e20*/  IMAD R31, R39, 0x100, R61 ;  /* 0x00000100271f7824 */ /* 0x000fe200078e023d */
[----:B------:R-:W-:Y:S02]  /*35e30*/  F2FP.F16.E4M3.UNPACK_B R28, R28 ;  /* 0x0000001cff1c723e */ /* 0x000fe400020006ff */
[----:B------:R-:W-:Y:S02]  /*35e40*/  F2FP.F16.E4M3.UNPACK_B R29, R29 ;  /* 0x0000001dff1d723e */ /* 0x000fe400020006ff */
[----:B------:R-:W-:Y:S02]  /*35e50*/  F2FP.F16.E4M3.UNPACK_B R30, R30 ;  /* 0x0000001eff1e723e */ /* 0x000fe400020006ff */
[----:B------:R-:W-:-:S07]  /*35e60*/  F2FP.F16.E4M3.UNPACK_B R31, R31 ;  /* 0x0000001fff1f723e */ /* 0x000fce00020006ff */
[----:B------:R-:W-:-:S15]  /*35e70*/  HMMA.16816.F32 R32, R28, R24, R32 ;  /* 0x000000181c20723c */ /* 0x000fde0000001820 */
[----:B------:R-:W-:-:S04]  /*35e80*/  NOP ;  /* 0x0000000000007918 */ /* 0x000fc80000000000 */
[----:B------:R-:W-:Y:S04]  /*35e90*/  STL.64 [R1+0x660], R32 ;  /* 0x0006602001007387 */ /* 0x000fe80000100a00 */
[----:B------:R0:W-:Y:S04]  /*35ea0*/  STL.64 [R1+0x668], R34 ;  /* 0x0006682201007387 */ /* 0x0001e80000100a00 */
[----:B0-----:R-:W2:Y:S04]  /*35eb0*/  LDL.LU.64 R34, [R1+0x3310] ;  /* 0x0033100001227983 */ /* 0x001ea80000300a00 */
[----:B------:R-:W3:Y:S01]  /*35ec0*/  LDL.LU.64 R32, [R1+0x3308] ;  /* 0x0033080001207983 */ /* 0x000ee20000300a00 */
[C---:B------:R-:W-:Y:S08]  /*35ed0*/  HMMA.16816.F32 R56, R28.reuse, R22, R56 ;  /* 0x000000161c38723c */ /* 0x040ff00000001838 */
[C---:B------:R-:W-:Y:S08]  /*35ee0*/  HMMA.16816.F32 R52, R28.reuse, R20, R52 ;  /* 0x000000141c34723c */ /* 0x040ff00000001834 */
[C---:B------:R-:W-:Y:S08]  /*35ef0*/  HMMA.16816.F32 R48, R28.reuse, R18, R48 ;  /* 0x000000121c30723c */ /* 0x040ff00000001830 */
[C---:B------:R-:W-:Y:S08]  /*35f00*/  HMMA.16816.F32 R44, R28.reuse, R16, R44 ;  /* 0x000000101c2c723c */ /* 0x040ff0000000182c */
[C---:B------:R-:W-:Y:S08]  /*35f10*/  HMMA.16816.F32 R40, R28.reuse, R14, R40 ;  /* 0x0000000e1c28723c */ /* 0x040ff00000001828 */
[C---:B------:R-:W-:Y:S08]  /*35f20*/  HMMA.16816.F32 R8, R28.reuse, R12, R8 ;  /* 0x0000000c1c08723c */ /* 0x040ff00000001808 */
[----:B----4-:R-:W-:Y:S01]  /*35f30*/  HMMA.16816.F32 R4, R28, R2, R4 ;  /* 0x000000021c04723c */ /* 0x010fe20000001804 */
[----:B------:R0:W-:Y:S04]  /*35f40*/  STL.64 [R1+0x650], R56 ;  /* 0x0006503801007387 */ /* 0x0001e80000100a00 */
        /* <DEDUP_REMOVED lines=13> */
[----:B0-----:R-:W3:Y:S04]  /*36020*/  LDL.LU.64 R56, [R1+0xdb0] ;  /* 0x000db00001387983 */ /* 0x001ee80000300a00 */
[----:B-1----:R-:W3:Y:S04]  /*36030*/  LDL.LU.64 R58, [R1+0xdb8] ;  /* 0x000db800013a7983 */ /* 0x002ee80000300a00 */
[----:B----4-:R-:W4:Y:S04]  /*36040*/  LDL.LU.64 R52, [R1+0xda0] ;  /* 0x000da00001347983 */ /* 0x010f280000300a00 */
[----:B------:R-:W4:Y:S04]  /*36050*/  LDL.LU.64 R54, [R1+0xda8] ;  /* 0x000da80001367983 */ /* 0x000f280000300a00 */
        /* <DEDUP_REMOVED lines=10> */
[----:B------:R-:W4:Y:S04]  /*36100*/  LDL.LU R27, [R1+0x1e8] ;  /* 0x0001e800011b7983 */ /* 0x000f280000300800 */
[----:B------:R-:W4:Y:S04]  /*36110*/  LDL.LU R26, [R1+0x1f4] ;  /* 0x0001f400011a7983 */ /* 0x000f280000300800 */
[----:B------:R-:W4:Y:S04]  /*36120*/  LDL.LU R60, [R1+0x1f0] ;  /* 0x0001f000013c7983 */ /* 0x000f280000300800 */
[----:B------:R-:W4:Y:S04]  /*36130*/  LDL.LU R61, [R1+0x1fc] ;  /* 0x0001fc00013d7983 */ /* 0x000f280000300800 */
[----:B------:R-:W4:Y:S01]  /*36140*/  LDL.LU R39, [R1+0x1f8] ;  /* 0x0001f80001277983 */ /* 0x000f220000300800 */
[----:B--2---:R-:W-:-:S02]  /*36150*/  IMAD R28, R35, 0x100, R37 ;  /* 0x00000100231c7824 */ /* 0x004fc400078e0225 */
[----:B---3--:R-:W-:Y:S01]  /*36160*/  IMAD R29, R32, 0x100, R33 ;  /* 0x00000100201d7824 */ /* 0x008fe200078e0221 */
[----:B------:R-:W2:Y:S04]  /*36170*/  LDL.LU R37, [R1+0x204] ;  /* 0x0002040001257983 */ /* 0x000ea80000300800 */
[----:B------:R-:W3:Y:S04]  /*36180*/  LDL.LU R35, [R1+0x200] ;  /* 0x0002000001237983 */ /* 0x000ee80000300800 */
[----:B------:R-:W2:Y:S01]  /*36190*/  LDL.LU R33, [R1+0x20c] ;  /* 0x00020c0001217983 */ /* 0x000ea20000300800 */
[----:B------:R-:W-:-:S03]  /*361a0*/  IMAD R30, R36, 0x100, R34 ;  /* 0x00000100241e7824 */ /* 0x000fc600078e0222 */
[----:B------:R-:W2:Y:S04]  /*361b0*/  LDL.LU R32, [R1+0x208] ;  /* 0x0002080001207983 */ /* 0x000ea80000300800 */
[----:B------:R-:W3:Y:S01]  /*361c0*/  LDL.LU R34, [R1+0x214] ;  /* 0x0002140001227983 */ /* 0x000ee20000300800 */
[----:B------:R-:W-:Y:S01]  /*361d0*/  IMAD R31, R0, 0x100, R38 ;  /* 0x00000100001f7824 */ /* 0x000fe200078e0226 */
[----:B------:R-:W-:Y:S02]  /*361e0*/  F2FP.F16.E4M3.UNPACK_B R28, R28 ;  /* 0x0000001cff1c723e */ /* 0x000fe400020006ff */
[----:B---3--:R-:W-:Y:S04]  /*361f0*/  STL.64 [R1+0x32f0], R34 ;  /* 0x0032f02201007387 */ /* 0x008fe80000100a00 */
[----:B--2---:R4:W-:Y:S04]  /*36200*/  STL.64 [R1+0x32e8], R32 ;  /* 0x0032e82001007387 */ /* 0x0049e80000100a00 */
[----:B------:R-:W2:Y:S04]  /*36210*/  LDL.LU R36, [R1+0x210] ;  /* 0x0002100001247983 */ /* 0x000ea80000300800 */
[----:B------:R-:W3:Y:S01]  /*36220*/  LDL.LU R38, [R1+0x21c] ;  /* 0x00021c0001267983 */ /* 0x000ee20000300800 */
[----:B------:R-:W-:-:S02]  /*36230*/  F2FP.F16.E4M3.UNPACK_B R29, R29 ;  /* 0x0000001dff1d723e */ /* 0x000fc400020006ff */
[----:B------:R-:W-:Y:S02]  /*36240*/  F2FP.F16.E4M3.UNPACK_B R30, R30 ;  /* 0x0000001eff1e723e */ /* 0x000fe400020006ff */
[----:B------:R-:W-:-:S07]  /*36250*/  F2FP.F16.E4M3.UNPACK_B R31, R31 ;  /* 0x0000001fff1f723e */ /* 0x000fce00020006ff */
[C---:B----4-:R-:W-:Y:S08]  /*36260*/  HMMA.16816.F32 R32, R28.reuse, R22, R52 ;  /* 0x000000161c20723c */ /* 0x050ff00000001834 */
[C---:B------:R-:W-:Y:S08]  /*36270*/  HMMA.16816.F32 R48, R28.reuse, R20, R48 ;  /* 0x000000141c30723c */ /* 0x040ff00000001830 */
[C---:B------:R-:W-:Y:S01]  /*36280*/  HMMA.16816.F32 R8, R28.reuse, R14, R8 ;  /* 0x0000000e1c08723c */ /* 0x040fe20000001808 */
[----:B---3--:R-:W-:Y:S04]  /*36290*/  STL.64 [R1+0x3300], R38 ;  /* 0x0033002601007387 */ /* 0x008fe80000100a00 */
[----:B--2---:R0:W-:Y:S04]  /*362a0*/  STL.64 [R1+0x32f8], R36 ;  /* 0x0032f82401007387 */ /* 0x0041e80000100a00 */
        /* <DEDUP_REMOVED lines=19> */
[----:B------:R-:W-:-:S15]  /*363e0*/  HMMA.16816.F32 R4, R28, R12, R4 ;  /* 0x0000000c1c04723c */ /* 0x000fde0000001804 */
[----:B------:R-:W-:-:S04]  /*363f0*/  NOP ;  /* 0x0000000000007918 */ /* 0x000fc80000000000 */
[----:B------:R1:W-:Y:S04]  /*36400*/  STL.64 [R1+0x590], R4 ;  /* 0x0005900401007387 */ /* 0x0003e80000100a00 */
[----:B------:R0:W-:Y:S04]  /*36410*/  STL.64 [R1+0x598], R6 ;  /* 0x0005980601007387 */ /* 0x0001e80000100a00 */
[----:B---3--:R-:W3:Y:S04]  /*36420*/  LDL.LU.64 R32, [R1+0xd30] ;  /* 0x000d300001207983 */ /* 0x008ee80000300a00 */
[----:B----4-:R-:W3:Y:S04]  /*36430*/  LDL.LU.64 R34, [R1+0xd38] ;  /* 0x000d380001227983 */ /* 0x010ee80000300a00 */
[----:B------:R-:W4:Y:S04]  /*36440*/  LDL.LU.64 R56, [R1+0xd20] ;  /* 0x000d200001387983 */ /* 0x000f280000300a00 */
[----:B------:R-:W4:Y:S04]  /*36450*/  LDL.LU.64 R58, [R1+0xd28] ;  /* 0x000d2800013a7983 */ /* 0x000f280000300a00 */
        /* <DEDUP_REMOVED lines=11> */
[----:B------:R-:W3:Y:S01]  /*36510*/  LDL.LU.64 R6, [R1+0xcc8] ;  /* 0x000cc80001067983 */ /* 0x000ee20000300a00 */
        /* <DEDUP_REMOVED lines=22> */
[C---:B----4-:R-:W-:Y:S08]  /*36680*/  HMMA.16816.F32 R56, R28.reuse, R22, R56 ;  /* 0x000000161c38723c */ /* 0x050ff00000001838 */
[C---:B------:R-:W-:Y:S08]  /*36690*/  HMMA.16816.F32 R52, R28.reuse, R20, R52 ;  /* 0x000000141c34723c */ /* 0x040ff00000001834 */
[C---:B------:R-:W-:Y:S08]  /*366a0*/  HMMA.16816.F32 R48, R28.reuse, R18, R48 ;  /* 0x000000121c30723c */ /* 0x040ff00000001830 */
[C---:B------:R-:W-:Y:S08]  /*366b0*/  HMMA.16816.F32 R44, R28.reuse, R16, R44 ;  /* 0x000000101c2c723c */ /* 0x040ff0000000182c */
[C---:B------:R-:W-:Y:S08]  /*366c0*/  HMMA.16816.F32 R40, R28.reuse, R14, R40 ;  /* 0x0000000e1c28723c */ /* 0x040ff00000001828 */
[C---:B------:R-:W-:Y:S08]  /*366d0*/  HMMA.16816.F32 R8, R28.reuse, R12, R8 ;  /* 0x0000000c1c08723c */ /* 0x040ff00000001808 */
[----:B------:R-:W-:Y:S01]  /*366e0*/  HMMA.16816.F32 R4, R28, R2, R4 ;  /* 0x000000021c04723c */ /* 0x000fe20000001804 */
        /* <DEDUP_REMOVED lines=43> */
[----:B------:R-:W-:Y:S02]  /*369a0*/  F2FP.F16.E4M3.UNPACK_B R29, R29 ;  /* 0x0000001dff1d723e */ /* 0x000fe400020006ff */
[----:B------:R-:W-:-:S02]  /*369b0*/  F2FP.F16.E4M3.UNPACK_B R30, R30 ;  /* 0x0000001eff1e723e */ /* 0x000fc400020006ff */
[----:B------:R-:W-:-:S07]  /*369c0*/  F2FP.F16.E4M3.UNPACK_B R31, R31 ;  /* 0x0000001fff1f723e */ /* 0x000fce00020006ff */
[C---:B----4-:R-:W-:Y:S08]  /*369d0*/  HMMA.16816.F32 R48, R28.reuse, R20, R48 ;  /* 0x000000141c30723c */ /* 0x050ff00000001830 */
[C---:B------:R-:W-:Y:S01]  /*369e0*/  HMMA.16816.F32 R8, R28.reuse, R14, R8 ;  /* 0x0000000e1c08723c */ /* 0x040fe20000001808 */
[----:B---3--:R-:W-:Y:S04]  /*369f0*/  STL.64 [R1+0x32d0], R34 ;  /* 0x0032d02201007387 */ /* 0x008fe80000100a00 */
[----:B--2---:R0:W-:Y:S04]  /*36a00*/  STL.64 [R1+0x32c8], R32 ;  /* 0x0032c82001007387 */ /* 0x0041e80000100a00 */
[----:B------:R-:W2:Y:S04]  /*36a10*/  LDL.LU R36, [R1+0x250] ;  /* 0x0002500001247983 */ /* 0x000ea80000300800 */
[----:B------:R-:W-:Y:S04]  /*36a20*/  STL.64 [R1+0x32e0], R26 ;  /* 0x0032e01a01007387 */ /* 0x000fe80000100a00 */
[----:B------:R1:W-:Y:S01]  /*36a30*/  STL.64 [R1+0x32d8], R24 ;  /* 0x0032d81801007387 */ /* 0x0003e20000100a00 */
[C---:B0-----:R-:W-:Y:S08]  /*36a40*/  HMMA.16816.F32 R32, R28.reuse, R24, R56 ;  /* 0x000000181c20723c */ /* 0x041ff00000001838 */
[C---:B-1----:R-:W-:Y:S11]  /*36a50*/  HMMA.16816.F32 R24, R28.reuse, R22, R52 ;  /* 0x000000161c18723c */ /* 0x042ff60000001834 */
[----:B------:R-:W-:Y:S04]  /*36a60*/  STL.64 [R1+0x510], R32 ;  /* 0x0005102001007387 */ /* 0x000fe80000100a00 */
[----:B------:R0:W-:Y:S04]  /*36a70*/  STL.64 [R1+0x518], R34 ;  /* 0x0005182201007387 */ /* 0x0001e80000100a00 */
[----:B------:R-:W3:Y:S04]  /*36a80*/  LDL.LU R38, [R1+0x25c] ;  /* 0x00025c0001267983 */ /* 0x000ee80000300800 */
[----:B------:R-:W3:Y:S04]  /*36a90*/  LDL.LU R0, [R1+0x258] ;  /* 0x0002580001007983 */ /* 0x000ee80000300800 */
[----:B------:R-:W-:Y:S04]  /*36aa0*/  STL.64 [R1+0x500], R24 ;  /* 0x0005001801007387 */ /* 0x000fe80000100a00 */
[----:B------:R1:W-:Y:S01]  /*36ab0*/  STL.64 [R1+0x508], R26 ;  /* 0x0005081a01007387 */ /* 0x0003e20000100a00 */
[C---:B0-----:R-:W-:Y:S08]  /*36ac0*/  HMMA.16816.F32 R32, R28.reuse, R18, R44 ;  /* 0x000000121c20723c */ /* 0x041ff0000000182c */
[C---:B-1----:R-:W-:Y:S01]  /*36ad0*/  HMMA.16816.F32 R24, R28.reuse, R16, R40 ;  /* 0x000000101c18723c */ /* 0x042fe20000001828 */
[----:B------:R-:W-:Y:S04]  /*36ae0*/  STL.64 [R1+0x4f0], R48 ;  /* 0x0004f03001007387 */ /* 0x000fe80000100a00 */
[----:B------:R-:W-:Y:S06]  /*36af0*/  STL.64 [R1+0x4f8], R50 ;  /* 0x0004f83201007387 */ /* 0x000fec0000100a00 */
[----:B------:R-:W-:Y:S04]  /*36b00*/  STL.64 [R1+0x4e0], R32 ;  /* 0x0004e02001007387 */ /* 0x000fe80000100a00 */
[----:B------:R-:W-:Y:S04]  /*36b10*/  STL.64 [R1+0x4e8], R34 ;  /* 0x0004e82201007387 */ /* 0x000fe80000100a00 */
[----:B------:R0:W-:Y:S04]  /*36b20*/  STL.64 [R1+0x4d0], R24 ;  /* 0x0004d01801007387 */ /* 0x0001e80000100a00 */
[----:B------:R1:W-:Y:S04]  /*36b30*/  STL.64 [R1+0x4d8], R26 ;  /* 0x0004d81a01007387 */ /* 0x0003e80000100a00 */
[----:B0-----:R-:W4:Y:S04]  /*36b40*/  LDL.LU.64 R24, [R1+0xc40] ;  /* 0x000c400001187983 */ /* 0x001f280000300a00 */
[----:B------:R0:W-:Y:S04]  /*36b50*/  STL.64 [R1+0x4c0], R8 ;  /* 0x0004c00801007387 */ /* 0x0001e80000100a00 */
[----:B------:R0:W-:Y:S04]  /*36b60*/  STL.64 [R1+0x4c8], R10 ;  /* 0x0004c80a01007387 */ /* 0x0001e80000100a00 */
[----:B-1----:R-:W4:Y:S01]  /*36b70*/  LDL.LU.64 R26, [R1+0xc48] ;  /* 0x000c4800011a7983 */ /* 0x002f220000300a00 */
[----:B------:R-:W-:-:S15]  /*36b80*/  HMMA.16816.F32 R4, R28, R12, R4 ;  /* 0x0000000c1c04723c */ /* 0x000fde0000001804 */
[----:B------:R-:W-:-:S04]  /*36b90*/  NOP ;  /* 0x0000000000007918 */ /* 0x000fc80000000000 */
[----:B------:R1:W-:Y:S04]  /*36ba0*/  STL.64 [R1+0x4b0], R4 ;  /* 0x0004b00401007387 */ /* 0x0003e80000100a00 */
[----:B------:R0:W-:Y:S04]  /*36bb0*/  STL.64 [R1+0x4b8], R6 ;  /* 0x0004b80601007387 */ /* 0x0001e80000100a00 */
[----:B------:R-:W2:Y:S04]  /*36bc0*/  LDL.LU.64 R32, [R1+0xc30] ;  /* 0x000c300001207983 */ /* 0x000ea80000300a00 */
        /* <DEDUP_REMOVED lines=11> */
[----:B0-----:R-:W2:Y:S04]  /*36c80*/  LDL.LU.64 R8, [R1+0xbd0] ;  /* 0x000bd00001087983 */ /* 0x001ea80000300a00 */
[----:B------:R-:W2:Y:S04]  /*36c90*/  LDL.LU.64 R10, [R1+0xbd8] ;  /* 0x000bd800010a7983 */ /* 0x000ea80000300a00 */
[----:B-1----:R-:W2:Y:S04]  /*36ca0*/  LDL.LU.64 R4, [R1+0xbc0] ;  /* 0x000bc00001047983 */ /* 0x002ea80000300a00 */
[----:B------:R-:W2:Y:S01]  /*36cb0*/  LDL.LU.64 R6, [R1+0xbc8] ;  /* 0x000bc80001067983 */ /* 0x000ea20000300a00 */
[----:B----4-:R-:W-:Y:S03]  /*36cc0*/  HMMA.16816.F32 R28, R28, R2, R24 ;  /* 0x000000021c1c723c */ /* 0x010fe60000001818 */
[----:B------:R-:W4:Y:S04]  /*36cd0*/  LDL.LU.64 R26, [R1+0x32e0] ;  /* 0x0032e000011a7983 */ /* 0x000f280000300a00 */
[----:B------:R-:W2:-:S12]  /*36ce0*/  LDL.LU.64 R24, [R1+0x32d8] ;  /* 0x0032d80001187983 */ /* 0x000e980000300a00 */
[----:B------:R0:W-:Y:S04]  /*36cf0*/  STL.64 [R1+0xa0], R28 ;  /* 0x0000a01c01007387 */ /* 0x0001e80000100a00 */
[----:B------:R1:W-:Y:S04]  /*36d00*/  STL.64 [R1+0xa8], R30 ;  /* 0x0000a81e01007387 */ /* 0x0003e80000100a00 */
[----:B0-----:R-:W2:Y:S04]  /*36d10*/  LDL.LU R29, [R1+0x224] ;  /* 0x00022400011d7983 */ /* 0x001ea80000300800 */
[----:B-1----:R-:W2:Y:S04]  /*36d20*/  LDL.LU R30, [R1+0x220] ;  /* 0x00022000011e7983 */ /* 0x002ea80000300800 */
[----:B------:R-:W4:Y:S01]  /*36d30*/  LDL.LU R31, [R1+0x22c] ;  /* 0x00022c00011f7983 */ /* 0x000f220000300800 */
[----:B--2---:R-:W-:-:S02]  /*36d40*/  IMAD R28, R30, 0x100, R29 ;  /* 0x000001001e1c7824 */ /* 0x004fc400078e021d */
[----:B----4-:R-:W-:Y:S02]  /*36d50*/  IMAD R29, R27, 0x100, R31 ;  /* 0x000001001b1d7824 */ /* 0x010fe400078e021f */
[----:B------:R-:W-:Y:S02]  /*36d60*/  IMAD R30, R60, 0x100, R26 ;  /* 0x000001003c1e7824 */ /* 0x000fe400078e021a */
[----:B------:R-:W-:Y:S01]  /*36d70*/  IMAD R31, R39, 0x100, R61 ;  /* 0x00000100271f7824 */ /* 0x000fe200078e023d */
[----:B------:R-:W-:Y:S02]  /*36d80*/  F2FP.F16.E4M3.UNPACK_B R28, R28 ;  /* 0x0000001cff1c723e */ /* 0x000fe400020006ff */
[----:B------:R-:W-:Y:S02]  /*36d90*/  F2FP.F16.E4M3.UNPACK_B R29, R29 ;  /* 0x0000001dff1d723e */ /* 0x000fe400020006ff */
[----:B------:R-:W-:Y:S02]  /*36da0*/  F2FP.F16.E4M3.UNPACK_B R30, R30 ;  /* 0x0000001eff1e723e */ /* 0x000fe400020006ff */
[----:B------:R-:W-:-:S07]  /*36db0*/  F2FP.F16.E4M3.UNPACK_B R31, R31 ;  /* 0x0000001fff1f723e */ /* 0x000fce00020006ff */
[C---:B------:R-:W-:Y:S08]  /*36dc0*/  HMMA.16816.F32 R32, R28.reuse, R24, R32 ;  /* 0x000000181c20723c */ /* 0x040ff00000001820 */
[C---:B------:R-:W-:Y:S08]  /*36dd0*/  HMMA.16816.F32 R56, R28.reuse, R22, R56 ;  /* 0x000000161c38723c */ /* 0x040ff00000001838 */
[C---:B------:R-:W-:Y:S08]  /*36de0*/  HMMA.16816.F32 R52, R28.reuse, R20, R52 ;  /* 0x000000141c34723c */ /* 0x040ff00000001834 */
[C---:B------:R-:W-:Y:S08]  /*36df0*/  HMMA.16816.F32 R48, R28.reuse, R18, R48 ;  /* 0x000000121c30723c */ /* 0x040ff00000001830 */
[C---:B------:R-:W-:Y:S08]  /*36e00*/  HMMA.16816.F32 R44, R28.reuse, R16, R44 ;  /* 0x000000101c2c723c */ /* 0x040ff0000000182c */
[C---:B------:R-:W-:Y:S08]  /*36e10*/  HMMA.16816.F32 R40, R28.reuse, R14, R40 ;  /* 0x0000000e1c28723c */ /* 0x040ff00000001828 */
[C---:B------:R-:W-:Y:S08]  /*36e20*/  HMMA.16816.F32 R8, R28.reuse, R12, R8 ;  /* 0x0000000c1c08723c */ /* 0x040ff00000001808 */
[----:B------:R-:W-:Y:S01]  /*36e30*/  HMMA.16816.F32 R4, R28, R2, R4 ;  /* 0x000000021c04723c */ /* 0x000fe20000001804 */
[----:B------:R-:W-:Y:S04]  /*36e40*/  STL.64 [R1+0x4a0], R32 ;  /* 0x0004a02001007387 */ /* 0x000fe80000100a00 */
[----:B------:R0:W-:Y:S04]  /*36e50*/  STL.64 [R1+0x4a8], R34 ;  /* 0x0004a82201007387 */ /* 0x0001e80000100a00 */
[----:B0-----:R-:W2:Y:S04]  /*36e60*/  LDL.LU.64 R34, [R1+0x32d0] ;  /* 0x0032d00001227983 */ /* 0x001ea80000300a00 */
[----:B------:R-:W4:Y:S04]  /*36e70*/  LDL.LU.64 R32, [R1+0x32c8] ;  /* 0x0032c80001207983 */ /* 0x000f280000300a00 */
[----:B------:R-:W-:Y:S04]  /*36e80*/  STL.64 [R1+0x490], R56 ;  /* 0x0004903801007387 */ /* 0x000fe80000100a00 */
[----:B------:R-:W-:Y:S04]  /*36e90*/  STL.64 [R1+0x498], R58 ;  /* 0x0004983a01007387 */ /* 0x000fe80000100a00 */
        /* <DEDUP_REMOVED lines=8> */
[----:B------:R-:W-:Y:S04]  /*36f20*/  STL [R1+0x32b0], R2 ;  /* 0x0032b00201007387 */ /* 0x000fe80000100800 */
[----:B------:R0:W-:Y:S04]  /*36f30*/  STL.64 [R1+0x440], R8 ;  /* 0x0004400801007387 */ /* 0x0001e80000100a00 */
[----:B------:R0:W-:Y:S04]  /*36f40*/  STL.64 [R1+0x448], R10 ;  /* 0x0004480a01007387 */ /* 0x0001e80000100a00 */
[----:B------:R-:W-:Y:S04]  /*36f50*/  STL [R1+0x32ac], R3 ;  /* 0x0032ac0301007387 */ /* 0x000fe80000100800 */
[----:B------:R1:W-:Y:S04]  /*36f60*/  STL.64 [R1+0x90], R4 ;  /* 0x0000900401007387 */ /* 0x0003e80000100a00 */
[----:B------:R3:W-:Y:S04]  /*36f70*/  STL.64 [R1+0x98], R6 ;  /* 0x0000980601007387 */ /* 0x0007e80000100a00 */
[----:B0-----:R-:W2:Y:S04]  /*36f80*/  LDL.LU.64 R52, [R1+0xbb0] ;  /* 0x000bb00001347983 */ /* 0x001ea80000300a00 */
[----:B-1----:R-:W2:Y:S04]  /*36f90*/  LDL.LU.64 R54, [R1+0xbb8] ;  /* 0x000bb80001367983 */ /* 0x002ea80000300a00 */
        /* <DEDUP_REMOVED lines=9> */
[----:B---3--:R-:W3:Y:S04]  /*37030*/  LDL.LU.64 R6, [R1+0xb68] ;  /* 0x000b680001067983 */ /* 0x008ee80000300a00 */
[----:B------:R-:W3:Y:S04]  /*37040*/  LDL.LU R26, [R1+0x260] ;  /* 0x00026000011a7983 */ /* 0x000ee80000300800 */
[----:B------:R-:W3:Y:S01]  /*37050*/  LDL.LU R2, [R1+0x26c] ;  /* 0x00026c0001027983 */ /* 0x000ee20000300800 */
[----:B------:R-:W-:-:S02]  /*37060*/  IMAD R31, R0, 0x100, R38 ;  /* 0x00000100001f7824 */ /* 0x000fc400078e0226 */
[----:B----4-:R-:W-:Y:S02]  /*37070*/  IMAD R29, R32, 0x100, R33 ;  /* 0x00000100201d7824 */ /* 0x010fe400078e0221 */
[----:B--2---:R-:W-:Y:S02]  /*37080*/  IMAD R28, R35, 0x100, R37 ;  /* 0x00000100231c7824 */ /* 0x004fe400078e0225 */
[----:B------:R-:W-:Y:S01]  /*37090*/  IMAD R30, R36, 0x100, R34 ;  /* 0x00000100241e7824 */ /* 0x000fe200078e0222 */
[----:B---3--:R0:W-:Y:S04]  /*370a0*/  STL [R1+0x32b4], R2 ;  /* 0x0032b40201007387 */ /* 0x0081e80000100800 */
[----:B0-----:R-:W2:Y:S04]  /*370b0*/  LDL.LU R2, [R1+0x264] ;  /* 0x0002640001027983 */ /* 0x001ea80000300800 */
[----:B------:R-:W3:Y:S04]  /*370c0*/  LDL.LU R27, [R1+0x268] ;  /* 0x00026800011b7983 */ /* 0x000ee80000300800 */
[----:B------:R-:W4:Y:S04]  /*370d0*/  LDL.LU R3, [R1+0x274] ;  /* 0x0002740001037983 */ /* 0x000f280000300800 */
[----:B------:R-:W4:Y:S04]  /*370e0*/  LDL.LU R32, [R1+0x270] ;  /* 0x0002700001207983 */ /* 0x000f280000300800 */
[----:B------:R-:W2:Y:S04]  /*370f0*/  LDL.LU R0, [R1+0x27c] ;  /* 0x00027c0001007983 */ /* 0x000ea80000300800 */
[----:B------:R-:W2:Y:S04]  /*37100*/  LDL.LU R33, [R1+0x278] ;  /* 0x0002780001217983 */ /* 0x000ea80000300800 */
[----:B------:R-:W2:Y:S04]  /*37110*/  LDL.LU R39, [R1+0x284] ;  /* 0x0002840001277983 */ /* 0x000ea80000300800 */
[----:B------:R-:W2:Y:S04]  /*37120*/  LDL.LU R37, [R1+0x280] ;  /* 0x0002800001257983 */ /* 0x000ea80000300800 */
[----:B------:R-:W2:Y:S04]  /*37130*/  LDL.LU R36, [R1+0x28c] ;  /* 0x00028c0001247983 */ /* 0x000ea80000300800 */
[----:B------:R-:W2:Y:S01]  /*37140*/  LDL.LU R38, [R1+0x288] ;  /* 0x0002880001267983 */ /* 0x000ea20000300800 */
[----:B------:R-:W-:-:S02]  /*37150*/  F2FP.F16.E4M3.UNPACK_B R28, R28 ;  /* 0x0000001cff1c723e */ /* 0x000fc400020006ff */
[----:B------:R-:W-:Y:S02]  /*37160*/  F2FP.F16.E4M3.UNPACK_B R29, R29 ;  /* 0x0000001dff1d723e */ /* 0x000fe400020006ff */
[----:B------:R-:W-:Y:S02]  /*37170*/  F2FP.F16.E4M3.UNPACK_B R30, R30 ;  /* 0x0000001eff1e723e */ /* 0x000fe400020006ff */
[----:B------:R-:W-:-:S07]  /*37180*/  F2FP.F16.E4M3.UNPACK_B R31, R31 ;  /* 0x0000001fff1f723e */ /* 0x000fce00020006ff */
[C---:B------:R-:W-:Y:S08]  /*37190*/  HMMA.16816.F32 R48, R28.reuse, R22, R48 ;  /* 0x000000161c30723c */ /* 0x040ff00000001830 */
[C---:B------:R-:W-:Y:S01]  /*371a0*/  HMMA.16816.F32 R8, R28.reuse, R16, R8 ;  /* 0x000000101c08723c */ /* 0x040fe20000001808 */
[----:B--2---:R-:W-:Y:S04]  /*371b0*/  STL.64 [R1+0x32a0], R38 ;  /* 0x0032a02601007387 */ /* 0x004fe80000100a00 */
[----:B------:R0:W-:Y:S03]  /*371c0*/  STL.64 [R1+0x3298], R36 ;  /* 0x0032982401007387 */ /* 0x0001e60000100a00 */
[C---:B0-----:R-:W-:Y:S01]  /*371d0*/  HMMA.16816.F32 R36, R28.reuse, R24, R52 ;  /* 0x000000181c24723c */ /* 0x041fe20000001834 */
[----:B---3--:R-:W-:Y:S04]  /*371e0*/  STL.64 [R1+0x32c0], R26 ;  /* 0x0032c01a01007387 */ /* 0x008fe80000100a00 */
[----:B------:R0:W-:Y:S03]  /*371f0*/  STL.64 [R1+0x32b8], R24 ;  /* 0x0032b81801007387 */ /* 0x0001e60000100a00 */
[C---:B0-----:R-:W-:Y:S11]  /*37200*/  HMMA.16816.F32 R24, R28.reuse, R18, R40 ;  /* 0x000000121c18723c */ /* 0x041ff60000001828 */
[----:B------:R-:W-:Y:S04]  /*37210*/  STL.64 [R1+0x430], R36 ;  /* 0x0004302401007387 */ /* 0x000fe80000100a00 */
[----:B------:R0:W-:Y:S02]  /*37220*/  STL.64 [R1+0x438], R38 ;  /* 0x0004382601007387 */ /* 0x0001e40000100a00 */
[C---:B0-----:R-:W-:Y:S02]  /*37230*/  HMMA.16816.F32 R36, R28.reuse, R20, R44 ;  /* 0x000000141c24723c */ /* 0x041fe4000000182c */
[----:B------:R-:W-:Y:S04]  /*37240*/  STL.64 [R1+0x420], R48 ;  /* 0x0004203001007387 */ /* 0x000fe80000100a00 */
[----:B------:R-:W-:Y:S04]  /*37250*/  STL.64 [R1+0x428], R50 ;  /* 0x0004283201007387 */ /* 0x000fe80000100a00 */
[----:B------:R-:W2:Y:S09]  /*37260*/  LDL.LU R60, [R1+0x294] ;  /* 0x00029400013c7983 */ /* 0x000eb20000300800 */
[----:B------:R-:W-:Y:S04]  /*37270*/  STL.64 [R1+0x410], R36 ;  /* 0x0004102401007387 */ /* 0x000fe80000100a00 */
[----:B------:R-:W-:Y:S04]  /*37280*/  STL.64 [R1+0x418], R38 ;  /* 0x0004182601007387 */ /* 0x000fe80000100a00 */
[----:B------:R-:W2:Y:S04]  /*37290*/  LDL.LU R61, [R1+0x290] ;  /* 0x00029000013d7983 */ /* 0x000ea80000300800 */
[----:B------:R0:W-:Y:S04]  /*372a0*/  STL.64 [R1+0x400], R24 ;  /* 0x0004001801007387 */ /* 0x0001e80000100a00 */
[----:B------:R1:W-:Y:S04]  /*372b0*/  STL.64 [R1+0x408], R26 ;  /* 0x0004081a01007387 */ /* 0x0003e80000100a00 */
[----:B------:R-:W3:Y:S04]  /*372c0*/  LDL.LU R35, [R1+0x29c] ;  /* 0x00029c0001237983 */ /* 0x000ee80000300800 */
[----:B------:R-:W3:Y:S04]  /*372d0*/  LDL.LU R34, [R1+0x298] ;  /* 0x0002980001227983 */ /* 0x000ee80000300800 */
        /* <DEDUP_REMOVED lines=24> */
[----:B--2---:R-:W-:-:S15]  /*37460*/  HMMA.16816.F32 R24, R28, R12, R24 ;  /* 0x0000000c1c18723c */ /* 0x004fde0000001818 */
[----:B------:R-:W-:-:S04]  /*37470*/  NOP ;  /* 0x0000000000007918 */ /* 0x000fc80000000000 */
[----:B------:R-:W-:Y:S04]  /*37480*/  STL.64 [R1+0x3d0], R24 ;  /* 0x0003d01801007387 */ /* 0x000fe80000100a00 */
[----:B------:R0:W-:Y:S04]  /*37490*/  STL.64 [R1+0x3d8], R26 ;  /* 0x0003d81a01007387 */ /* 0x0001e80000100a00 */
[----:B0-----:R-:W2:Y:S04]  /*374a0*/  LDL.LU.64 R26, [R1+0x32c0] ;  /* 0x0032c000011a7983 */ /* 0x001ea80000300a00 */
[----:B------:R-:W3:Y:S01]  /*374b0*/  LDL.LU.64 R24, [R1+0x32b8] ;  /* 0x0032b80001187983 */ /* 0x000ee20000300a00 */
[----:B--2---:R-:W-:-:S03]  /*374c0*/  IMAD R26, R26, 0x100, R2 ;  /* 0x000001001a1a7824 */ /* 0x004fc600078e0202 */
[----:B------:R-:W2:Y:S01]  /*374d0*/  LDL.LU R2, [R1+0x32b4] ;  /* 0x0032b40001027983 */ /* 0x000ea20000300800 */
[----:B----4-:R-:W-:Y:S02]  /*374e0*/  IMAD R32, R32, 0x100, R3 ;  /* 0x0000010020207824 */ /* 0x010fe400078e0203 */
[----:B--2---:R-:W-:Y:S02]  /*374f0*/  IMAD R27, R27, 0x100, R2 ;  /* 0x000001001b1b7824 */ /* 0x004fe400078e0202 */
[----:B------:R-:W3:Y:S04]  /*37500*/  LDL.LU R2, [R1+0x32b0] ;  /* 0x0032b00001027983 */ /* 0x000ee80000300800 */
[----:B------:R-:W3:Y:S01]  /*37510*/  LDL.LU R3, [R1+0x32ac] ;  /* 0x0032ac0001037983 */ /* 0x000ee20000300800 */
[----:B------:R-:W-:-:S03]  /*37520*/  IMAD R33, R33, 0x100, R0 ;  /* 0x0000010021217824 */ /* 0x000fc600078e0200 */
[----:B------:R-:W2:Y:S01]  /*37530*/  LDL.LU R0, [R1+0x32a8] ;  /* 0x0032a80001007983 */ /* 0x000ea20000300800 */
[----:B---3--:R-:W-:Y:S03]  /*37540*/  HMMA.16816.F32 R28, R28, R2, R36 ;  /* 0x000000021c1c723c */ /* 0x008fe60000001824 */
[----:B------:R-:W3:Y:S04]  /*37550*/  LDL.LU.64 R38, [R1+0x32a0] ;  /* 0x0032a00001267983 */ /* 0x000ee80000300a00 */
[----:B------:R-:W3:-:S12]  /*37560*/  LDL.LU.64 R36, [R1+0x3298] ;  /* 0x0032980001247983 */ /* 0x000ed80000300a00 */
[----:B------:R0:W-:Y:S04]  /*37570*/  STL.64 [R1+0x80], R28 ;  /* 0x0000801c01007387 */ /* 0x0001e80000100a00 */
[----:B------:R1:W-:Y:S01]  /*37580*/  STL.64 [R1+0x88], R30 ;  /* 0x0000881e01007387 */ /* 0x0003e20000100a00 */
[----:B0-----:R-:W-:Y:S02]  /*37590*/  F2FP.F16.E4M3.UNPACK_B R28, R26 ;  /* 0x0000001aff1c723e */ /* 0x001fe400020006ff */
[----:B------:R-:W-:Y:S02]  /*375a0*/  F2FP.F16.E4M3.UNPACK_B R29, R27 ;  /* 0x0000001bff1d723e */ /* 0x000fe400020006ff */
[----:B-1----:R-:W-:Y:S02]  /*375b0*/  F2FP.F16.E4M3.UNPACK_B R30, R32 ;  /* 0x00000020ff1e723e */ /* 0x002fe400020006ff */
[----:B------:R-:W-:-:S07]  /*375c0*/  F2FP.F16.E4M3.UNPACK_B R31, R33 ;  /* 0x00000021ff1f723e */ /* 0x000fce00020006ff */
        /* <DEDUP_REMOVED lines=16> */
[----:B------:R0:W-:Y:S04]  /*376d0*/  STL.64 [R1+0x388], R42 ;  /* 0x0003882a01007387 */ /* 0x0001e80000100a00 */
[----:B------:R-:W-:Y:S04]  /*376e0*/  STL.64 [R1+0x370], R8 ;  /* 0x0003700801007387 */ /* 0x000fe80000100a00 */
[----:B------:R-:W-:Y:S04]  /*376f0*/  STL.64 [R1+0x378], R10 ;  /* 0x0003780a01007387 */ /* 0x000fe80000100a00 */
[----:B------:R1:W-:Y:S04]  /*37700*/  STL.64 [R1+0x360], R4 ;  /* 0x0003600401007387 */ /* 0x0003e80000100a00 */
[----:B------:R4:W-:Y:S01]  /*37710*/  STL.64 [R1+0x368], R6 ;  /* 0x0003680601007387 */ /* 0x0009e20000100a00 */
[----:B---3--:R-:W-:-:S02]  /*37720*/  IMAD R26, R37, 0x100, R39 ;  /* 0x00000100251a7824 */ /* 0x008fc400078e0227 */
[----:B------:R-:W-:Y:S02]  /*37730*/  IMAD R27, R38, 0x100, R36 ;  /* 0x00000100261b7824 */ /* 0x000fe400078e0224 */
[----:B------:R-:W3:Y:S04]  /*37740*/  LDL.LU.64 R36, [R1+0xac0] ;  /* 0x000ac00001247983 */ /* 0x000ee80000300a00 */
[----:B------:R-:W3:Y:S04]  /*37750*/  LDL.LU.64 R38, [R1+0xac8] ;  /* 0x000ac80001267983 */ /* 0x000ee80000300a00 */
[----:B0-----:R-:W2:Y:S04]  /*37760*/  LDL.LU R43, [R1+0x2a4] ;  /* 0x0002a400012b7983 */ /* 0x001ea80000300800 */
[----:B------:R-:W2:Y:S04]  /*37770*/  LDL.LU R41, [R1+0x2a0] ;  /* 0x0002a00001297983 */ /* 0x000ea80000300800 */
[----:B------:R-:W2:Y:S04]  /*37780*/  LDL.LU R40, [R1+0x2ac] ;  /* 0x0002ac0001287983 */ /* 0x000ea80000300800 */
[----:B------:R-:W2:Y:S04]  /*37790*/  LDL.LU R42, [R1+0x2a8] ;  /* 0x0002a800012a7983 */ /* 0x000ea80000300800 */
[----:B------:R-:W2:Y:S04]  /*377a0*/  LDL.LU R44, [R1+0x2b4] ;  /* 0x0002b400012c7983 */ /* 0x000ea80000300800 */
[----:B------:R-:W2:Y:S04]  /*377b0*/  LDL.LU R46, [R1+0x2b0] ;  /* 0x0002b000012e7983 */ /* 0x000ea80000300800 */
[----:B-1----:R-:W2:Y:S04]  /*377c0*/  LDL.LU.64 R4, [R1+0xaa0] ;  /* 0x000aa00001047983 */ /* 0x002ea80000300a00 */
[----:B----4-:R-:W2:Y:S04]  /*377d0*/  LDL.LU.64 R6, [R1+0xaa8] ;  /* 0x000aa80001067983 */ /* 0x010ea80000300a00 */
[----:B------:R-:W4:Y:S04]  /*377e0*/  LDL.LU.64 R56, [R1+0xa90] ;  /* 0x000a900001387983 */ /* 0x000f280000300a00 */
[----:B------:R-:W4:Y:S04]  /*377f0*/  LDL.LU.64 R58, [R1+0xa98] ;  /* 0x000a9800013a7983 */ /* 0x000f280000300a00 */
[----:B------:R-:W2:Y:S04]  /*37800*/  LDL.LU.64 R52, [R1+0xa80] ;  /* 0x000a800001347983 */ /* 0x000ea80000300a00 */
[----:B------:R-:W2:Y:S04]  /*37810*/  LDL.LU.64 R54, [R1+0xa88] ;  /* 0x000a880001367983 */ /* 0x000ea80000300a00 */
[----:B------:R-:W2:Y:S04]  /*37820*/  LDL.LU.64 R48, [R1+0xa70] ;  /* 0x000a700001307983 */ /* 0x000ea80000300a00 */
[----:B------:R-:W2:Y:S04]  /*37830*/  LDL.LU.64 R50, [R1+0xa78] ;  /* 0x000a780001327983 */ /* 0x000ea80000300a00 */
[----:B------:R-:W2:Y:S01]  /*37840*/  LDL.LU.64 R8, [R1+0xa60] ;  /* 0x000a600001087983 */ /* 0x000ea20000300a00 */
[----:B------:R-:W-:-:S02]  /*37850*/  IMAD R32, R61, 0x100, R60 ;  /* 0x000001003d207824 */ /* 0x000fc400078e023c */
[----:B------:R-:W-:Y:S01]  /*37860*/  IMAD R33, R34, 0x100, R35 ;  /* 0x0000010022217824 */ /* 0x000fe200078e0223 */
[----:B------:R-:W2:Y:S01]  /*37870*/  LDL.LU.64 R10, [R1+0xa68] ;  /* 0x000a6800010a7983 */ /* 0x000ea20000300a00 */
[----:B---3--:R-:W-:Y:S03]  /*37880*/  HMMA.16816.F32 R28, R28, R2, R36 ;  /* 0x000000021c1c723c */ /* 0x008fe60000001824 */
[----:B------:R-:W3:Y:S04]  /*37890*/  LDL.LU R36, [R1+0x2bc] ;  /* 0x0002bc0001247983 */ /* 0x000ee80000300800 */
[----:B------:R-:W3:-:S12]  /*378a0*/  LDL.LU R38, [R1+0x2b8] ;  /* 0x0002b80001267983 */ /* 0x000ed80000300800 */
[----:B------:R-:W-:Y:S04]  /*378b0*/  STL.64 [R1+0x70], R28 ;  /* 0x0000701c01007387 */ /* 0x000fe80000100a00 */
[----:B------:R0:W-:Y:S02]  /*378c0*/  STL.64 [R1+0x78], R30 ;  /* 0x0000781e01007387 */ /* 0x0001e40000100a00 */
[----:B0-----:R-:W-:Y:S02]  /*378d0*/  F2FP.F16.E4M3.UNPACK_B R30, R32 ;  /* 0x00000020ff1e723e */ /* 0x001fe400020006ff */
[----:B------:R-:W-:Y:S02]  /*378e0*/  F2FP.F16.E4M3.UNPACK_B R31, R33 ;  /* 0x00000021ff1f723e */ /* 0x000fe400020006ff */
[----:B------:R-:W2:Y:S04]  /*378f0*/  LDL.LU.64 R32, [R1+0xab0] ;  /* 0x000ab00001207983 */ /* 0x000ea80000300a00 */
[----:B------:R-:W2:Y:S01]  /*37900*/  LDL.LU.64 R34, [R1+0xab8] ;  /* 0x000ab80001227983 */ /* 0x000ea20000300a00 */
[----:B------:R-:W-:-:S02]  /*37910*/  F2FP.F16.E4M3.UNPACK_B R28, R26 ;  /* 0x0000001aff1c723e */ /* 0x000fc400020006ff */
[----:B------:R-:W-:-:S07]  /*37920*/  F2FP.F16.E4M3.UNPACK_B R29, R27 ;  /* 0x0000001bff1d723e */ /* 0x000fce00020006ff */
[----:B--2---:R-:W-:-:S15]  /*37930*/  HMMA.16816.F32 R32, R28, R24, R32 ;  /* 0x000000181c20723c */ /* 0x004fde0000001820 */
        /* <DEDUP_REMOVED lines=8> */
[C---:B----4-:R-:W-:Y:S02]  /*379c0*/  HMMA.16816.F32 R32, R28.reuse, R20, R56 ;  /* 0x000000141c20723c */ /* 0x050fe40000001838 */
[----:B------:R-:W-:Y:S04]  /*379d0*/  STL.64 [R1+0x3290], R22 ;  /* 0x0032901601007387 */ /* 0x000fe80000100a00 */
[----:B------:R0:W-:Y:S02]  /*379e0*/  STL.64 [R1+0x3288], R20 ;  /* 0x0032881401007387 */ /* 0x0001e40000100a00 */
[C---:B------:R-:W-:Y:S08]  /*379f0*/  HMMA.16816.F32 R52, R28.reuse, R18, R52 ;  /* 0x000000121c34723c */ /* 0x040ff00000001834 */
[C---:B0-----:R-:W-:Y:S03]  /*37a00*/  HMMA.16816.F32 R20, R28.reuse, R14, R8 ;  /* 0x0000000e1c14723c */ /* 0x041fe60000001808 */
[----:B------:R-:W-:Y:S04]  /*37a10*/  STL.64 [R1+0x330], R32 ;  /* 0x0003302001007387 */ /* 0x000fe80000100a00 */
[----:B------:R0:W-:Y:S02]  /*37a20*/  STL.64 [R1+0x338], R34 ;  /* 0x0003382201007387 */ /* 0x0001e40000100a00 */
[C---:B0-----:R-:W-:Y:S02]  /*37a30*/  HMMA.16816.F32 R32, R28.reuse, R16, R48 ;  /* 0x000000101c20723c */ /* 0x041fe40000001830 */
[----:B------:R-:W-:Y:S04]  /*37a40*/  STL.64 [R1+0x320], R52 ;  /* 0x0003203401007387 */ /* 0x000fe80000100a00 */
[----:B------:R-:W-:Y:S04]  /*37a50*/  STL.64 [R1+0x328], R54 ;  /* 0x0003283601007387 */ /* 0x000fe80000100a00 */
[----:B------:R-:W4:Y:S09]  /*37a60*/  LDL.LU.64 R8, [R1+0xa40] ;  /* 0x000a400001087983 */ /* 0x000f320000300a00 */
[----:B------:R-:W-:Y:S04]  /*37a70*/  STL.64 [R1+0x310], R32 ;  /* 0x0003102001007387 */ /* 0x000fe80000100a00 */
[----:B------:R0:W-:Y:S04]  /*37a80*/  STL.64 [R1+0x318], R34 ;  /* 0x0003182201007387 */ /* 0x0001e80000100a00 */
[----:B------:R-:W4:Y:S04]  /*37a90*/  LDL.LU.64 R10, [R1+0xa48] ;  /* 0x000a4800010a7983 */ /* 0x000f280000300a00 */
[----:B------:R1:W-:Y:S04]  /*37aa0*/  STL.64 [R1+0x300], R20 ;  /* 0x0003001401007387 */ /* 0x0003e80000100a00 */
[----:B------:R0:W-:Y:S04]  /*37ab0*/  STL.64 [R1+0x308], R22 ;  /* 0x0003081601007387 */ /* 0x0001e80000100a00 */
[----:B------:R-:W4:Y:S04]  /*37ac0*/  LDL.LU R58, [R1+0xfd4] ;  /* 0x000fd400013a7983 */ /* 0x000f280000300800 */
[----:B------:R-:W4:Y:S04]  /*37ad0*/  LDL.LU R59, [R1+0xfd0] ;  /* 0x000fd000013b7983 */ /* 0x000f280000300800 */
[----:B------:R-:W4:Y:S04]  /*37ae0*/  LDL.LU R60, [R1+0xfdc] ;  /* 0x000fdc00013c7983 */ /* 0x000f280000300800 */
[----:B------:R-:W4:Y:S04]  /*37af0*/  LDL.LU R61, [R1+0xfd8] ;  /* 0x000fd800013d7983 */ /* 0x000f280000300800 */
[----:B------:R-:W4:Y:S04]  /*37b00*/  LDL.LU R39, [R1+0xfe4] ;  /* 0x000fe40001277983 */ /* 0x000f280000300800 */
[----:B------:R-:W4:Y:S04]  /*37b10*/  LDL.LU R37, [R1+0xfe0] ;  /* 0x000fe00001257983 */ /* 0x000f280000300800 */
[----:B0-----:R-:W4:Y:S04]  /*37b20*/  LDL.LU R35, [R1+0xfec] ;  /* 0x000fec0001237983 */ /* 0x001f280000300800 */
[----:B------:R-:W4:Y:S01]  /*37b30*/  LDL.LU R34, [R1+0xfe8] ;  /* 0x000fe80001227983 */ /* 0x000f220000300800 */
[----:B--2---:R-:W-:-:S15]  /*37b40*/  HMMA.16816.F32 R4, R28, R12, R4 ;  /* 0x0000000c1c04723c */ /* 0x004fde0000001804 */
[----:B------:R-:W-:-:S04]  /*37b50*/  NOP ;  /* 0x0000000000007918 */ /* 0x000fc80000000000 */
[----:B------:R0:W-:Y:S04]  /*37b60*/  STL.64 [R1+0x2f0], R4 ;  /* 0x0002f00401007387 */ /* 0x0001e80000100a00 */
[----:B------:R2:W-:Y:S04]  /*37b70*/  STL.64 [R1+0x2f8], R6 ;  /* 0x0002f80601007387 */ /* 0x0005e80000100a00 */
[----:B-1----:R-:W4:Y:S04]  /*37b80*/  LDL.LU.64 R20, [R1+0xa30] ;  /* 0x000a300001147983 */ /* 0x002f280000300a00 */
[----:B------:R-:W4:Y:S01]  /*37b90*/  LDL.LU.64 R22, [R1+0xa38] ;  /* 0x000a380001167983 */ /* 0x000f220000300a00 */
[----:B------:R-:W-:-:S02]  /*37ba0*/  IMAD R26, R41, 0x100, R43 ;  /* 0x00000100291a7824 */ /* 0x000fc400078e022b */
[----:B------:R-:W-:Y:S02]  /*37bb0*/  IMAD R27, R42, 0x100, R40 ;  /* 0x000001002a1b7824 */ /* 0x000fe400078e0228 */
[----:B------:R-:W-:Y:S02]  /*37bc0*/  IMAD R32, R46, 0x100, R44 ;  /* 0x000001002e207824 */ /* 0x000fe400078e022c */
[----:B---3--:R-:W-:Y:S01]  /*37bd0*/  IMAD R33, R38, 0x100, R36 ;  /* 0x0000010026217824 */ /* 0x008fe200078e0224 */
[----:B------:R-:W3:Y:S04]  /*37be0*/  LDL.LU.64 R52, [R1+0xa20] ;  /* 0x000a200001347983 */ /* 0x000ee80000300a00 */
[----:B------:R-:W3:Y:S04]  /*37bf0*/  LDL.LU.64 R54, [R1+0xa28] ;  /* 0x000a280001367983 */ /* 0x000ee80000300a00 */
[----:B0-----:R-:W3:Y:S04]  /*37c00*/  LDL.LU.64 R4, [R1+0xa10] ;  /* 0x000a100001047983 */ /* 0x001ee80000300a00 */
[----:B--2---:R-:W2:Y:S04]  /*37c10*/  LDL.LU.64 R6, [R1+0xa18] ;  /* 0x000a180001067983 */ /* 0x004ea80000300a00 */
[----:B------:R-:W2:Y:S04]  /*37c20*/  LDL.LU.64 R48, [R1+0xa00] ;  /* 0x000a000001307983 */ /* 0x000ea80000300a00 */
[----:B------:R-:W2:Y:S01]  /*37c30*/  LDL.LU.64 R50, [R1+0xa08] ;  /* 0x000a080001327983 */ /* 0x000ea20000300a00 */
[----:B----4-:R-:W-:Y:S01]  /*37c40*/  HMMA.16816.F32 R8, R28, R2, R8 ;  /* 0x000000021c08723c */ /* 0x010fe20000001808 */
[----:B------:R-:W-:-:S02]  /*37c50*/  F2FP.F16.E4M3.UNPACK_B R28, R26 ;  /* 0x0000001aff1c723e */ /* 0x000fc400020006ff */
[----:B------:R-:W-:Y:S02]  /*37c60*/  F2FP.F16.E4M3.UNPACK_B R29, R27 ;  /* 0x0000001bff1d723e */ /* 0x000fe400020006ff */
[----:B------:R-:W-:Y:S02]  /*37c70*/  F2FP.F16.E4M3.UNPACK_B R30, R32 ;  /* 0x00000020ff1e723e */ /* 0x000fe400020006ff */
[----:B------:R-:W-:-:S12]  /*37c80*/  F2FP.F16.E4M3.UNPACK_B R31, R33 ;  /* 0x00000021ff1f723e */ /* 0x000fd800020006ff */
[----:B------:R0:W-:Y:S04]  /*37c90*/  STL.64 [R1+0x60], R8 ;  /* 0x0000600801007387 */ /* 0x0001e80000100a00 */
[----:B------:R1:W-:Y:S04]  /*37ca0*/  STL.64 [R1+0x68], R10 ;  /* 0x0000680a01007387 */ /* 0x0003e80000100a00 */
[----:B------:R-:W4:Y:S04]  /*37cb0*/  LDL.LU.64 R44, [R1+0x9f0] ;  /* 0x0009f000012c7983 */ /* 0x000f280000300a00 */
[----:B------:R-:W4:Y:S04]  /*37cc0*/  LDL.LU.64 R46, [R1+0x9f8] ;  /* 0x0009f800012e7983 */ /* 0x000f280000300a00 */
[----:B------:R-:W3:Y:S04]  /*37cd0*/  LDL.LU.64 R40, [R1+0x9e0] ;  /* 0x0009e00001287983 */ /* 0x000ee80000300a00 */
[----:B------:R-:W3:Y:S04]  /*37ce0*/  LDL.LU.64 R42, [R1+0x9e8] ;  /* 0x0009e800012a7983 */ /* 0x000ee80000300a00 */
[----:B0-----:R-:W3:Y:S04]  /*37cf0*/  LDL.LU.64 R8, [R1+0x9d0] ;  /* 0x0009d00001087983 */ /* 0x001ee80000300a00 */
[----:B-1----:R-:W3:Y:S01]  /*37d00*/  LDL.LU.64 R10, [R1+0x9d8] ;  /* 0x0009d800010a7983 */ /* 0x002ee20000300a00 */
[----:B------:R-:W-:-:S15]  /*37d10*/  HMMA.16816.F32 R20, R28, R24, R20 ;  /* 0x000000181c14723c */ /* 0x000fde0000001814 */
[----:B------:R-:W-:-:S04]  /*37d20*/  NOP ;  /* 0x0000000000007918 */ /* 0x000fc80000000000 */
[----:B------:R-:W-:Y:S04]  /*37d30*/  STL.64 [R1+0x2e0], R20 ;  /* 0x0002e01401007387 */ /* 0x000fe80000100a00 */
[----:B------:R0:W-:Y:S04]  /*37d40*/  STL.64 [R1+0x2e8], R22 ;  /* 0x0002e81601007387 */ /* 0x0001e80000100a00 */
[----:B0-----:R-:W3:Y:S04]  /*37d50*/  LDL.LU.64 R22, [R1+0x3290] ;  /* 0x0032900001167983 */ /* 0x001ee80000300a00 */
[----:B------:R-:W3:Y:S01]  /*37d60*/  LDL.LU.64 R20, [R1+0x3288] ;  /* 0x0032880001147983 */ /* 0x000ee20000300a00 */
[----:B--2---:R-:W-:Y:S01]  /*37d70*/  HMMA.16816.F32 R48, R28, R18, R48 ;  /* 0x000000121c30723c */ /* 0x004fe20000001830 */
[----:B------:R-:W-:-:S07]  /*37d80*/  IMAD R26, R59, 0x100, R58 ;  /* 0x000001003b1a7824 */ /* 0x000fce00078e023a */
[C---:B----4-:R-:W-:Y:S08]  /*37d90*/  HMMA.16816.F32 R44, R28.reuse, R16, R44 ;  /* 0x000000101c2c723c */ /* 0x050ff0000000182c */
[C---:B---3--:R-:W-:Y:S08]  /*37da0*/  HMMA.16816.F32 R8, R28.reuse, R12, R8 ;  /* 0x0000000c1c08723c */ /* 0x048ff00000001808 */
[----:B------:R-:W-:-:S15]  /*37db0*/  HMMA.16816.F32 R52, R28, R22, R52 ;  /* 0x000000161c34723c */ /* 0x000fde0000001834 */
[----:B------:R-:W-:-:S04]  /*37dc0*/  NOP ;  /* 0x0000000000007918 */ /* 0x000fc80000000000 */
[----:B------:R-:W-:Y:S04]  /*37dd0*/  STL.64 [R1+0x2d0], R52 ;  /* 0x0002d03401007387 */ /* 0x000fe80000100a00 */
[----:B------:R0:W-:Y:S02]  /*37de0*/  STL.64 [R1+0x2d8], R54 ;  /* 0x0002d83601007387 */ /* 0x0001e40000100a00 */
[----:B0-----:R-:W-:Y:S02]  /*37df0*/  HMMA.16816.F32 R52, R28, R20, R4 ;  /* 0x000000141c34723c */ /* 0x001fe40000001804 */
[----:B------:R-:W2:Y:S04]  /*37e00*/  LDL.LU.64 R4, [R1+0x9c0] ;  /* 0x0009c00001047983 */ /* 0x000ea80000300a00 */
[----:B------:R-:W2:-:S13]  /*37e10*/  LDL.LU.64 R6, [R1+0x9c8] ;  /* 0x0009c80001067983 */ /* 0x000e9a0000300a00 */
[----:B------:R-:W-:Y:S04]  /*37e20*/  STL.64 [R1+0x2c0], R52 ;  /* 0x0002c03401007387 */ /* 0x000fe80000100a00 */
[----:B------:R-:W-:Y:S04]  /*37e30*/  STL.64 [R1+0x2c8], R54 ;  /* 0x0002c83601007387 */ /* 0x000fe80000100a00 */
[----:B------:R-:W-:Y:S04]  /*37e40*/  STL.64 [R1+0x3280], R22 ;  /* 0x0032801601007387 */ /* 0x000fe80000100a00 */
[----:B------:R0:W-:Y:S04]  /*37e50*/  STL.64 [R1+0x3278], R20 ;  /* 0x0032781401007387 */ /* 0x0001e80000100a00 */
[----:B------:R-:W3:Y:S04]  /*37e60*/  LDL.LU R36, [R1+0xff4] ;  /* 0x000ff40001247983 */ /* 0x000ee80000300800 */
[----:B------:R-:W3:Y:S01]  /*37e70*/  LDL.LU R38, [R1+0xff0] ;  /* 0x000ff00001267983 */ /* 0x000ee20000300800 */
[----:B0-----:R-:W-:Y:S03]  /*37e80*/  HMMA.16816.F32 R20, R28, R14, R40 ;  /* 0x0000000e1c14723c */ /* 0x001fe60000001828 */
[----:B------:R-:W-:Y:S04]  /*37e90*/  STL.64 [R1+0x2b0], R48 ;  /* 0x0002b03001007387 */ /* 0x000fe80000100a00 */
[----:B------:R-:W-:Y:S04]  /*37ea0*/  STL.64 [R1+0x2b8], R50 ;  /* 0x0002b83201007387 */ /* 0x000fe80000100a00 */
[----:B------:R0:W-:Y:S04]  /*37eb0*/  STL.64 [R1+0x2a0], R44 ;  /* 0x0002a02c01007387 */ /* 0x0001e80000100a00 */
[----:B------:R1:W-:Y:S04]  /*37ec0*/  STL.64 [R1+0x2a8], R46 ;  /* 0x0002a82e01007387 */ /* 0x0003e80000100a00 */
[----:B0-----:R-:W4:Y:S04]  /*37ed0*/  LDL.LU R44, [R1+0xffc] ;  /* 0x000ffc00012c7983 */ /* 0x001f280000300800 */
[----:B------:R0:W-:Y:S04]  /*37ee0*/  STL.64 [R1+0x290], R20 ;  /* 0x0002901401007387 */ /* 0x0001e80000100a00 */
[----:B------:R0:W-:Y:S04]  /*37ef0*/  STL.64 [R1+0x298], R22 ;  /* 0x0002981601007387 */ /* 0x0001e80000100a00 */
[----:B-1----:R-:W4:Y:S04]  /*37f00*/  LDL.LU R46, [R1+0xff8] ;  /* 0x000ff800012e7983 */ /* 0x002f280000300800 */
[----:B------:R1:W-:Y:S04]  /*37f10*/  STL.64 [R1+0x280], R8 ;  /* 0x0002800801007387 */ /* 0x0003e80000100a00 */
[----:B------:R0:W-:Y:S04]  /*37f20*/  STL.64 [R1+0x288], R10 ;  /* 0x0002880a01007387 */ /* 0x0001e80000100a00 */
[----:B------:R-:W3:Y:S04]  /*37f30*/  LDL.LU R58, [R1+0x1004] ;  /* 0x00100400013a7983 */ /* 0x000ee80000300800 */
[----:B------:R-:W3:Y:S04]  /*37f40*/  LDL.LU R59, [R1+0x1000] ;  /* 0x00100000013b7983 */ /* 0x000ee80000300800 */
[----:B0-----:R-:W3:Y:S04]  /*37f50*/  LDL.LU.64 R20, [R1+0x9b0] ;  /* 0x0009b00001147983 */ /* 0x001ee80000300a00 */
[----:B------:R-:W3:Y:S01]  /*37f60*/  LDL.LU.64 R22, [R1+0x9b8] ;  /* 0x0009b80001167983 */ /* 0x000ee20000300a00 */
[----:B------:R-:W-:-:S02]  /*37f70*/  IMAD R27, R61, 0x100, R60 ;  /* 0x000001003d1b7824 */ /* 0x000fc400078e023c */
[----:B------:R-:W-:Y:S02]  /*37f80*/  IMAD R32, R37, 0x100, R39 ;  /* 0x0000010025207824 */ /* 0x000fe400078e0227 */
[----:B------:R-:W-:Y:S01]  /*37f90*/  IMAD R33, R34, 0x100, R35 ;  /* 0x0000010022217824 */ /* 0x000fe200078e0223 */
[----:B--2---:R-:W-:Y:S01]  /*37fa0*/  HMMA.16816.F32 R4, R28, R2, R4 ;  /* 0x000000021c04723c */ /* 0x004fe20000001804 */
[----:B------:R-:W-:Y:S02]  /*37fb0*/  F2FP.F16.E4M3.UNPACK_B R28, R26 ;  /* 0x0000001aff1c723e */ /* 0x000fe400020006ff */
[----:B------:R-:W-:Y:S02]  /*37fc0*/  F2FP.F16.E4M3.UNPACK_B R29, R27 ;  /* 0x0000001bff1d723e */ /* 0x000fe400020006ff */
[----:B------:R-:W-:Y:S02]  /*37fd0*/  F2FP.F16.E4M3.UNPACK_B R30, R32 ;  /* 0x00000020ff1e723e */ /* 0x000fe400020006ff */
[----:B------:R-:W-:-:S12]  /*37fe0*/  F2FP.F16.E4M3.UNPACK_B R31, R33 ;  /* 0x00000021ff1f723e */ /* 0x000fd800020006ff */
        /* <DEDUP_REMOVED lines=8> */
[----:B-1----:R-:W4:Y:S04]  /*38070*/  LDL.LU.64 R8, [R1+0x960] ;  /* 0x0009600001087983 */ /* 0x002f280000300a00 */
[----:B------:R-:W4:Y:S04]  /*38080*/  LDL.LU.64 R10, [R1+0x968] ;  /* 0x00096800010a7983 */ /* 0x000f280000300a00 */
[----:B0-----:R-:W4:Y:S04]  /*38090*/  LDL.LU.64 R4, [R1+0x950] ;  /* 0x0009500001047983 */ /* 0x001f280000300a00 */
[----:B--2---:R-:W2:Y:S04]  /*380a0*/  LDL.LU.64 R6, [R1+0x958] ;  /* 0x0009580001067983 */ /* 0x004ea80000300a00 */
[----:B------:R-:W2:Y:S04]  /*380b0*/  LDL.LU.64 R32, [R1+0x9a0] ;  /* 0x0009a00001207983 */ /* 0x000ea80000300a00 */
[----:B------:R-:W2:Y:S01]  /*380c0*/  LDL.LU.64 R34, [R1+0x9a8] ;  /* 0x0009a80001227983 */ /* 0x000ea20000300a00 */
[----:B---3--:R-:W-:-:S15]  /*380d0*/  HMMA.16816.F32 R20, R28, R24, R20 ;  /* 0x000000181c14723c */ /* 0x008fde0000001814 */
[----:B------:R-:W-:-:S04]  /*380e0*/  NOP ;  /* 0x0000000000007918 */ /* 0x000fc80000000000 */
[----:B------:R-:W-:Y:S04]  /*380f0*/  STL.64 [R1+0x270], R20 ;  /* 0x0002701401007387 */ /* 0x000fe80000100a00 */
[----:B------:R0:W-:Y:S04]  /*38100*/  STL.64 [R1+0x278], R22 ;  /* 0x0002781601007387 */ /* 0x0001e80000100a00 */
[----:B0-----:R-:W3:Y:S04]  /*38110*/  LDL.LU.64 R22, [R1+0x3280] ;  /* 0x0032800001167983 */ /* 0x001ee80000300a00 */
[----:B------:R-:W3:Y:S04]  /*38120*/  LDL.LU.64 R20, [R1+0x3278] ;  /* 0x0032780001147983 */ /* 0x000ee80000300a00 */
[----:B------:R-:W3:Y:S04]  /*38130*/  LDL.LU R61, [R1+0x1054] ;  /* 0x00105400013d7983 */ /* 0x000ee80000300800 */
[----:B------:R-:W3:Y:S01]  /*38140*/  LDL.LU R39, [R1+0x1050] ;  /* 0x0010500001277983 */ /* 0x000ee20000300800 */
[----:B------:R-:W-:Y:S01]  /*38150*/  IMAD R26, R38, 0x100, R36 ;  /* 0x00000100261a7824 */ /* 0x000fe200078e0224 */
[C---:B----4-:R-:W-:Y:S08]  /*38160*/  HMMA.16816.F32 R48, R28.reuse, R18, R48 ;  /* 0x000000121c30723c */ /* 0x050ff00000001830 */
[C---:B------:R-:W-:Y:S08]  /*38170*/  HMMA.16816.F32 R8, R28.reuse, R14, R8 ;  /* 0x0000000e1c08723c */ /* 0x040ff00000001808 */
[C---:B--2---:R-:W-:Y:S08]  /*38180*/  HMMA.16816.F32 R4, R28.reuse, R12, R4 ;  /* 0x0000000c1c04723c */ /* 0x044ff00000001804 */
[C---:B---3--:R-:W-:Y:S08]  /*38190*/  HMMA.16816.F32 R32, R28.reuse, R22, R32 ;  /* 0x000000161c20723c */ /* 0x048ff00000001820 */
[C---:B------:R-:W-:Y:S11]  /*381a0*/  HMMA.16816.F32 R52, R28.reuse, R20, R52 ;  /* 0x000000141c34723c */ /* 0x040ff60000001834 */
[----:B------:R0:W-:Y:S04]  /*381b0*/  STL.64 [R1+0x260], R32 ;  /* 0x0002602001007387 */ /* 0x0001e80000100a00 */
[----:B------:R-:W-:Y:S04]  /*381c0*/  STL.64 [R1+0x268], R34 ;  /* 0x0002682201007387 */ /* 0x000fe80000100a00 */
[----:B0-----:R-:W2:Y:S04]  /*381d0*/  LDL.LU R33, [R1+0x100c] ;  /* 0x00100c0001217983 */ /* 0x001ea80000300800 */
[----:B------:R-:W2:Y:S04]  /*381e0*/  LDL.LU R60, [R1+0x1008] ;  /* 0x00100800013c7983 */ /* 0x000ea80000300800 */
[----:B------:R-:W-:Y:S04]  /*381f0*/  STL.64 [R1+0x250], R52 ;  /* 0x0002503401007387 */ /* 0x000fe80000100a00 */
[----:B------:R-:W-:Y:S04]  /*38200*/  STL.64 [R1+0x258], R54 ;  /* 0x0002583601007387 */ /* 0x000fe80000100a00 */
[----:B------:R-:W-:Y:S04]  /*38210*/  STL.64 [R1+0x3270], R22 ;  /* 0x0032701601007387 */ /* 0x000fe80000100a00 */
[----:B------:R0:W-:Y:S02]  /*38220*/  STL.64 [R1+0x3268], R20 ;  /* 0x0032681401007387 */ /* 0x0001e40000100a00 */
[----:B0-----:R-:W-:Y:S02]  /*38230*/  HMMA.16816.F32 R20, R28, R16, R40 ;  /* 0x000000101c14723c */ /* 0x001fe40000001828 */
[----:B------:R-:W-:Y:S04]  /*38240*/  STL.64 [R1+0x240], R48 ;  /* 0x0002403001007387 */ /* 0x000fe80000100a00 */
[----:B------:R-:W-:-:S13]  /*38250*/  STL.64 [R1+0x248], R50 ;  /* 0x0002483201007387 */ /* 0x000fda0000100a00 */
[----:B------:R0:W-:Y:S04]  /*38260*/  STL.64 [R1+0x230], R20 ;  /* 0x0002301401007387 */ /* 0x0001e80000100a00 */
[----:B------:R1:W-:Y:S04]  /*38270*/  STL.64 [R1+0x238], R22 ;  /* 0x0002381601007387 */ /* 0x0003e80000100a00 */
[----:B------:R-:W-:Y:S04]  /*38280*/  STL.64 [R1+0x220], R8 ;  /* 0x0002200801007387 */ /* 0x000fe80000100a00 */
[----:B------:R-:W-:Y:S04]  /*38290*/  STL.64 [R1+0x228], R10 ;  /* 0x0002280a01007387 */ /* 0x000fe80000100a00 */
[----:B------:R-:W3:Y:S04]  /*382a0*/  LDL.LU R37, [R1+0x105c] ;  /* 0x00105c0001257983 */ /* 0x000ee80000300800 */
[----:B------:R4:W-:Y:S04]  /*382b0*/  STL.64 [R1+0x210], R4 ;  /* 0x0002100401007387 */ /* 0x0009e80000100a00 */
[----:B------:R0:W-:Y:S04]  /*382c0*/  STL.64 [R1+0x218], R6 ;  /* 0x0002180601007387 */ /* 0x0001e80000100a00 */
[----:B------:R-:W3:Y:S04]  /*382d0*/  LDL.LU R35, [R1+0x1058] ;  /* 0x0010580001237983 */ /* 0x000ee80000300800 */
[----:B------:R-:W2:Y:S04]  /*382e0*/  LDL.LU R34, [R1+0x1064] ;  /* 0x0010640001227983 */ /* 0x000ea80000300800 */
[----:B------:R-:W2:Y:S04]  /*382f0*/  LDL.LU R36, [R1+0x1060] ;  /* 0x0010600001247983 */ /* 0x000ea80000300800 */
[----:B------:R-:W2:Y:S04]  /*38300*/  LDL.LU R38, [R1+0x106c] ;  /* 0x00106c0001267983 */ /* 0x000ea80000300800 */
[----:B0-----:R-:W2:Y:S04]  /*38310*/  LDL.LU.64 R20, [R1+0x940] ;  /* 0x0009400001147983 */ /* 0x001ea80000300a00 */
[----:B-1----:R-:W2:Y:S01]  /*38320*/  LDL.LU.64 R22, [R1+0x948] ;  /* 0x0009480001167983 */ /* 0x002ea20000300a00 */
[----:B------:R-:W-:-:S03]  /*38330*/  IMAD R32, R59, 0x100, R58 ;  /* 0x000001003b207824 */ /* 0x000fc600078e023a */
[----:B------:R-:W3:Y:S04]  /*38340*/  LDL.LU.64 R56, [R1+0x930] ;  /* 0x0009300001387983 */ /* 0x000ee80000300a00 */
[----:B------:R-:W3:Y:S04]  /*38350*/  LDL.LU.64 R58, [R1+0x938] ;  /* 0x00093800013a7983 */ /* 0x000ee80000300a00 */
[----:B------:R-:W3:Y:S04]  /*38360*/  LDL.LU.64 R52, [R1+0x920] ;  /* 0x0009200001347983 */ /* 0x000ee80000300a00 */
[----:B------:R-:W3:Y:S04]  /*38370*/  LDL.LU.64 R54, [R1+0x928] ;  /* 0x0009280001367983 */ /* 0x000ee80000300a00 */
[----:B----4-:R-:W4:Y:S04]  /*38380*/  LDL.LU.64 R4, [R1+0x910] ;  /* 0x0009100001047983 */ /* 0x010f280000300a00 */
[----:B------:R-:W4:Y:S04]  /*38390*/  LDL.LU.64 R6, [R1+0x918] ;  /* 0x0009180001067983 */ /* 0x000f280000300a00 */
[----:B------:R-:W3:Y:S01]  /*383a0*/  LDL.LU.64 R48, [R1+0x900] ;  /* 0x0009000001307983 */ /* 0x000ee20000300a00 */
[----:B------:R-:W-:-:S03]  /*383b0*/  IMAD R27, R46, 0x100, R44 ;  /* 0x000001002e1b7824 */ /* 0x000fc600078e022c */
[----:B------:R-:W3:Y:S04]  /*383c0*/  LDL.LU.64 R50, [R1+0x908] ;  /* 0x0009080001327983 */ /* 0x000ee80000300a00 */
[----:B------:R-:W3:Y:S04]  /*383d0*/  LDL.LU.64 R44, [R1+0x8f0] ;  /* 0x0008f000012c7983 */ /* 0x000ee80000300a00 */
[----:B------:R-:W3:Y:S04]  /*383e0*/  LDL.LU.64 R46, [R1+0x8f8] ;  /* 0x0008f800012e7983 */ /* 0x000ee80000300a00 */
[----:B------:R-:W3:Y:S04]  /*383f0*/  LDL.LU.64 R40, [R1+0x8e0] ;  /* 0x0008e00001287983 */ /* 0x000ee80000300a00 */
[----:B------:R-:W4:Y:S04]  /*38400*/  LDL.LU.64 R42, [R1+0x8e8] ;  /* 0x0008e800012a7983 */ /* 0x000f280000300a00 */
[----:B------:R-:W4:Y:S04]  /*38410*/  LDL.LU.64 R8, [R1+0x8d0] ;  /* 0x0008d00001087983 */ /* 0x000f280000300a00 */
[----:B------:R-:W4:Y:S01]  /*38420*/  LDL.LU.64 R10, [R1+0x8d8] ;  /* 0x0008d800010a7983 */ /* 0x000f220000300a00 */
[----:B--2---:R-:W-:Y:S03]  /*38430*/  HMMA.16816.F32 R28, R28, R2, R20 ;  /* 0x000000021c1c723c */ /* 0x004fe60000001814 */
[----:B------:R-:W2:Y:S04]  /*38440*/  LDL.LU.64 R22, [R1+0x3270] ;  /* 0x0032700001167983 */ /* 0x000ea80000300a00 */
[----:B------:R-:W2:Y:S01]  /*38450*/  LDL.LU.64 R20, [R1+0x3268] ;  /* 0x0032680001147983 */ /* 0x000ea20000300a00 */
[----:B------:R-:W-:-:S11]  /*38460*/  IMAD R33, R60, 0x100, R33 ;  /* 0x000001003c217824 */ /* 0x000fd600078e0221 */
[----:B------:R0:W-:Y:S04]  /*38470*/  STL.64 [R1+0x40], R28 ;  /* 0x0000401c01007387 */ /* 0x0001e80000100a00 */
[----:B------:R1:W-:Y:S01]  /*38480*/  STL.64 [R1+0x48], R30 ;  /* 0x0000481e01007387 */ /* 0x0003e20000100a00 */
[----:B0-----:R-:W-:Y:S02]  /*38490*/  F2FP.F16.E4M3.UNPACK_B R28, R26 ;  /* 0x0000001aff1c723e */ /* 0x001fe400020006ff */
[----:B------:R-:W-:Y:S02]  /*384a0*/  F2FP.F16.E4M3.UNPACK_B R29, R27 ;  /* 0x0000001bff1d723e */ /* 0x000fe400020006ff */
[----:B-1----:R-:W-:Y:S02]  /*384b0*/  F2FP.F16.E4M3.UNPACK_B R30, R32 ;  /* 0x00000020ff1e723e */ /* 0x002fe400020006ff */
[----:B------:R-:W-:-:S07]  /*384c0*/  F2FP.F16.E4M3.UNPACK_B R31, R33 ;  /* 0x00000021ff1f723e */ /* 0x000fce00020006ff */
[----:B---3--:R-:W-:-:S15]  /*384d0*/  HMMA.16816.F32 R56, R28, R24, R56 ;  /* 0x000000181c38723c */ /* 0x008fde0000001838 */
[----:B------:R-:W-:-:S04]  /*384e0*/  NOP ;  /* 0x0000000000007918 */ /* 0x000fc80000000000 */
[----:B------:R-:W-:Y:S04]  /*384f0*/  STL.64 [R1+0x200], R56 ;  /* 0x0002003801007387 */ /* 0x000fe80000100a00 */
[----:B------:R2:W-:Y:S01]  /*38500*/  STL.64 [R1+0x208], R58 ;  /* 0x0002083a01007387 */ /* 0x0005e20000100a00 */
[C---:B------:R-:W-:Y:S08]  /*38510*/  HMMA.16816.F32 R48, R28.reuse, R18, R48 ;  /* 0x000000121c30723c */ /* 0x040ff00000001830 */
[C---:B------:R-:W-:Y:S08]  /*38520*/  HMMA.16816.F32 R44, R28.reuse, R16, R44 ;  /* 0x000000101c2c723c */ /* 0x040ff0000000182c */
[----:B----4-:R-:W-:Y:S01]  /*38530*/  HMMA.16816.F32 R8, R28, R12, R8 ;  /* 0x0000000c1c08723c */ /* 0x010fe20000001808 */
[----:B------:R-:W-:-:S07]  /*38540*/  IMAD R26, R39, 0x100, R61 ;  /* 0x00000100271a7824 */ /* 0x000fce00078e023d */
[C---:B--2---:R-:W-:Y:S08]  /*38550*/  HMMA.16816.F32 R56, R28.reuse, R22, R52 ;  /* 0x000000161c38723c */ /* 0x044ff00000001834 */
[C---:B------:R-:W-:Y:S01]  /*38560*/  HMMA.16816.F32 R52, R28.reuse, R20, R4 ;  /* 0x000000141c34723c */ /* 0x040fe20000001804 */
[----:B------:R-:W2:Y:S10]  /*38570*/  LDL.LU.64 R4, [R1+0x8c0] ;  /* 0x0008c00001047983 */ /* 0x000eb40000300a00 */
[----:B------:R-:W-:Y:S04]  /*38580*/  STL.64 [R1+0x1f0], R56 ;  /* 0x0001f03801007387 */ /* 0x000fe80000100a00 */
[----:B------:R-:W-:Y:S04]  /*38590*/  STL.64 [R1+0x1f8], R58 ;  /* 0x0001f83a01007387 */ /* 0x000fe80000100a00 */
[----:B------:R-:W2:Y:S04]  /*385a0*/  LDL.LU.64 R6, [R1+0x8c8] ;  /* 0x0008c80001067983 */ /* 0x000ea80000300a00 */
[----:B------:R-:W-:Y:S04]  /*385b0*/  STL.64 [R1+0x1e0], R52 ;  /* 0x0001e03401007387 */ /* 0x000fe80000100a00 */
[----:B------:R-:W-:Y:S04]  /*385c0*/  STL.64 [R1+0x1e8], R54 ;  /* 0x0001e83601007387 */ /* 0x000fe80000100a00 */
[----:B------:R-:W-:Y:S04]  /*385d0*/  STL.64 [R1+0x3260], R22 ;  /* 0x0032601601007387 */ /* 0x000fe80000100a00 */
[----:B------:R0:W-:Y:S02]  /*385e0*/  STL.64 [R1+0x3258], R20 ;  /* 0x0032581401007387 */ /* 0x0001e40000100a00 */
[----:B0-----:R-:W-:Y:S02]  /*385f0*/  HMMA.16816.F32 R20, R28, R14, R40 ;  /* 0x0000000e1c14723c */ /* 0x001fe40000001828 */
[----:B------:R-:W-:Y:S04]  /*38600*/  STL.64 [R1+0x1d0], R48 ;  /* 0x0001d03001007387 */ /* 0x000fe80000100a00 */
[----:B------:R-:W-:Y:S04]  /*38610*/  STL.64 [R1+0x1d8], R50 ;  /* 0x0001d83201007387 */ /* 0x000fe80000100a00 */
[----:B------:R0:W-:Y:S04]  /*38620*/  STL.64 [R1+0x1c0], R44 ;  /* 0x0001c02c01007387 */ /* 0x0001e80000100a00 */
[----:B------:R1:W-:Y:S05]  /*38630*/  STL.64 [R1+0x1c8], R46 ;  /* 0x0001c82e01007387 */ /* 0x0003ea0000100a00 */
[----:B------:R3:W-:Y:S04]  /*38640*/  STL.64 [R1+0x1b0], R20 ;  /* 0x0001b01401007387 */ /* 0x0007e80000100a00 */
[----:B------:R4:W-:Y:S04]  /*38650*/  STL.64 [R1+0x1b8], R22 ;  /* 0x0001b81601007387 */ /* 0x0009e80000100a00 */
[----:B------:R-:W2:Y:S04]  /*38660*/  LDL.LU R40, [R1+0x1074] ;  /* 0x0010740001287983 */ /* 0x000ea80000300800 */
[----:B------:R-:W-:Y:S04]  /*38670*/  STL.64 [R1+0x1a0], R8 ;  /* 0x0001a00801007387 */ /* 0x000fe80000100a00 */
[----:B------:R-:W-:Y:S04]  /*38680*/  STL.64 [R1+0x1a8], R10 ;  /* 0x0001a80a01007387 */ /* 0x000fe80000100a00 */
[----:B------:R-:W2:Y:S04]  /*38690*/  LDL.LU R42, [R1+0x1070] ;  /* 0x00107000012a7983 */ /* 0x000ea80000300800 */
[----:B0-----:R-:W2:Y:S04]  /*386a0*/  LDL.LU R44, [R1+0x107c] ;  /* 0x00107c00012c7983 */ /* 0x001ea80000300800 */
[----:B-1----:R-:W2:Y:S04]  /*386b0*/  LDL.LU R46, [R1+0x1078] ;  /* 0x00107800012e7983 */ /* 0x002ea80000300800 */
[----:B------:R-:W2:Y:S04]  /*386c0*/  LDL.LU R58, [R1+0x1084] ;  /* 0x00108400013a7983 */ /* 0x000ea80000300800 */
[----:B------:R-:W2:Y:S04]  /*386d0*/  LDL.LU R59, [R1+0x1080] ;  /* 0x00108000013b7983 */ /* 0x000ea80000300800 */
[----:B------:R-:W2:Y:S04]  /*386e0*/  LDL.LU R60, [R1+0x108c] ;  /* 0x00108c00013c7983 */ /* 0x000ea80000300800 */
[----:B------:R-:W2:Y:S04]  /*386f0*/  LDL.LU R61, [R1+0x1088] ;  /* 0x00108800013d7983 */ /* 0x000ea80000300800 */
[----:B---3--:R-:W3:Y:S04]  /*38700*/  LDL.LU.64 R20, [R1+0x8b0] ;  /* 0x0008b00001147983 */ /* 0x008ee80000300a00 */
[----:B----4-:R-:W3:Y:S01]  /*38710*/  LDL.LU.64 R22, [R1+0x8b8] ;  /* 0x0008b80001167983 */ /* 0x010ee20000300a00 */
        /* <DEDUP_REMOVED lines=10> */
[----:B0-----:R-:W2:Y:S04]  /*387c0*/  LDL.LU.64 R4, [R1+0x8a0] ;  /* 0x0008a00001047983 */ /* 0x001ea80000300a00 */
[----:B-1----:R-:W2:Y:S04]  /*387d0*/  LDL.LU.64 R6, [R1+0x8a8] ;  /* 0x0008a80001067983 */ /* 0x002ea80000300a00 */
[----:B------:R-:W4:Y:S04]  /*387e0*/  LDL.LU.64 R36, [R1+0x890] ;  /* 0x0008900001247983 */ /* 0x000f280000300a00 */
[----:B------:R-:W4:Y:S04]  /*387f0*/  LDL.LU.64 R38, [R1+0x898] ;  /* 0x0008980001267983 */ /* 0x000f280000300a00 */
[----:B------:R-:W2:Y:S04]  /*38800*/  LDL.LU.64 R48, [R1+0x880] ;  /* 0x0008800001307983 */ /* 0x000ea80000300a00 */
[----:B------:R-:W2:Y:S04]  /*38810*/  LDL.LU.64 R50, [R1+0x888] ;  /* 0x0008880001327983 */ /* 0x000ea80000300a00 */
[----:B------:R-:W4:Y:S04]  /*38820*/  LDL.LU.64 R8, [R1+0x140] ;  /* 0x0001400001087983 */ /* 0x000f280000300a00 */
[----:B------:R-:W4:Y:S04]  /*38830*/  LDL.LU.64 R10, [R1+0x148] ;  /* 0x00014800010a7983 */ /* 0x000f280000300a00 */
[----:B------:R-:W4:Y:S04]  /*38840*/  LDL.LU.64 R52, [R1+0x130] ;  /* 0x0001300001347983 */ /* 0x000f280000300a00 */
[----:B------:R-:W4:Y:S04]  /*38850*/  LDL.LU.64 R54, [R1+0x138] ;  /* 0x0001380001367983 */ /* 0x000f280000300a00 */
[----:B------:R-:W4:Y:S04]  /*38860*/  LDL.LU.64 R32, [R1+0x870] ;  /* 0x0008700001207983 */ /* 0x000f280000300a00 */
[----:B------:R-:W4:Y:S01]  /*38870*/  LDL.LU.64 R34, [R1+0x878] ;  /* 0x0008780001227983 */ /* 0x000f220000300a00 */
[----:B---3--:R-:W-:-:S15]  /*38880*/  HMMA.16816.F32 R20, R28, R24, R20 ;  /* 0x000000181c14723c */ /* 0x008fde0000001814 */
[----:B------:R-:W-:-:S04]  /*38890*/  NOP ;  /* 0x0000000000007918 */ /* 0x000fc80000000000 */
[----:B------:R-:W-:Y:S04]  /*388a0*/  STL.64 [R1+0x190], R20 ;  /* 0x0001901401007387 */ /* 0x000fe80000100a00 */
[----:B------:R0:W-:Y:S01]  /*388b0*/  STL [R1+0x198], R22 ;  /* 0x0001981601007387 */ /* 0x0001e20000100800 */
[----:B------:R-:W-:-:S03]  /*388c0*/  IMAD.MOV.U32 R0, RZ, RZ, R23 ;  /* 0x000000ffff007224 */ /* 0x000fc600078e0017 */
[----:B0-----:R-:W3:Y:S04]  /*388d0*/  LDL.LU.64 R22, [R1+0x3260] ;  /* 0x0032600001167983 */ /* 0x001ee80000300a00 */
[----:B------:R-:W3:Y:S04]  /*388e0*/  LDL.LU.64 R20, [R1+0x3258] ;  /* 0x0032580001147983 */ /* 0x000ee80000300a00 */
[----:B------:R0:W-:Y:S01]  /*388f0*/  STL [R1+0x2f30], R0 ;  /* 0x002f300001007387 */ /* 0x0001e20000100800 */
[C---:B--2---:R-:W-:Y:S08]  /*38900*/  HMMA.16816.F32 R48, R28.reuse, R18, R48 ;  /* 0x000000121c30723c */ /* 0x044ff00000001830 */
[C---:B----4-:R-:W-:Y:S08]  /*38910*/  HMMA.16816.F32 R32, R28.reuse, R16, R32 ;  /* 0x000000101c20723c */ /* 0x050ff00000001820 */
[C---:B---3--:R-:W-:Y:S08]  /*38920*/  HMMA.16816.F32 R4, R28.reuse, R22, R4 ;  /* 0x000000161c04723c */ /* 0x048ff00000001804 */
[----:B------:R-:W-:Y:S11]  /*38930*/  HMMA.16816.F32 R36, R28, R20, R36 ;  /* 0x000000141c24723c */ /* 0x000ff60000001824 */
[----:B------:R-:W-:Y:S04]  /*38940*/  STL.64 [R1+0x180], R4 ;  /* 0x0001800401007387 */ /* 0x000fe80000100a00 */
[----:B------:R1:W-:Y:S04]  /*38950*/  STL.64 [R1+0x188], R6 ;  /* 0x0001880601007387 */ /* 0x0003e80000100a00 */
[----:B0-----:R-:W-:Y:S01]  /*38960*/  IMAD.MOV.U32 R0, RZ, RZ, R39 ;  /* 0x000000ffff007224 */ /* 0x001fe200078e0027 */
[----:B-1----:R-:W2:Y:S04]  /*38970*/  LDL.LU.64 R6, [R1+0x3250] ;  /* 0x0032500001067983 */ /* 0x002ea80000300a00 */
[----:B------:R-:W3:Y:S04]  /*38980*/  LDL.LU.64 R4, [R1+0x3248] ;  /* 0x0032480001047983 */ /* 0x000ee80000300a00 */
[----:B------:R0:W-:Y:S04]  /*38990*/  STL.64 [R1+0x170], R36 ;  /* 0x0001702401007387 */ /* 0x0001e80000100a00 */
[----:B------:R1:W-:Y:S04]  /*389a0*/  STL [R1+0x178], R38 ;  /* 0x0001782601007387 */ /* 0x0003e80000100800 */
[----:B0-----:R-:W4:Y:S04]  /*389b0*/  LDL.LU.64 R36, [R1+0x7d0] ;  /* 0x0007d00001247983 */ /* 0x001f280000300a00 */
[----:B-1----:R-:W4:Y:S04]  /*389c0*/  LDL.LU.64 R38, [R1+0x7d8] ;  /* 0x0007d80001267983 */ /* 0x002f280000300a00 */
[----:B------:R0:W-:Y:S04]  /*389d0*/  STL [R1+0x2f34], R0 ;  /* 0x002f340001007387 */ /* 0x0001e80000100800 */
[----:B------:R-:W-:Y:S04]  /*389e0*/  STL.64 [R1+0x160], R48 ;  /* 0x0001603001007387 */ /* 0x000fe80000100a00 */
[----:B------:R1:W-:Y:S01]  /*389f0*/  STL.64 [R1+0x168], R50 ;  /* 0x0001683201007387 */ /* 0x0003e20000100a00 */
[----:B0-----:R-:W-:-:S03]  /*38a00*/  IMAD.MOV.U32 R0, RZ, RZ, R35 ;  /* 0x000000ffff007224 */ /* 0x001fc600078e0023 */
[----:B-1----:R-:W2:Y:S04]  /*38a10*/  LDL.LU.64 R50, [R1+0x3240] ;  /* 0x0032400001327983 */ /* 0x002ea80000300a00 */
[----:B------:R-:W2:Y:S04]  /*38a20*/  LDL.LU.64 R48, [R1+0x3238] ;  /* 0x0032380001307983 */ /* 0x000ea80000300a00 */
[----:B------:R0:W-:Y:S04]  /*38a30*/  STL.64 [R1+0x150], R32 ;  /* 0x0001502001007387 */ /* 0x0001e80000100a00 */
[----:B------:R1:W-:Y:S04]  /*38a40*/  STL [R1+0x158], R34 ;  /* 0x0001582201007387 */ /* 0x0003e80000100800 */
[----:B0-----:R-:W2:Y:S04]  /*38a50*/  LDL.LU.64 R32, [R1+0x7c0] ;  /* 0x0007c00001207983 */ /* 0x001ea80000300a00 */
[----:B-1----:R-:W2:Y:S01]  /*38a60*/  LDL.LU.64 R34, [R1+0x7c8] ;  /* 0x0007c80001227983 */ /* 0x002ea20000300a00 */
[----:B------:R-:W-:Y:S01]  /*38a70*/  HMMA.16816.F32 R8, R28, R14, R8 ;  /* 0x0000000e1c08723c */ /* 0x000fe20000001808 */
[----:B------:R-:W-:-:S02]  /*38a80*/  IMAD R58, R59, 0x100, R58 ;  /* 0x000001003b3a7824 */ /* 0x000fc400078e023a */
[----:B------:R-:W-:Y:S02]  /*38a90*/  IMAD R56, R42, 0x100, R40 ;  /* 0x000001002a387824 */ /* 0x000fe400078e0228 */
[----:B------:R-:W-:Y:S02]  /*38aa0*/  IMAD R57, R46, 0x100, R44 ;  /* 0x000001002e397824 */ /* 0x000fe400078e022c */
[----:B------:R-:W-:Y:S01]  /*38ab0*/  IMAD R59, R61, 0x100, R60 ;  /* 0x000001003d3b7824 */ /* 0x000fe200078e023c */
[----:B------:R-:W-:Y:S01]  /*38ac0*/  HMMA.16816.F32 R52, R28, R12, R52 ;  /* 0x0000000c1c34723c */ /* 0x000fe20000001834 */
[----:B------:R-:W-:Y:S02]  /*38ad0*/  F2FP.F16.E4M3.UNPACK_B R58, R58 ;  /* 0x0000003aff3a723e */ /* 0x000fe400020006ff */
[----:B------:R-:W-:Y:S02]  /*38ae0*/  F2FP.F16.E4M3.UNPACK_B R56, R56 ;  /* 0x00000038ff38723e */ /* 0x000fe400020006ff */
[----:B------:R-:W-:-:S02]  /*38af0*/  F2FP.F16.E4M3.UNPACK_B R57, R57 ;  /* 0x00000039ff39723e */ /* 0x000fc400020006ff */
[----:B------:R-:W-:Y:S01]  /*38b00*/  F2FP.F16.E4M3.UNPACK_B R59, R59 ;  /* 0x0000003bff3b723e */ /* 0x000fe200020006ff */
[----:B------:R0:W-:Y:S04]  /*38b10*/  STL [R1+0x2f38], R0 ;  /* 0x002f380001007387 */ /* 0x0001e80000100800 */
[----:B------:R-:W-:Y:S04]  /*38b20*/  STL.64 [R1+0x140], R8 ;  /* 0x0001400801007387 */ /* 0x000fe80000100a00 */
[----:B------:R1:W-:Y:S03]  /*38b30*/  STL.64 [R1+0x148], R10 ;  /* 0x0001480a01007387 */ /* 0x0003e60000100a00 */
[----:B0-----:R-:W-:Y:S01]  /*38b40*/  IMAD.MOV.U32 R0, RZ, RZ, R55 ;  /* 0x000000ffff007224 */ /* 0x001fe200078e0037 */
[----:B-1----:R-:W3:Y:S04]  /*38b50*/  LDL.LU.64 R10, [R1+0x3230] ;  /* 0x00323000010a7983 */ /* 0x002ee80000300a00 */
[----:B------:R-:W3:Y:S04]  /*38b60*/  LDL.LU.64 R8, [R1+0x3228] ;  /* 0x0032280001087983 */ /* 0x000ee80000300a00 */
[----:B------:R-:W-:Y:S04]  /*38b70*/  STL.64 [R1+0x130], R52 ;  /* 0x0001303401007387 */ /* 0x000fe80000100a00 */
[----:B------:R0:W-:Y:S04]  /*38b80*/  STL [R1+0x138], R54 ;  /* 0x0001383601007387 */ /* 0x0001e80000100800 */
[----:B0-----:R-:W3:Y:S04]  /*38b90*/  LDL.LU.64 R54, [R1+0x3220] ;  /* 0x0032200001367983 */ /* 0x001ee80000300a00 */
[----:B------:R-:W3:Y:S04]  /*38ba0*/  LDL.LU.64 R52, [R1+0x3218] ;  /* 0x0032180001347983 */ /* 0x000ee80000300a00 */
[----:B------:R-:W-:Y:S04]  /*38bb0*/  STL [R1+0x3120], R0 ;  /* 0x0031200001007387 */ /* 0x000fe80000100800 */
[----:B------:R-:W3:Y:S04]  /*38bc0*/  LDL.LU.64 R40, [R1+0x7b0] ;  /* 0x0007b00001287983 */ /* 0x000ee80000300a00 */
[----:B------:R-:W3:Y:S01]  /*38bd0*/  LDL.LU.64 R42, [R1+0x7b8] ;  /* 0x0007b800012a7983 */ /* 0x000ee20000300a00 */
[----:B----4-:R-:W-:Y:S08]  /*38be0*/  HMMA.16816.F32 R28, R28, R2, R36 ;  /* 0x000000021c1c723c */ /* 0x010ff00000001824 */
[----:B--2---:R-:W-:Y:S11]  /*38bf0*/  HMMA.16816.F32 R24, R56, R24, R32 ;  /* 0x000000183818723c */ /* 0x004ff60000001820 */
[----:B------:R0:W-:Y:S04]  /*38c00*/  STL.64 [R1+0x20], R28 ;  /* 0x0000201c01007387 */ /* 0x0001e80000100a00 */
[----:B------:R1:W-:Y:S04]  /*38c10*/  STL.64 [R1+0x28], R30 ;  /* 0x0000281e01007387 */ /* 0x0003e80000100a00 */
[----:B------:R2:W-:Y:S04]  /*38c20*/  STL.64 [R1+0x10], R24 ;  /* 0x0000101801007387 */ /* 0x0005e80000100a00 */
[----:B0-----:R-:W4:Y:S04]  /*38c30*/  LDL.LU.64 R28, [R1+0x7a0] ;  /* 0x0007a000011c7983 */ /* 0x001f280000300a00 */
[----:B-1----:R-:W4:Y:S04]  /*38c40*/  LDL.LU.64 R30, [R1+0x7a8] ;  /* 0x0007a800011e7983 */ /* 0x002f280000300a00 */
[----:B------:R-:W4:Y:S04]  /*38c50*/  LDL.LU.64 R32, [R1+0x790] ;  /* 0x0007900001207983 */ /* 0x000f280000300a00 */
[----:B------:R-:W4:Y:S01]  /*38c60*/  LDL.LU.64 R34, [R1+0x798] ;  /* 0x0007980001227983 */ /* 0x000f220000300a00 */
[----:B------:R-:W-:-:S03]  /*38c70*/  IMAD.MOV.U32 R60, RZ, RZ, R27 ;  /* 0x000000ffff3c7224 */ /* 0x000fc600078e001b */
[----:B------:R-:W4:Y:S01]  /*38c80*/  LDL.LU R36, [R1+0x1090] ;  /* 0x0010900001247983 */ /* 0x000f220000300800 */
[----:B------:R-:W-:-:S03]  /*38c90*/  IMAD.MOV.U32 R61, RZ, RZ, R26 ;  /* 0x000000ffff3d7224 */ /* 0x000fc600078e001a */
[----:B------:R-:W4:Y:S04]  /*38ca0*/  LDL.LU R37, [R1+0x1098] ;  /* 0x0010980001257983 */ /* 0x000f280000300800 */
[----:B------:R-:W4:Y:S04]  /*38cb0*/  LDL.LU R38, [R1+0x10a0] ;  /* 0x0010a00001267983 */ /* 0x000f280000300800 */
[----:B------:R-:W4:Y:S04]  /*38cc0*/  LDL.LU R0, [R1+0x10ac] ;  /* 0x0010ac0001007983 */ /* 0x000f280000300800 */
[----:B------:R-:W4:Y:S04]  /*38cd0*/  LDL.LU R39, [R1+0x10a8] ;  /* 0x0010a80001277983 */ /* 0x000f280000300800 */
[----:B------:R-:W-:Y:S04]  /*38ce0*/  STL [R1+0x2eb0], R60 ;  /* 0x002eb03c01007387 */ /* 0x000fe80000100800 */
[----:B------:R-:W-:Y:S04]  /*38cf0*/  STL [R1+0x2e28], R61 ;  /* 0x002e283d01007387 */ /* 0x000fe80000100800 */
[----:B--2---:R-:W2:Y:S04]  /*38d00*/  LDL.LU.64 R24, [R1+0x780] ;  /* 0x0007800001187983 */ /* 0x004ea80000300a00 */
[----:B------:R-:W2:Y:S01]  /*38d10*/  LDL.LU.64 R26, [R1+0x788] ;  /* 0x00078800011a7983 */ /* 0x000ea20000300a00 */
[----:B---3--:R-:W-:-:S15]  /*38d20*/  HMMA.16816.F32 R44, R56, R22, R40 ;  /* 0x00000016382c723c */ /* 0x008fde0000001828 */
[----:B------:R-:W-:-:S04]  /*38d30*/  NOP ;  /* 0x0000000000007918 */ /* 0x000fc80000000000 */
[----:B------:R-:W-:Y:S04]  /*38d40*/  STL.64 [R1+0x2e20], R46 ;  /* 0x002e202e01007387 */ /* 0x000fe80000100a00 */
[----:B------:R-:W-:Y:S01]  /*38d50*/  STL.64 [R1+0x2e18], R44 ;  /* 0x002e182c01007387 */ /* 0x000fe20000100a00 */
[C---:B----4-:R-:W-:Y:S08]  /*38d60*/  HMMA.16816.F32 R40, R56.reuse, R20, R28 ;  /* 0x000000143828723c */ /* 0x050ff0000000181c */
[C---:B------:R-:W-:Y:S01]  /*38d70*/  HMMA.16816.F32 R20, R56.reuse, R18, R32 ;  /* 0x000000123814723c */ /* 0x040fe20000001820 */
[----:B------:R-:W3:Y:S04]  /*38d80*/  LDL.LU.64 R28, [R1+0x770] ;  /* 0x00077000011c7983 */ /* 0x000ee80000300a00 */
[----:B------:R-:W3:Y:S03]  /*38d90*/  LDL.LU.64 R30, [R1+0x778] ;  /* 0x00077800011e7983 */ /* 0x000ee60000300a00 */
[----:B--2---:R-:W-:Y:S03]  /*38da0*/  HMMA.16816.F32 R24, R56, R16, R24 ;  /* 0x000000103818723c */ /* 0x004fe60000001818 */
[----:B------:R0:W-:Y:S04]  /*38db0*/  STL.64 [R1+0x2e38], R42 ;  /* 0x002e382a01007387 */ /* 0x0001e80000100a00 */
[----:B0-----:R-:W2:Y:S04]  /*38dc0*/  LDL.LU R42, [R1+0x10a4] ;  /* 0x0010a400012a7983 */ /* 0x001ea80000300800 */
[----:B------:R0:W-:Y:S04]  /*38dd0*/  STL.64 [R1+0x2e30], R40 ;  /* 0x002e302801007387 */ /* 0x0001e80000100a00 */
[----:B0-----:R-:W4:Y:S04]  /*38de0*/  LDL.LU R40, [R1+0x1094] ;  /* 0x0010940001287983 */ /* 0x001f280000300800 */
[----:B------:R-:W4:Y:S04]  /*38df0*/  LDL.LU R41, [R1+0x109c] ;  /* 0x00109c0001297983 */ /* 0x000f280000300800 */
[----:B------:R-:W4:Y:S04]  /*38e00*/  LDL.LU.64 R32, [R1+0x760] ;  /* 0x0007600001207983 */ /* 0x000f280000300a00 */
[----:B------:R-:W4:Y:S04]  /*38e10*/  LDL.LU.64 R34, [R1+0x768] ;  /* 0x0007680001227983 */ /* 0x000f280000300a00 */
[----:B------:R-:W4:Y:S04]  /*38e20*/  LDL.LU R43, [R1+0x7e0] ;  /* 0x0007e000012b7983 */ /* 0x000f280000300800 */
[----:B------:R-:W4:Y:S04]  /*38e30*/  LDL.LU R44, [R1+0x7e4] ;  /* 0x0007e400012c7983 */ /* 0x000f280000300800 */
[----:B------:R-:W4:Y:S04]  /*38e40*/  LDL.LU R45, [R1+0x7f0] ;  /* 0x0007f000012d7983 */ /* 0x000f280000300800 */
[----:B------:R-:W-:Y:S04]  /*38e50*/  STL.64 [R1+0x2e48], R22 ;  /* 0x002e481601007387 */ /* 0x000fe80000100a00 */
[----:B------:R0:W-:Y:S04]  /*38e60*/  STL.64 [R1+0x2e40], R20 ;  /* 0x002e401401007387 */ /* 0x0001e80000100a00 */
[----:B0-----:R-:W4:Y:S04]  /*38e70*/  LDL.LU.64 R20, [R1+0x120] ;  /* 0x0001200001147983 */ /* 0x001f280000300a00 */
[----:B------:R-:W4:Y:S04]  /*38e80*/  LDL.LU.64 R22, [R1+0x128] ;  /* 0x0001280001167983 */ /* 0x000f280000300a00 */
[----:B------:R-:W-:Y:S04]  /*38e90*/  STL.64 [R1+0x2e58], R26 ;  /* 0x002e581a01007387 */ /* 0x000fe80000100a00 */
[----:B------:R-:W-:Y:S04]  /*38ea0*/  STL.64 [R1+0x2e50], R24 ;  /* 0x002e501801007387 */ /* 0x000fe80000100a00 */
[----:B------:R-:W4:Y:S04]  /*38eb0*/  LDL.LU R46, [R1+0x7f4] ;  /* 0x0007f400012e7983 */ /* 0x000f280000300800 */
[----:B------:R-:W4:Y:S04]  /*38ec0*/  LDL.LU R47, [R1+0x800] ;  /* 0x00080000012f7983 */ /* 0x000f280000300800 */
[----:B------:R-:W4:Y:S01]  /*38ed0*/  LDL.LU R61, [R1+0x804] ;  /* 0x00080400013d7983 */ /* 0x000f220000300800 */
[----:B------:R-:W-:-:S03]  /*38ee0*/  IMAD R39, R39, 0x100, R0 ;  /* 0x0000010027277824 */ /* 0x000fc600078e0200 */
[----:B------:R-:W4:Y:S02]  /*38ef0*/  LDL.LU R60, [R1+0x810] ;  /* 0x00081000013c7983 */ /* 0x000f240000300800 */
[----:B------:R-:W-:Y:S01]  /*38f00*/  F2FP.F16.E4M3.UNPACK_B R39, R39 ;  /* 0x00000027ff27723e */ /* 0x000fe200020006ff */
[----:B---3--:R-:W-:Y:S01]  /*38f10*/  HMMA.16816.F32 R28, R56, R14, R28 ;  /* 0x0000000e381c723c */ /* 0x008fe2000000181c */
[----:B--2---:R-:W-:-:S05]  /*38f20*/  IMAD R38, R38, 0x100, R42 ;  /* 0x0000010026267824 */ /* 0x004fca00078e022a */
[----:B------:R-:W-:Y:S01]  /*38f30*/  F2FP.F16.E4M3.UNPACK_B R38, R38 ;  /* 0x00000026ff26723e */ /* 0x000fe200020006ff */
[----:B----4-:R-:W-:Y:S02]  /*38f40*/  IMAD R36, R36, 0x100, R40 ;  /* 0x0000010024247824 */ /* 0x010fe400078e0228 */
[----:B------:R-:W-:Y:S01]  /*38f50*/  IMAD R37, R37, 0x100, R41 ;  /* 0x0000010025257824 */ /* 0x000fe200078e0229 */
[----:B------:R-:W-:Y:S01]  /*38f60*/  HMMA.16816.F32 R32, R56, R12, R32 ;  /* 0x0000000c3820723c */ /* 0x000fe20000001820 */
[----:B------:R-:W-:Y:S02]  /*38f70*/  F2FP.F16.E4M3.UNPACK_B R16, R43.H1 ;  /* 0x0000002bff10723e */ /* 0x000fe400030006ff */
[----:B------:R-:W-:Y:S02]  /*38f80*/  F2FP.F16.E4M3.UNPACK_B R36, R36 ;  /* 0x00000024ff24723e */ /* 0x000fe400020006ff */
[----:B------:R-:W-:Y:S02]  /*38f90*/  F2FP.F16.E4M3.UNPACK_B R37, R37 ;  /* 0x00000025ff25723e */ /* 0x000fe400020006ff */
[----:B------:R-:W-:-:S02]  /*38fa0*/  F2FP.F16.E4M3.UNPACK_B R17, R44.H1 ;  /* 0x0000002cff11723e */ /* 0x000fc400030006ff */
[----:B------:R-:W-:-:S05]  /*38fb0*/  F2FP.F16.E4M3.UNPACK_B R14, R45.H1 ;  /* 0x0000002dff0e723e */ /* 0x000fca00030006ff */
[----:B------:R-:W-:Y:S08]  /*38fc0*/  HMMA.16816.F32 R52, R36, R16, R52 ;  /* 0x000000102434723c */ /* 0x000ff00000001834 */
[----:B------:R-:W-:Y:S01]  /*38fd0*/  HMMA.16816.F32 R56, R56, R2, R20 ;  /* 0x000000023838723c */ /* 0x000fe20000001814 */
[----:B------:R-:W-:Y:S01]  /*38fe0*/  F2FP.F16.E4M3.UNPACK_B R15, R46.H1 ;  /* 0x0000002eff0f723e */ /* 0x000fe200030006ff */
[----:B------:R-:W-:Y:S06]  /*38ff0*/  STL.64 [R1+0x2e68], R30 ;  /* 0x002e681e01007387 */ /* 0x000fec0000100a00 */
[----:B------:R-:W-:Y:S01]  /*39000*/  HMMA.16816.F32 R20, R36, R14, R8 ;  /* 0x0000000e2414723c */ /* 0x000fe20000001808 */
[----:B------:R-:W-:Y:S04]  /*39010*/  STL.64 [R1+0x2e60], R28 ;  /* 0x002e601c01007387 */ /* 0x000fe80000100a00 */
[----:B------:R-:W-:Y:S04]  /*39020*/  STL.64 [R1+0x2e78], R34 ;  /* 0x002e782201007387 */ /* 0x000fe80000100a00 */
[----:B------:R-:W-:Y:S04]  /*39030*/  STL.64 [R1+0x2e70], R32 ;  /* 0x002e702001007387 */ /* 0x000fe80000100a00 */
[----:B------:R-:W2:Y:S04]  /*39040*/  LDL.LU R0, [R1+0x814] ;  /* 0x0008140001007983 */ /* 0x000ea80000300800 */
[----:B------:R-:W-:Y:S04]  /*39050*/  STL [R1+0x2e14], R56 ;  /* 0x002e143801007387 */ /* 0x000fe80000100800 */
[----:B------:R-:W-:Y:S04]  /*39060*/  STL [R1+0x2e10], R57 ;  /* 0x002e103901007387 */ /* 0x000fe80000100800 */
[----:B------:R-:W-:Y:S04]  /*39070*/  STL [R1+0x2e0c], R58 ;  /* 0x002e0c3a01007387 */ /* 0x000fe80000100800 */
[----:B------:R-:W-:Y:S01]  /*39080*/  STL [R1+0x2e08], R59 ;  /* 0x002e083b01007387 */ /* 0x000fe20000100800 */
[----:B------:R-:W-:-:S02]  /*39090*/  F2FP.F16.E4M3.UNPACK_B R12, R47.H1 ;  /* 0x0000002fff0c723e */ /* 0x000fc400030006ff */
[----:B------:R-:W-:Y:S01]  /*390a0*/  F2FP.F16.E4M3.UNPACK_B R13, R61.H1 ;  /* 0x0000003dff0d723e */ /* 0x000fe200030006ff */
[----:B------:R-:W-:Y:S04]  /*390b0*/  STL [R1+0x2e04], R52 ;  /* 0x002e043401007387 */ /* 0x000fe80000100800 */
[----:B------:R-:W-:Y:S04]  /*390c0*/  STL [R1+0x2e00], R53 ;  /* 0x002e003501007387 */ /* 0x000fe80000100800 */
[----:B------:R-:W-:Y:S04]  /*390d0*/  STL [R1+0x2dfc], R54 ;  /* 0x002dfc3601007387 */ /* 0x000fe80000100800 */
[----:B------:R-:W-:Y:S04]  /*390e0*/  STL [R1+0x2df8], R55 ;  /* 0x002df83701007387 */ /* 0x000fe80000100800 */
[----:B------:R-:W-:Y:S04]  /*390f0*/  STL.64 [R1+0x120], R20 ;  /* 0x0001201401007387 */ /* 0x000fe80000100a00 */
[----:B------:R0:W-:Y:S02]  /*39100*/  STL.64 [R1+0x128], R22 ;  /* 0x0001281601007387 */ /* 0x0001e40000100a00 */
[----:B0-----:R-:W-:Y:S02]  /*39110*/  HMMA.16816.F32 R20, R36, R12, R48 ;  /* 0x0000000c2414723c */ /* 0x001fe40000001830 */
[----:B------:R-:W-:Y:S04]  /*39120*/  STL.64 [R1+0x31e0], R14 ;  /* 0x0031e00e01007387 */ /* 0x000fe80000100a00 */
[----:B------:R-:W-:Y:S01]  /*39130*/  STL.64 [R1+0x31d8], R12 ;  /* 0x0031d80c01007387 */ /* 0x000fe20000100a00 */
[----:B------:R-:W-:-:S02]  /*39140*/  IMAD.MOV.U32 R44, RZ, RZ, R6 ;  /* 0x000000ffff2c7224 */ /* 0x000fc400078e0006 */
[----:B------:R-:W-:Y:S02]  /*39150*/  IMAD.MOV.U32 R45, RZ, RZ, R5 ;  /* 0x000000ffff2d7224 */ /* 0x000fe400078e0005 */
[----:B------:R-:W-:-:S08]  /*39160*/  IMAD.MOV.U32 R47, RZ, RZ, R4 ;  /* 0x000000ffff2f7224 */ /* 0x000fd000078e0004 */
[----:B------:R-:W-:Y:S02]  /*39170*/  IMAD.MOV.U32 R58, RZ, RZ, R22 ;  /* 0x000000ffff3a7224 */ /* 0x000fe400078e0016 */
[----:B------:R-:W-:Y:S02]  /*39180*/  IMAD.MOV.U32 R59, RZ, RZ, R23 ;  /* 0x000000ffff3b7224 */ /* 0x000fe400078e0017 */
[----:B------:R-:W-:Y:S02]  /*39190*/  IMAD.MOV.U32 R56, RZ, RZ, R20 ;  /* 0x000000ffff387224 */ /* 0x000fe400078e0014 */
[----:B------:R-:W-:Y:S01]  /*391a0*/  IMAD.MOV.U32 R57, RZ, RZ, R21 ;  /* 0x000000ffff397224 */ /* 0x000fe200078e0015 */
[----:B------:R-:W-:Y:S04]  /*391b0*/  STL.64 [R1+0x2e88], R58 ;  /* 0x002e883a01007387 */ /* 0x000fe80000100a00 */
[----:B------:R0:W-:Y:S04]  /*391c0*/  STL.64 [R1+0x2e80], R56 ;  /* 0x002e803801007387 */ /* 0x0001e80000100a00 */
[----:B------:R-:W3:Y:S04]  /*391d0*/  LDL.LU R6, [R1+0x3210] ;  /* 0x0032100001067983 */ /* 0x000ee80000300800 */
[----:B------:R-:W4:Y:S04]  /*391e0*/  LDL.LU R5, [R1+0x320c] ;  /* 0x00320c0001057983 */ /* 0x000f280000300800 */
[----:B------:R-:W2:Y:S04]  /*391f0*/  LDL.LU R46, [R1+0x708] ;  /* 0x00070800012e7983 */ /* 0x000ea80000300800 */
[----:B------:R-:W2:Y:S04]  /*39200*/  LDL.LU R4, [R1+0x3208] ;  /* 0x0032080001047983 */ /* 0x000ea80000300800 */
[----:B------:R-:W2:Y:S01]  /*39210*/  LDL.LU R20, [R1+0x720] ;  /* 0x0007200001147983 */ /* 0x000ea20000300800 */
[----:B------:R-:W-:-:S03]  /*39220*/  IMAD.MOV.U32 R21, RZ, RZ, R7 ;  /* 0x000000ffff157224 */ /* 0x000fc600078e0007 */
[----:B------:R-:W2:Y:S01]  /*39230*/  LDL.LU R7, [R1+0x3204] ;  /* 0x0032040001077983 */ /* 0x000ea20000300800 */
[----:B---3--:R-:W-:Y:S02]  /*39240*/  IMAD.MOV.U32 R22, RZ, RZ, R6 ;  /* 0x000000ffff167224 */ /* 0x008fe400078e0006 */
[----:B----4-:R-:W-:Y:S01]  /*39250*/  IMAD.MOV.U32 R23, RZ, RZ, R5 ;  /* 0x000000ffff177224 */ /* 0x010fe200078e0005 */
[----:B------:R-:W3:Y:S04]  /*39260*/  LDL.LU R6, [R1+0x3200] ;  /* 0x0032000001067983 */ /* 0x000ee80000300800 */
[----:B------:R-:W4:Y:S04]  /*39270*/  LDL.LU R5, [R1+0x31fc] ;  /* 0x0031fc0001057983 */ /* 0x000f280000300800 */
[----:B------:R-:W4:Y:S04]  /*39280*/  LDL.LU R24, [R1+0x730] ;  /* 0x0007300001187983 */ /* 0x000f280000300800 */
[----:B------:R-:W4:Y:S04]  /*39290*/  LDL.LU R25, [R1+0x734] ;  /* 0x0007340001197983 */ /* 0x000f280000300800 */
[----:B------:R-:W4:Y:S01]  /*392a0*/  LDL.LU R26, [R1+0x738] ;  /* 0x00073800011a7983 */ /* 0x000f220000300800 */
[----:B--2---:R-:W-:-:S03]  /*392b0*/  IMAD.MOV.U32 R27, RZ, RZ, R4 ;  /* 0x000000ffff1b7224 */ /* 0x004fc600078e0004 */
[----:B------:R-:W2:Y:S04]  /*392c0*/  LDL.LU R4, [R1+0x31f8] ;  /* 0x0031f80001047983 */ /* 0x000ea80000300800 */
[----:B------:R-:W2:Y:S04]  /*392d0*/  LDL.LU R52, [R1+0x820] ;  /* 0x0008200001347983 */ /* 0x000ea80000300800 */
[----:B0-----:R-:W2:Y:S04]  /*392e0*/  LDL.LU R56, [R1+0x750] ;  /* 0x0007500001387983 */ /* 0x001ea80000300800 */
[----:B------:R-:W2:Y:S04]  /*392f0*/  LDL.LU R57, [R1+0x754] ;  /* 0x0007540001397983 */ /* 0x000ea80000300800 */
[----:B------:R-:W2:Y:S04]  /*39300*/  LDL.LU R58, [R1+0x758] ;  /* 0x00075800013a7983 */ /* 0x000ea80000300800 */
[----:B------:R-:W2:Y:S04]  /*39310*/  LDL.LU R59, [R1+0x75c] ;  /* 0x00075c00013b7983 */ /* 0x000ea80000300800 */
[----:B------:R-:W2:Y:S04]  /*39320*/  LDL.LU R12, [R1] ;  /* 0x00000000010c7983 */ /* 0x000ea80000300800 */
        /* <DEDUP_REMOVED lines=11> */
[----:B------:R-:W2:Y:S01]  /*393e0*/  LDL.LU R51, [R1+0x10c4] ;  /* 0x0010c40001337983 */ /* 0x000ea20000300800 */
[----:B------:R-:W-:-:S03]  /*393f0*/  F2FP.F16.E4M3.UNPACK_B R10, R60.H1 ;  /* 0x0000003cff0a723e */ /* 0x000fc600030006ff */
[----:B------:R-:W2:Y:S01]  /*39400*/  LDL.LU R61, [R1+0x10c0] ;  /* 0x0010c000013d7983 */ /* 0x000ea20000300800 */
[----:B------:R-:W-:-:S03]  /*39410*/  F2FP.F16.E4M3.UNPACK_B R11, R0.H1 ;  /* 0x00000000ff0b723e */ /* 0x000fc600030006ff */
[----:B------:R-:W2:Y:S04]  /*39420*/  LDL.LU R60, [R1+0x10cc] ;  /* 0x0010cc00013c7983 */ /* 0x000ea80000300800 */
[----:B------:R-:W2:Y:S04]  /*39430*/  LDL.LU R0, [R1+0x10c8] ;  /* 0x0010c80001007983 */ /* 0x000ea80000300800 */
[----:B------:R-:W2:Y:S04]  /*39440*/  LDL.LU R32, [R1+0x100] ;  /* 0x0001000001207983 */ /* 0x000ea80000300800 */
[----:B------:R-:W2:Y:S04]  /*39450*/  LDL.LU R33, [R1+0x104] ;  /* 0x0001040001217983 */ /* 0x000ea80000300800 */
[----:B------:R-:W2:Y:S01]  /*39460*/  LDL.LU R34, [R1+0x108] ;  /* 0x0001080001227983 */ /* 0x000ea20000300800 */
[----:B------:R-:W-:-:S02]  /*39470*/  IMAD.MOV.U32 R30, RZ, RZ, R7 ;  /* 0x000000ffff1e7224 */ /* 0x000fc400078e0007 */
[----:B---3--:R-:W-:Y:S02]  /*39480*/  IMAD.MOV.U32 R29, RZ, RZ, R6 ;  /* 0x000000ffff1d7224 */ /* 0x008fe400078e0006 */
[----:B----4-:R-:W-:Y:S02]  /*39490*/  IMAD.MOV.U32 R28, RZ, RZ, R5 ;  /* 0x000000ffff1c7224 */ /* 0x010fe400078e0005 */
[----:B--2---:R-:W-:Y:S02]  /*394a0*/  IMAD.MOV.U32 R35, RZ, RZ, R4 ;  /* 0x000000ffff237224 */ /* 0x004fe400078e0004 */
[----:B------:R-:W2:Y:S04]  /*394b0*/  LDL.LU R4, [R1+0x31f4] ;  /* 0x0031f40001047983 */ /* 0x000ea80000300800 */
[----:B------:R-:W2:Y:S04]  /*394c0*/  LDL.LU R5, [R1+0x31f0] ;  /* 0x0031f00001057983 */ /* 0x000ea80000300800 */
[----:B------:R-:W2:Y:S04]  /*394d0*/  LDL.LU R6, [R1+0x31ec] ;  /* 0x0031ec0001067983 */ /* 0x000ea80000300800 */
[----:B------:R-:W2:Y:S04]  /*394e0*/  LDL.LU R7, [R1+0x31e8] ;  /* 0x0031e80001077983 */ /* 0x000ea80000300800 */
[----:B------:R-:W3:Y:S04]  /*394f0*/  LDL.LU R31, [R1+0x74c] ;  /* 0x00074c00011f7983 */ /* 0x000ee80000300800 */
[----:B------:R-:W4:Y:S04]  /*39500*/  LDL.LU R40, [R1+0x710] ;  /* 0x0007100001287983 */ /* 0x000f280000300800 */
[----:B------:R-:W4:Y:S04]  /*39510*/  LDL.LU R41, [R1+0x714] ;  /* 0x0007140001297983 */ /* 0x000f280000300800 */
[----:B------:R-:W4:Y:S01]  /*39520*/  LDL.LU R42, [R1+0x718] ;  /* 0x00071800012a7983 */ /* 0x000f220000300800 */
[----:B------:R-:W-:-:S03]  /*39530*/  F2FP.F16.E4M3.UNPACK_B R8, R52.H1 ;  /* 0x00000034ff08723e */ /* 0x000fc600030006ff */
[----:B------:R-:W4:Y:S01]  /*39540*/  LDL.LU R43, [R1+0x71c] ;  /* 0x00071c00012b7983 */ /* 0x000f220000300800 */
[----:B------:R-:W-:-:S07]  /*39550*/  F2FP.F16.E4M3.UNPACK_B R9, R9.H1 ;  /* 0x00000009ff09723e */ /* 0x000fce00030006ff */
[C---:B------:R-:W-:Y:S08]  /*39560*/  HMMA.16816.F32 R12, R36.reuse, R8, R12 ;  /* 0x00000008240c723c */ /* 0x040ff0000000180c */
[----:B--2---:R-:W-:-:S15]  /*39570*/  HMMA.16816.F32 R4, R36, R10, R4 ;  /* 0x0000000a2404723c */ /* 0x004fde0000001804 */
[----:B------:R-:W-:-:S04]  /*39580*/  NOP ;  /* 0x0000000000007918 */ /* 0x000fc80000000000 */
[----:B------:R-:W-:Y:S02]  /*39590*/  IMAD.MOV.U32 R54, RZ, RZ, R6 ;  /* 0x000000ffff367224 */ /* 0x000fe400078e0006 */
[----:B------:R-:W-:Y:S02]  /*395a0*/  IMAD.MOV.U32 R55, RZ, RZ, R7 ;  /* 0x000000ffff377224 */ /* 0x000fe400078e0007 */
[----:B------:R-:W-:Y:S02]  /*395b0*/  IMAD.MOV.U32 R52, RZ, RZ, R4 ;  /* 0x000000ffff347224 */ /* 0x000fe400078e0004 */
[----:B------:R-:W-:Y:S01]  /*395c0*/  IMAD.MOV.U32 R53, RZ, RZ, R5 ;  /* 0x000000ffff357224 */ /* 0x000fe200078e0005 */
[----:B------:R-:W2:Y:S04]  /*395d0*/  LDL.LU R6, [R1+0x830] ;  /* 0x0008300001067983 */ /* 0x000ea80000300800 */
[----:B------:R-:W3:Y:S04]  /*395e0*/  LDL.LU R7, [R1+0x834] ;  /* 0x0008340001077983 */ /* 0x000ee80000300800 */
[----:B------:R-:W4:Y:S04]  /*395f0*/  LDL.LU R5, [R1+0x840] ;  /* 0x0008400001057983 */ /* 0x000f280000300800 */
[----:B------:R-:W-:Y:S04]  /*39600*/  STL.64 [R1+0x2e98], R54 ;  /* 0x002e983601007387 */ /* 0x000fe80000100a00 */
[----:B------:R0:W-:Y:S04]  /*39610*/  STL.64 [R1+0x2e90], R52 ;  /* 0x002e903401007387 */ /* 0x0001e80000100a00 */
[----:B0-----:R-:W4:Y:S04]  /*39620*/  LDL.LU R52, [R1+0x110] ;  /* 0x0001100001347983 */ /* 0x001f280000300800 */
[----:B------:R-:W4:Y:S04]  /*39630*/  LDL.LU R53, [R1+0x114] ;  /* 0x0001140001357983 */ /* 0x000f280000300800 */
[----:B------:R-:W4:Y:S04]  /*39640*/  LDL.LU R54, [R1+0x118] ;  /* 0x0001180001367983 */ /* 0x000f280000300800 */
[----:B------:R-:W4:Y:S04]  /*39650*/  LDL.LU R55, [R1+0x11c] ;  /* 0x00011c0001377983 */ /* 0x000f280000300800 */
[----:B------:R-:W-:Y:S04]  /*39660*/  STL.64 [R1+0x780], R12 ;  /* 0x0007800c01007387 */ /* 0x000fe80000100a00 */
[----:B------:R0:W-:Y:S04]  /*39670*/  STL.64 [R1+0x788], R14 ;  /* 0x0007880e01007387 */ /* 0x0001e80000100a00 */
[----:B0-----:R-:W4:Y:S04]  /*39680*/  LDL.LU.64 R14, [R1+0x31e0] ;  /* 0x0031e000010e7983 */ /* 0x001f280000300a00 */
[----:B------:R-:W4:Y:S01]  /*39690*/  LDL.LU.64 R12, [R1+0x31d8] ;  /* 0x0031d800010c7983 */ /* 0x000f220000300a00 */
[----:B------:R-:W-:-:S02]  /*396a0*/  F2FP.F16.E4M3.UNPACK_B R2, R2.H1 ;  /* 0x00000002ff02723e */ /* 0x000fc400030006ff */
[----:B------:R-:W-:Y:S01]  /*396b0*/  F2FP.F16.E4M3.UNPACK_B R3, R3.H1 ;  /* 0x00000003ff03723e */ /* 0x000fe200030006ff */
[----:B------:R-:W-:Y:S02]  /*396c0*/  IMAD R18, R18, 0x100, R49 ;  /* 0x0000010012127824 */ /* 0x000fe400078e0231 */
[----:B------:R-:W-:Y:S02]  /*396d0*/  IMAD R19, R19, 0x100, R50 ;  /* 0x0000010013137824 */ /* 0x000fe400078e0232 */
[----:B------:R-:W-:Y:S02]  /*396e0*/  IMAD R49, R0, 0x100, R60 ;  /* 0x0000010000317824 */ /* 0x000fe400078e023c */
[----:B------:R-:W-:Y:S01]  /*396f0*/  HMMA.16816.F32 R32, R36, R2, R32 ;  /* 0x000000022420723c */ /* 0x000fe20000001820 */
[----:B--2---:R-:W-:Y:S02]  /*39700*/  F2FP.F16.E4M3.UNPACK_B R6, R6.H1 ;  /* 0x00000006ff06723e */ /* 0x004fe400030006ff */
[----:B---3--:R-:W-:-:S02]  /*39710*/  F2FP.F16.E4M3.UNPACK_B R7, R7.H1 ;  /* 0x00000007ff07723e */ /* 0x008fc400030006ff */
[----:B----4-:R-:W-:Y:S02]  /*39720*/  F2FP.F16.E4M3.UNPACK_B R4, R5.H1 ;  /* 0x00000005ff04723e */ /* 0x010fe400030006ff */
[----:B------:R-:W-:-:S03]  /*39730*/  F2FP.F16.E4M3.UNPACK_B R5, R48.H1 ;  /* 0x00000030ff05723e */ /* 0x000fc600030006ff */
[----:B------:R-:W-:Y:S01]  /*39740*/  HMMA.16816.F32 R52, R36, R6, R52 ;  /* 0x000000062434723c */ /* 0x000fe20000001834 */
[----:B------:R-:W-:-:S15]  /*39750*/  IMAD R48, R61, 0x100, R51 ;  /* 0x000001003d307824 */ /* 0x000fde00078e0233 */
[----:B------:R-:W-:-:S03]  /*39760*/  NOP ;  /* 0x0000000000007918 */ /* 0x000fc60000000000 */
[----:B------:R-:W-:Y:S04]  /*39770*/  STL.64 [R1+0x790], R52 ;  /* 0x0007903401007387 */ /* 0x000fe80000100a00 */
[----:B------:R0:W-:Y:S02]  /*39780*/  STL.64 [R1+0x798], R54 ;  /* 0x0007983601007387 */ /* 0x0001e40000100a00 */
[----:B0-----:R-:W-:Y:S01]  /*39790*/  HMMA.16816.F32 R52, R36, R4, R56 ;  /* 0x000000042434723c */ /* 0x001fe20000001838 */
[----:B------:R-:W-:Y:S02]  /*397a0*/  F2FP.F16.E4M3.UNPACK_B R36, R18 ;  /* 0x00000012ff24723e */ /* 0x000fe400020006ff */
[----:B------:R-:W-:Y:S02]  /*397b0*/  F2FP.F16.E4M3.UNPACK_B R37, R19 ;  /* 0x00000013ff25723e */ /* 0x000fe400020006ff */
[----:B------:R-:W-:-:S02]  /*397c0*/  F2FP.F16.E4M3.UNPACK_B R38, R48 ;  /* 0x00000030ff26723e */ /* 0x000fc400020006ff */
[----:B------:R-:W-:-:S07]  /*397d0*/  F2FP.F16.E4M3.UNPACK_B R39, R49 ;  /* 0x00000031ff27723e */ /* 0x000fce00020006ff */
[C---:B------:R-:W-:Y:S08]  /*397e0*/  HMMA.16816.F32 R28, R36.reuse, R16, R28 ;  /* 0x00000010241c723c */ /* 0x040ff0000000181c */
[C---:B------:R-:W-:Y:S08]  /*397f0*/  HMMA.16816.F32 R24, R36.reuse, R14, R24 ;  /* 0x0000000e2418723c */ /* 0x040ff00000001818 */
[C---:B------:R-:W-:Y:S01]  /*39800*/  HMMA.16816.F32 R20, R36.reuse, R12, R20 ;  /* 0x0000000c2414723c */ /* 0x040fe20000001814 */
        /* <DEDUP_REMOVED lines=11> */
[----:B------:R0:W-:Y:S02]  /*398c0*/  STL.64 [R1+0x748], R22 ;  /* 0x0007481601007387 */ /* 0x0001e40000100a00 */
[C---:B0-----:R-:W-:Y:S08]  /*398d0*/  HMMA.16816.F32 R20, R36.reuse, R10, R40 ;  /* 0x0000000a2414723c */ /* 0x041ff00000001828 */
[C---:B------:R-:W-:Y:S01]  /*398e0*/  HMMA.16816.F32 R12, R36.reuse, R8, R44 ;  /* 0x00000008240c723c */ /* 0x040fe2000000182c */
[----:B------:R-:W-:Y:S10]  /*398f0*/  STL.64 [R1+0x31a0], R10 ;  /* 0x0031a00a01007387 */ /* 0x000ff40000100a00 */
[----:B------:R-:W-:Y:S04]  /*39900*/  STL.64 [R1+0x730], R20 ;  /* 0x0007301401007387 */ /* 0x000fe80000100a00 */
[----:B------:R-:W-:Y:S04]  /*39910*/  STL.64 [R1+0x738], R22 ;  /* 0x0007381601007387 */ /* 0x000fe80000100a00 */
[----:B------:R-:W-:Y:S04]  /*39920*/  STL.64 [R1+0x3198], R8 ;  /* 0x0031980801007387 */ /* 0x000fe80000100a00 */
[----:B------:R-:W-:Y:S04]  /*39930*/  STL.64 [R1+0x720], R12 ;  /* 0x0007200c01007387 */ /* 0x000fe80000100a00 */
[----:B------:R-:W-:Y:S04]  /*39940*/  STL.64 [R1+0x728], R14 ;  /* 0x0007280e01007387 */ /* 0x000fe80000100a00 */
[----:B------:R-:W2:Y:S04]  /*39950*/  LDL.LU R28, [R1+0x670] ;  /* 0x00067000011c7983 */ /* 0x000ea80000300800 */
[----:B------:R-:W2:Y:S04]  /*39960*/  LDL.LU R29, [R1+0x674] ;  /* 0x00067400011d7983 */ /* 0x000ea80000300800 */
[----:B------:R-:W3:Y:S04]  /*39970*/  LDL.LU R30, [R1+0x678] ;  /* 0x00067800011e7983 */ /* 0x000ee80000300800 */
[----:B------:R-:W3:Y:S04]  /*39980*/  LDL.LU R31, [R1+0x67c] ;  /* 0x00067c00011f7983 */ /* 0x000ee80000300800 */
[----:B---3--:R-:W-:Y:S04]  /*39990*/  STL.64 [R1+0x31c0], R30 ;  /* 0x0031c01e01007387 */ /* 0x008fe80000100a00 */
[----:B--2---:R-:W-:Y:S04]  /*399a0*/  STL.64 [R1+0x31b8], R28 ;  /* 0x0031b81c01007387 */ /* 0x004fe80000100a00 */
[----:B------:R-:W2:Y:S04]  /*399b0*/  LDL.LU R32, [R1+0x680] ;  /* 0x0006800001207983 */ /* 0x000ea80000300800 */
[----:B------:R-:W2:Y:S04]  /*399c0*/  LDL.LU R33, [R1+0x684] ;  /* 0x0006840001217983 */ /* 0x000ea80000300800 */
[----:B------:R-:W3:Y:S04]  /*399d0*/  LDL.LU R34, [R1+0x688] ;  /* 0x0006880001227983 */ /* 0x000ee80000300800 */
[----:B------:R-:W3:Y:S04]  /*399e0*/  LDL.LU R35, [R1+0x68c] ;  /* 0x00068c0001237983 */ /* 0x000ee80000300800 */
[----:B---3--:R-:W-:Y:S04]  /*399f0*/  STL.64 [R1+0x31d0], R34 ;  /* 0x0031d02201007387 */ /* 0x008fe80000100a00 */
[----:B--2---:R0:W-:Y:S04]  /*39a00*/  STL.64 [R1+0x31c8], R32 ;  /* 0x0031c82001007387 */ /* 0x0041e80000100a00 */
[----:B------:R-:W2:Y:S04]  /*39a10*/  LDL.LU R56, [R1+0x690] ;  /* 0x0006900001387983 */ /* 0x000ea80000300800 */
[----:B------:R-:W2:Y:S04]  /*39a20*/  LDL.LU R57, [R1+0x694] ;  /* 0x0006940001397983 */ /* 0x000ea80000300800 */
[----:B------:R-:W2:Y:S04]  /*39a30*/  LDL.LU R58, [R1+0x698] ;  /* 0x00069800013a7983 */ /* 0x000ea80000300800 */
[----:B------:R-:W2:Y:S04]  /*39a40*/  LDL.LU R59, [R1+0x69c] ;  /* 0x00069c00013b7983 */ /* 0x000ea80000300800 */
[----:B------:R-:W3:Y:S04]  /*39a50*/  LDL.LU R52, [R1+0x6a0] ;  /* 0x0006a00001347983 */ /* 0x000ee80000300800 */
[----:B------:R-:W3:Y:S04]  /*39a60*/  LDL.LU R53, [R1+0x6a4] ;  /* 0x0006a40001357983 */ /* 0x000ee80000300800 */
[----:B------:R-:W3:Y:S04]  /*39a70*/  LDL.LU R54, [R1+0x6a8] ;  /* 0x0006a80001367983 */ /* 0x000ee80000300800 */
[----:B------:R-:W3:Y:S04]  /*39a80*/  LDL.LU R55, [R1+0x6ac] ;  /* 0x0006ac0001377983 */ /* 0x000ee80000300800 */
[----:B0-----:R-:W4:Y:S04]  /*39a90*/  LDL.LU R32, [R1+0x6e0] ;  /* 0x0006e00001207983 */ /* 0x001f280000300800 */
[----:B------:R-:W4:Y:S04]  /*39aa0*/  LDL.LU R33, [R1+0x6e4] ;  /* 0x0006e40001217983 */ /* 0x000f280000300800 */
[----:B------:R-:W4:Y:S04]  /*39ab0*/  LDL.LU R34, [R1+0x6e8] ;  /* 0x0006e80001227983 */ /* 0x000f280000300800 */
[----:B------:R-:W4:Y:S04]  /*39ac0*/  LDL.LU R35, [R1+0x6ec] ;  /* 0x0006ec0001237983 */ /* 0x000f280000300800 */
        /* <DEDUP_REMOVED lines=36> */
[C---:B--2---:R-:W-:Y:S08]  /*39d10*/  HMMA.16816.F32 R44, R36.reuse, R6, R44 ;  /* 0x00000006242c723c */ /* 0x044ff0000000182c */
[C---:B----4-:R-:W-:Y:S08]  /*39d20*/  HMMA.16816.F32 R32, R36.reuse, R4, R32 ;  /* 0x000000042420723c */ /* 0x050ff00000001820 */
[----:B---3--:R-:W-:Y:S03]  /*39d30*/  HMMA.16816.F32 R36, R36, R2, R28 ;  /* 0x000000022424723c */ /* 0x008fe6000000181c */
[----:B------:R0:W-:Y:S04]  /*39d40*/  STL.64 [R1+0x710], R44 ;  /* 0x0007102c01007387 */ /* 0x0001e80000100a00 */
[----:B------:R1:W-:Y:S01]  /*39d50*/  STL.64 [R1+0x718], R46 ;  /* 0x0007182e01007387 */ /* 0x0003e20000100a00 */
[----:B------:R-:W-:-:S02]  /*39d60*/  IMAD R18, R18, 0x100, R48 ;  /* 0x0000010012127824 */ /* 0x000fc400078e0230 */
[----:B------:R-:W-:Y:S02]  /*39d70*/  IMAD R19, R50, 0x100, R19 ;  /* 0x0000010032137824 */ /* 0x000fe400078e0213 */
[----:B------:R-:W-:Y:S02]  /*39d80*/  IMAD R48, R24, 0x100, R51 ;  /* 0x0000010018307824 */ /* 0x000fe400078e0233 */
[----:B------:R-:W-:Y:S01]  /*39d90*/  IMAD R49, R26, 0x100, R25 ;  /* 0x000001001a317824 */ /* 0x000fe200078e0219 */
[----:B0-----:R-:W2:Y:S04]  /*39da0*/  LDL.LU R44, [R1+0x660] ;  /* 0x00066000012c7983 */ /* 0x001ea80000300800 */
[----:B------:R-:W2:Y:S04]  /*39db0*/  LDL.LU R45, [R1+0x664] ;  /* 0x00066400012d7983 */ /* 0x000ea80000300800 */
[----:B-1----:R-:W2:Y:S04]  /*39dc0*/  LDL.LU R46, [R1+0x668] ;  /* 0x00066800012e7983 */ /* 0x002ea80000300800 */
[----:B------:R-:W2:Y:S04]  /*39dd0*/  LDL.LU R47, [R1+0x66c] ;  /* 0x00066c00012f7983 */ /* 0x000ea80000300800 */
[----:B------:R-:W-:Y:S04]  /*39de0*/  STL.64 [R1+0x700], R32 ;  /* 0x0007002001007387 */ /* 0x000fe80000100a00 */
[----:B------:R0:W-:Y:S04]  /*39df0*/  STL.64 [R1+0x708], R34 ;  /* 0x0007082201007387 */ /* 0x0001e80000100a00 */
[----:B0-----:R-:W3:Y:S04]  /*39e00*/  LDL.LU.64 R34, [R1+0x31d0] ;  /* 0x0031d00001227983 */ /* 0x001ee80000300a00 */
[----:B------:R-:W3:Y:S04]  /*39e10*/  LDL.LU.64 R32, [R1+0x31c8] ;  /* 0x0031c80001207983 */ /* 0x000ee80000300a00 */
[----:B------:R-:W4:Y:S04]  /*39e20*/  LDL.LU.64 R30, [R1+0x31c0] ;  /* 0x0031c000011e7983 */ /* 0x000f280000300a00 */
[----:B------:R-:W4:Y:S04]  /*39e30*/  LDL.LU.64 R28, [R1+0x31b8] ;  /* 0x0031b800011c7983 */ /* 0x000f280000300a00 */
[----:B------:R0:W-:Y:S04]  /*39e40*/  STL.64 [R1+0x6e0], R36 ;  /* 0x0006e02401007387 */ /* 0x0001e80000100a00 */
[----:B------:R1:W-:Y:S01]  /*39e50*/  STL.64 [R1+0x6e8], R38 ;  /* 0x0006e82601007387 */ /* 0x0003e20000100a00 */
[----:B0-----:R-:W-:-:S02]  /*39e60*/  F2FP.F16.E4M3.UNPACK_B R36, R18 ;  /* 0x00000012ff24723e */ /* 0x001fc400020006ff */
[----:B------:R-:W-:Y:S02]  /*39e70*/  F2FP.F16.E4M3.UNPACK_B R37, R19 ;  /* 0x00000013ff25723e */ /* 0x000fe400020006ff */
[----:B-1----:R-:W-:Y:S02]  /*39e80*/  F2FP.F16.E4M3.UNPACK_B R38, R48 ;  /* 0x00000030ff26723e */ /* 0x002fe400020006ff */
[----:B------:R-:W-:Y:S01]  /*39e90*/  F2FP.F16.E4M3.UNPACK_B R39, R49 ;  /* 0x00000031ff27723e */ /* 0x000fe200020006ff */
[----:B------:R-:W2:Y:S04]  /*39ea0*/  LDL.LU R48, [R1+0x6b0] ;  /* 0x0006b00001307983 */ /* 0x000ea80000300800 */
[----:B------:R-:W2:Y:S04]  /*39eb0*/  LDL.LU R49, [R1+0x6b4] ;  /* 0x0006b40001317983 */ /* 0x000ea80000300800 */
[----:B------:R-:W2:Y:S04]  /*39ec0*/  LDL.LU R50, [R1+0x6b8] ;  /* 0x0006b80001327983 */ /* 0x000ea80000300800 */
[----:B------:R-:W2:Y:S01]  /*39ed0*/  LDL.LU R51, [R1+0x6bc] ;  /* 0x0006bc0001337983 */ /* 0x000ea20000300800 */
[----:B------:R-:W-:-:S15]  /*39ee0*/  HMMA.16816.F32 R12, R36, R16, R12 ;  /* 0x00000010240c723c */ /* 0x000fde000000180c */
[----:B------:R-:W-:-:S04]  /*39ef0*/  NOP ;  /* 0x0000000000007918 */ /* 0x000fc80000000000 */
[----:B------:R-:W-:Y:S04]  /*39f00*/  STL.64 [R1+0x6f0], R12 ;  /* 0x0006f00c01007387 */ /* 0x000fe80000100a00 */
[----:B------:R0:W-:Y:S04]  /*39f10*/  STL.64 [R1+0x6f8], R14 ;  /* 0x0006f80e01007387 */ /* 0x0001e80000100a00 */
[----:B0-----:R-:W2:Y:S04]  /*39f20*/  LDL.LU.64 R14, [R1+0x31b0] ;  /* 0x0031b000010e7983 */ /* 0x001ea80000300a00 */
[----:B------:R-:W3:Y:S01]  /*39f30*/  LDL.LU.64 R12, [R1+0x31a8] ;  /* 0x0031a800010c7983 */ /* 0x000ee20000300a00 */
[----:B--2---:R-:W-:-:S15]  /*39f40*/  HMMA.16816.F32 R8, R36, R14, R8 ;  /* 0x0000000e2408723c */ /* 0x004fde0000001808 */
[----:B------:R-:W-:-:S04]  /*39f50*/  NOP ;  /* 0x0000000000007918 */ /* 0x000fc80000000000 */
[----:B------:R-:W-:Y:S04]  /*39f60*/  STL.64 [R1+0x7a0], R8 ;  /* 0x0007a00801007387 */ /* 0x000fe80000100a00 */
[----:B------:R0:W-:Y:S04]  /*39f70*/  STL.64 [R1+0x7a8], R10 ;  /* 0x0007a80a01007387 */ /* 0x0001e80000100a00 */
[----:B0-----:R-:W2:Y:S04]  /*39f80*/  LDL.LU.64 R10, [R1+0x31a0] ;  /* 0x0031a000010a7983 */ /* 0x001ea80000300a00 */
[----:B------:R-:W4:Y:S01]  /*39f90*/  LDL.LU.64 R8, [R1+0x3198] ;  /* 0x0031980001087983 */ /* 0x000f220000300a00 */
[C---:B---3--:R-:W-:Y:S08]  /*39fa0*/  HMMA.16816.F32 R48, R36.reuse, R12, R48 ;  /* 0x0000000c2430723c */ /* 0x048ff00000001830 */
[----:B------:R-:W-:Y:S11]  /*39fb0*/  HMMA.16816.F32 R32, R36, R6, R32 ;  /* 0x000000062420723c */ /* 0x000ff60000001820 */
[----:B------:R-:W-:Y:S04]  /*39fc0*/  STL.64 [R1+0x6d0], R48 ;  /* 0x0006d03001007387 */ /* 0x000fe80000100a00 */
[----:B------:R4:W-:Y:S01]  /*39fd0*/  STL.64 [R1+0x6d8], R50 ;  /* 0x0006d83201007387 */ /* 0x0009e20000100a00 */
[----:B------:R-:W-:-:S02]  /*39fe0*/  IMAD R18, R20, 0x100, R27 ;  /* 0x0000010014127824 */ /* 0x000fc400078e021b */
[----:B------:R-:W-:Y:S01]  /*39ff0*/  IMAD R19, R22, 0x100, R21 ;  /* 0x0000010016137824 */ /* 0x000fe200078e0215 */
[C---:B--2---:R-:W-:Y:S08]  /*3a000*/  HMMA.16816.F32 R52, R36.reuse, R10, R52 ;  /* 0x0000000a2434723c */ /* 0x044ff00000001834 */
[C---:B----4-:R-:W-:Y:S01]  /*3a010*/  HMMA.16816.F32 R48, R36.reuse, R8, R56 ;  /* 0x000000082430723c */ /* 0x050fe20000001838 */
[----:B------:R-:W-:Y:S10]  /*3a020*/  STL.64 [R1+0x3180], R10 ;  /* 0x0031800a01007387 */ /* 0x000ff40000100a00 */
[----:B------:R-:W-:Y:S04]  /*3a030*/  STL.64 [R1+0x6c0], R52 ;  /* 0x0006c03401007387 */ /* 0x000fe80000100a00 */
[----:B------:R-:W-:Y:S04]  /*3a040*/  STL.64 [R1+0x6c8], R54 ;  /* 0x0006c83601007387 */ /* 0x000fe80000100a00 */
[----:B------:R0:W-:Y:S04]  /*3a050*/  STL.64 [R1+0x3178], R8 ;  /* 0x0031780801007387 */ /* 0x0001e80000100a00 */
[----:B------:R-:W-:Y:S04]  /*3a060*/  STL.64 [R1+0x6b0], R48 ;  /* 0x0006b03001007387 */ /* 0x000fe80000100a00 */
[----:B------:R-:W-:Y:S04]  /*3a070*/  STL.64 [R1+0x6b8], R50 ;  /* 0x0006b83201007387 */ /* 0x000fe80000100a00 */
[----:B------:R-:W-:Y:S04]  /*3a080*/  STL.64 [R1+0x3160], R6 ;  /* 0x0031600601007387 */ /* 0x000fe80000100a00 */
[----:B------:R-:W-:Y:S04]  /*3a090*/  STL.64 [R1+0x6a0], R32 ;  /* 0x0006a02001007387 */ /* 0x000fe80000100a00 */
[----:B------:R-:W-:Y:S04]  /*3a0a0*/  STL.64 [R1+0x6a8], R34 ;  /* 0x0006a82201007387 */ /* 0x000fe80000100a00 */
[----:B------:R1:W-:Y:S01]  /*3a0b0*/  STL.64 [R1+0x3158], R4 ;  /* 0x0031580401007387 */ /* 0x0003e20000100a00 */
[C---:B0-----:R-:W-:Y:S08]  /*3a0c0*/  HMMA.16816.F32 R8, R36.reuse, R4, R28 ;  /* 0x000000042408723c */ /* 0x041ff0000000181c */
[----:B-1----:R-:W-:Y:S01]  /*3a0d0*/  HMMA.16816.F32 R4, R36, R2, R40 ;  /* 0x000000022404723c */ /* 0x002fe20000001828 */
[----:B------:R-:W-:-:S02]  /*3a0e0*/  IMAD R48, R61, 0x100, R23 ;  /* 0x000001003d307824 */ /* 0x000fc400078e0217 */
[----:B------:R-:W-:Y:S01]  /*3a0f0*/  IMAD R49, R0, 0x100, R60 ;  /* 0x0000010000317824 */ /* 0x000fe200078e023c */
[----:B------:R-:W-:Y:S02]  /*3a100*/  F2FP.F16.E4M3.UNPACK_B R36, R18 ;  /* 0x00000012ff24723e */ /* 0x000fe400020006ff */
[----:B------:R-:W-:Y:S02]  /*3a110*/  F2FP.F16.E4M3.UNPACK_B R37, R19 ;  /* 0x00000013ff25723e */ /* 0x000fe400020006ff */
[----:B------:R-:W-:Y:S02]  /*3a120*/  F2FP.F16.E4M3.UNPACK_B R38, R48 ;  /* 0x00000030ff26723e */ /* 0x000fe400020006ff */
[----:B------:R-:W-:Y:S01]  /*3a130*/  F2FP.F16.E4M3.UNPACK_B R39, R49 ;  /* 0x00000031ff27723e */ /* 0x000fe200020006ff */
[----:B------:R-:W-:Y:S04]  /*3a140*/  STL.64 [R1+0x690], R8 ;  /* 0x0006900801007387 */ /* 0x000fe80000100a00 */
[----:B------:R-:W-:Y:S04]  /*3a150*/  STL.64 [R1+0x698], R10 ;  /* 0x0006980a01007387 */ /* 0x000fe80000100a00 */
[----:B------:R-:W-:Y:S04]  /*3a160*/  STL.64 [R1+0x110], R4 ;  /* 0x0001100401007387 */ /* 0x000fe80000100a00 */
[----:B------:R0:W-:Y:S04]  /*3a170*/  STL.64 [R1+0x118], R6 ;  /* 0x0001180601007387 */ /* 0x0001e80000100a00 */
[----:B------:R-:W2:Y:S01]  /*3a180*/  LDL.LU R20, [R1+0x5a0] ;  /* 0x0005a00001147983 */ /* 0x000ea20000300800 */
[----:B0-----:R-:W-:-:S15]  /*3a190*/  HMMA.16816.F32 R4, R36, R16, R44 ;  /* 0x000000102404723c */ /* 0x001fde000000182c */
[----:B------:R-:W-:-:S04]  /*3a1a0*/  NOP ;  /* 0x0000000000007918 */ /* 0x000fc80000000000 */
[----:B------:R-:W-:Y:S04]  /*3a1b0*/  STL.64 [R1+0x680], R4 ;  /* 0x0006800401007387 */ /* 0x000fe80000100a00 */
[----:B------:R-:W-:Y:S04]  /*3a1c0*/  STL.64 [R1+0x688], R6 ;  /* 0x0006880601007387 */ /* 0x000fe80000100a00 */
        /* <DEDUP_REMOVED lines=13> */
[----:B------:R-:W3:Y:S04]  /*3a2a0*/  LDL.LU R58, [R1+0x5e8] ;  /* 0x0005e800013a7983 */ /* 0x000ee80000300800 */
[----:B------:R-:W3:Y:S04]  /*3a2b0*/  LDL.LU R59, [R1+0x5ec] ;  /* 0x0005ec00013b7983 */ /* 0x000ee80000300800 */
[----:B---3--:R-:W-:Y:S04]  /*3a2c0*/  STL.64 [R1+0x3150], R58 ;  /* 0x0031503a01007387 */ /* 0x008fe80000100a00 */
[----:B--2---:R1:W-:Y:S04]  /*3a2d0*/  STL.64 [R1+0x3148], R56 ;  /* 0x0031483801007387 */ /* 0x0043e80000100a00 */
[----:B0-----:R-:W2:Y:S04]  /*3a2e0*/  LDL.LU R28, [R1+0x600] ;  /* 0x00060000011c7983 */ /* 0x001ea80000300800 */
[----:B------:R-:W2:Y:S04]  /*3a2f0*/  LDL.LU R29, [R1+0x604] ;  /* 0x00060400011d7983 */ /* 0x000ea80000300800 */
[----:B------:R-:W3:Y:S04]  /*3a300*/  LDL.LU R30, [R1+0x608] ;  /* 0x00060800011e7983 */ /* 0x000ee80000300800 */
[----:B------:R-:W3:Y:S04]  /*3a310*/  LDL.LU R31, [R1+0x60c] ;  /* 0x00060c00011f7983 */ /* 0x000ee80000300800 */
[----:B---3--:R-:W-:Y:S04]  /*3a320*/  STL.64 [R1+0x3170], R30 ;  /* 0x0031701e01007387 */ /* 0x008fe80000100a00 */
[----:B--2---:R0:W-:Y:S04]  /*3a330*/  STL.64 [R1+0x3168], R28 ;  /* 0x0031681c01007387 */ /* 0x0041e80000100a00 */
[----:B-1----:R-:W2:Y:S04]  /*3a340*/  LDL.LU R56, [R1+0x610] ;  /* 0x0006100001387983 */ /* 0x002ea80000300800 */
        /* <DEDUP_REMOVED lines=9> */
[----:B0-----:R-:W3:Y:S04]  /*3a3e0*/  LDL.LU R28, [R1+0x630] ;  /* 0x00063000011c7983 */ /* 0x001ee80000300800 */
[----:B------:R-:W3:Y:S04]  /*3a3f0*/  LDL.LU R29, [R1+0x634] ;  /* 0x00063400011d7983 */ /* 0x000ee80000300800 */
[----:B------:R-:W3:Y:S04]  /*3a400*/  LDL.LU R30, [R1+0x638] ;  /* 0x00063800011e7983 */ /* 0x000ee80000300800 */
[----:B------:R-:W3:Y:S04]  /*3a410*/  LDL.LU R31, [R1+0x63c] ;  /* 0x00063c00011f7983 */ /* 0x000ee80000300800 */
[----:B------:R-:W4:Y:S04]  /*3a420*/  LDL.LU R8, [R1+0x640] ;  /* 0x0006400001087983 */ /* 0x000f280000300800 */
[----:B------:R-:W4:Y:S04]  /*3a430*/  LDL.LU R9, [R1+0x644] ;  /* 0x0006440001097983 */ /* 0x000f280000300800 */
[----:B------:R-:W4:Y:S04]  /*3a440*/  LDL.LU R10, [R1+0x648] ;  /* 0x00064800010a7983 */ /* 0x000f280000300800 */
[----:B------:R-:W4:Y:S04]  /*3a450*/  LDL.LU R11, [R1+0x64c] ;  /* 0x00064c00010b7983 */ /* 0x000f280000300800 */
[----:B-1----:R-:W2:Y:S04]  /*3a460*/  LDL.LU R56, [R1+0x650] ;  /* 0x0006500001387983 */ /* 0x002ea80000300800 */
        /* <DEDUP_REMOVED lines=35> */
[C---:B----4-:R-:W-:Y:S08]  /*3a6a0*/  HMMA.16816.F32 R8, R36.reuse, R12, R8 ;  /* 0x0000000c2408723c */ /* 0x050ff00000001808 */
[----:B--2---:R-:W-:-:S15]  /*3a6b0*/  HMMA.16816.F32 R56, R36, R14, R56 ;  /* 0x0000000e2438723c */ /* 0x004fde0000001838 */
[----:B------:R-:W-:-:S04]  /*3a6c0*/  NOP ;  /* 0x0000000000007918 */ /* 0x000fc80000000000 */
[----:B------:R-:W-:Y:S04]  /*3a6d0*/  STL.64 [R1+0x670], R56 ;  /* 0x0006703801007387 */ /* 0x000fe80000100a00 */
[----:B------:R0:W-:Y:S04]  /*3a6e0*/  STL.64 [R1+0x678], R58 ;  /* 0x0006783a01007387 */ /* 0x0001e80000100a00 */
[----:B0-----:R-:W2:Y:S04]  /*3a6f0*/  LDL.LU.64 R58, [R1+0x3190] ;  /* 0x00319000013a7983 */ /* 0x001ea80000300a00 */
[----:B------:R-:W2:Y:S04]  /*3a700*/  LDL.LU.64 R56, [R1+0x3188] ;  /* 0x0031880001387983 */ /* 0x000ea80000300a00 */
[----:B------:R-:W-:Y:S04]  /*3a710*/  STL.64 [R1+0x660], R8 ;  /* 0x0006600801007387 */ /* 0x000fe80000100a00 */
[----:B------:R0:W-:Y:S04]  /*3a720*/  STL.64 [R1+0x668], R10 ;  /* 0x0006680a01007387 */ /* 0x0001e80000100a00 */
[----:B0-----:R-:W3:Y:S04]  /*3a730*/  LDL.LU.64 R10, [R1+0x3180] ;  /* 0x00318000010a7983 */ /* 0x001ee80000300a00 */
[----:B------:R-:W4:Y:S01]  /*3a740*/  LDL.LU.64 R8, [R1+0x3178] ;  /* 0x0031780001087983 */ /* 0x000f220000300a00 */
[C---:B---3--:R-:W-:Y:S08]  /*3a750*/  HMMA.16816.F32 R28, R36.reuse, R10, R28 ;  /* 0x0000000a241c723c */ /* 0x048ff0000000181c */
[C---:B----4-:R-:W-:Y:S11]  /*3a760*/  HMMA.16816.F32 R4, R36.reuse, R8, R4 ;  /* 0x000000082404723c */ /* 0x050ff60000001804 */
[----:B------:R-:W-:Y:S04]  /*3a770*/  STL.64 [R1+0x650], R28 ;  /* 0x0006501c01007387 */ /* 0x000fe80000100a00 */
[----:B------:R0:W-:Y:S04]  /*3a780*/  STL.64 [R1+0x658], R30 ;  /* 0x0006581e01007387 */ /* 0x0001e80000100a00 */
[----:B0-----:R-:W3:Y:S04]  /*3a790*/  LDL.LU.64 R30, [R1+0x3170] ;  /* 0x00317000011e7983 */ /* 0x001ee80000300a00 */
[----:B------:R-:W3:Y:S04]  /*3a7a0*/  LDL.LU.64 R28, [R1+0x3168] ;  /* 0x00316800011c7983 */ /* 0x000ee80000300a00 */
[----:B------:R-:W-:Y:S04]  /*3a7b0*/  STL.64 [R1+0x640], R4 ;  /* 0x0006400401007387 */ /* 0x000fe80000100a00 */
[----:B------:R0:W-:Y:S04]  /*3a7c0*/  STL.64 [R1+0x648], R6 ;  /* 0x0006480601007387 */ /* 0x0001e80000100a00 */
[----:B0-----:R-:W2:Y:S04]  /*3a7d0*/  LDL.LU.64 R6, [R1+0x3160] ;  /* 0x0031600001067983 */ /* 0x001ea80000300a00 */
[----:B------:R-:W3:Y:S01]  /*3a7e0*/  LDL.LU.64 R4, [R1+0x3158] ;  /* 0x0031580001047983 */ /* 0x000ee20000300a00 */
[C---:B--2---:R-:W-:Y:S08]  /*3a7f0*/  HMMA.16816.F32 R56, R36.reuse, R6, R56 ;  /* 0x000000062438723c */ /* 0x044ff00000001838 */
[C---:B---3--:R-:W-:Y:S11]  /*3a800*/  HMMA.16816.F32 R28, R36.reuse, R4, R28 ;  /* 0x00000004241c723c */ /* 0x048ff6000000181c */
[----:B------:R-:W-:Y:S04]  /*3a810*/  STL.64 [R1+0x630], R56 ;  /* 0x0006303801007387 */ /* 0x000fe80000100a00 */
[----:B------:R0:W-:Y:S04]  /*3a820*/  STL.64 [R1+0x638], R58 ;  /* 0x0006383a01007387 */ /* 0x0001e80000100a00 */
[----:B0-----:R-:W2:Y:S04]  /*3a830*/  LDL.LU.64 R58, [R1+0x3150] ;  /* 0x00315000013a7983 */ /* 0x001ea80000300a00 */
[----:B------:R-:W2:Y:S04]  /*3a840*/  LDL.LU.64 R56, [R1+0x3148] ;  /* 0x0031480001387983 */ /* 0x000ea80000300a00 */
[----:B------:R-:W-:Y:S04]  /*3a850*/  STL.64 [R1+0x620], R28 ;  /* 0x0006201c01007387 */ /* 0x000fe80000100a00 */
[----:B------:R0:W-:Y:S04]  /*3a860*/  STL.64 [R1+0x628], R30 ;  /* 0x0006281e01007387 */ /* 0x0001e80000100a00 */
[----:B0-----:R-:W3:Y:S04]  /*3a870*/  LDL.LU.64 R30, [R1+0x3140] ;  /* 0x00314000011e7983 */ /* 0x001ee80000300a00 */
[----:B------:R-:W3:Y:S01]  /*3a880*/  LDL.LU.64 R28, [R1+0x3138] ;  /* 0x00313800011c7983 */ /* 0x000ee20000300a00 */
[----:B------:R-:W-:Y:S03]  /*3a890*/  HMMA.16816.F32 R36, R36, R2, R20 ;  /* 0x000000022424723c */ /* 0x000fe60000001814 */
[----:B------:R-:W4:Y:S04]  /*3a8a0*/  LDL.LU.64 R22, [R1+0x3130] ;  /* 0x0031300001167983 */ /* 0x000f280000300a00 */
[----:B------:R-:W4:Y:S01]  /*3a8b0*/  LDL.LU.64 R20, [R1+0x3128] ;  /* 0x0031280001147983 */ /* 0x000f220000300a00 */
[----:B------:R-:W-:-:S02]  /*3a8c0*/  IMAD R18, R18, 0x100, R48 ;  /* 0x0000010012127824 */ /* 0x000fc400078e0230 */
[----:B------:R-:W-:Y:S02]  /*3a8d0*/  IMAD R19, R50, 0x100, R19 ;  /* 0x0000010032137824 */ /* 0x000fe400078e0213 */
[----:B------:R-:W-:Y:S02]  /*3a8e0*/  IMAD R48, R44, 0x100, R51 ;  /* 0x000001002c307824 */ /* 0x000fe400078e0233 */
[----:B------:R-:W-:Y:S01]  /*3a8f0*/  IMAD R49, R46, 0x100, R45 ;  /* 0x000001002e317824 */ /* 0x000fe200078e022d */
[----:B------:R-:W-:Y:S04]  /*3a900*/  STL [R1+0x3124], R3 ;  /* 0x0031240301007387 */ /* 0x000fe80000100800 */
[----:B------:R0:W-:Y:S04]  /*3a910*/  STL.64 [R1+0x100], R36 ;  /* 0x0001002401007387 */ /* 0x0001e80000100a00 */
[----:B------:R1:W-:Y:S01]  /*3a920*/  STL.64 [R1+0x108], R38 ;  /* 0x0001082601007387 */ /* 0x0003e20000100a00 */
[----:B0-----:R-:W-:-:S02]  /*3a930*/  F2FP.F16.E4M3.UNPACK_B R36, R18 ;  /* 0x00000012ff24723e */ /* 0x001fc400020006ff */
[----:B------:R-:W-:Y:S02]  /*3a940*/  F2FP.F16.E4M3.UNPACK_B R37, R19 ;  /* 0x00000013ff25723e */ /* 0x000fe400020006ff */
[----:B-1----:R-:W-:Y:S02]  /*3a950*/  F2FP.F16.E4M3.UNPACK_B R38, R48 ;  /* 0x00000030ff26723e */ /* 0x002fe400020006ff */
[----:B------:R-:W-:-:S07]  /*3a960*/  F2FP.F16.E4M3.UNPACK_B R39, R49 ;  /* 0x00000031ff27723e */ /* 0x000fce00020006ff */
[C---:B------:R-:W-:Y:S08]  /*3a970*/  HMMA.16816.F32 R52, R36.reuse, R16, R52 ;  /* 0x000000102434723c */ /* 0x040ff00000001834 */
[----:B------:R-:W-:Y:S11]  /*3a980*/  HMMA.16816.F32 R32, R36, R12, R32 ;  /* 0x0000000c2420723c */ /* 0x000ff60000001820 */
[----:B------:R-:W-:Y:S04]  /*3a990*/  STL.64 [R1+0x610], R52 ;  /* 0x0006103401007387 */ /* 0x000fe80000100a00 */
[----:B------:R-:W-:Y:S04]  /*3a9a0*/  STL.64 [R1+0x618], R54 ;  /* 0x0006183601007387 */ /* 0x000fe80000100a00 */
[----:B------:R-:W-:Y:S01]  /*3a9b0*/  STL.64 [R1+0x3108], R14 ;  /* 0x0031080e01007387 */ /* 0x000fe20000100a00 */
[----:B------:R-:W-:-:S02]  /*3a9c0*/  IMAD R18, R61, 0x100, R47 ;  /* 0x000001003d127824 */ /* 0x000fc400078e022f */
[----:B------:R-:W-:Y:S01]  /*3a9d0*/  IMAD R19, R0, 0x100, R60 ;  /* 0x0000010000137824 */ /* 0x000fe200078e023c */
[C---:B--2---:R-:W-:Y:S08]  /*3a9e0*/  HMMA.16816.F32 R48, R36.reuse, R14, R56 ;  /* 0x0000000e2430723c */ /* 0x044ff00000001838 */
[C---:B---3--:R-:W-:Y:S11]  /*3a9f0*/  HMMA.16816.F32 R28, R36.reuse, R10, R28 ;  /* 0x0000000a241c723c */ /* 0x048ff6000000181c */
[----:B------:R-:W-:Y:S04]  /*3aa00*/  STL.64 [R1+0x600], R48 ;  /* 0x0006003001007387 */ /* 0x000fe80000100a00 */
[----:B------:R-:W-:Y:S04]  /*3aa10*/  STL.64 [R1+0x608], R50 ;  /* 0x0006083201007387 */ /* 0x000fe80000100a00 */
[----:B------:R0:W-:Y:S02]  /*3aa20*/  STL.64 [R1+0x3100], R12 ;  /* 0x0031000c01007387 */ /* 0x0001e40000100a00 */
[C---:B0-----:R-:W-:Y:S02]  /*3aa30*/  HMMA.16816.F32 R12, R36.reuse, R8, R24 ;  /* 0x00000008240c723c */ /* 0x041fe40000001818 */
[----:B------:R-:W-:Y:S04]  /*3aa40*/  STL.64 [R1+0x5f0], R32 ;  /* 0x0005f02001007387 */ /* 0x000fe80000100a00 */
[----:B------:R-:W-:Y:S04]  /*3aa50*/  STL.64 [R1+0x5f8], R34 ;  /* 0x0005f82201007387 */ /* 0x000fe80000100a00 */
[----:B------:R-:W-:Y:S04]  /*3aa60*/  STL.64 [R1+0x30e8], R10 ;  /* 0x0030e80a01007387 */ /* 0x000fe80000100a00 */
[----:B------:R-:W-:Y:S04]  /*3aa70*/  STL.64 [R1+0x5e0], R28 ;  /* 0x0005e01c01007387 */ /* 0x000fe80000100a00 */
[----:B------:R-:W-:Y:S04]  /*3aa80*/  STL.64 [R1+0x5e8], R30 ;  /* 0x0005e81e01007387 */ /* 0x000fe80000100a00 */
[----:B------:R0:W-:Y:S04]  /*3aa90*/  STL.64 [R1+0x30e0], R8 ;  /* 0x0030e00801007387 */ /* 0x0001e80000100a00 */
[----:B------:R-:W-:Y:S04]  /*3aaa0*/  STL.64 [R1+0x5d0], R12 ;  /* 0x0005d00c01007387 */ /* 0x000fe80000100a00 */
[----:B------:R4:W-:Y:S01]  /*3aab0*/  STL.64 [R1+0x5d8], R14 ;  /* 0x0005d80e01007387 */ /* 0x0009e20000100a00 */
[C---:B0-----:R-:W-:Y:S08]  /*3aac0*/  HMMA.16816.F32 R8, R36.reuse, R4, R40 ;  /* 0x000000042408723c */ /* 0x041ff00000001828 */
[----:B----4-:R-:W-:Y:S01]  /*3aad0*/  HMMA.16816.F32 R12, R36, R6, R20 ;  /* 0x00000006240c723c */ /* 0x010fe20000001814 */
[----:B------:R-:W-:-:S15]  /*3aae0*/  STL.64 [R1+0x30c8], R6 ;  /* 0x0030c80601007387 */ /* 0x000fde0000100a00 */
[----:B------:R-:W-:-:S03]  /*3aaf0*/  NOP ;  /* 0x0000000000007918 */ /* 0x000fc60000000000 */
[----:B------:R-:W-:Y:S04]  /*3ab00*/  STL.64 [R1+0x5c0], R12 ;  /* 0x0005c00c01007387 */ /* 0x000fe80000100a00 */
[----:B------:R-:W-:Y:S04]  /*3ab10*/  STL.64 [R1+0x5c8], R14 ;  /* 0x0005c80e01007387 */ /* 0x000fe80000100a00 */
[----:B------:R0:W-:Y:S04]  /*3ab20*/  STL.64 [R1+0x30c0], R4 ;  /* 0x0030c00401007387 */ /* 0x0001e80000100a00 */
[----:B------:R1:W-:Y:S04]  /*3ab30*/  STL.64 [R1+0x5b0], R8 ;  /* 0x0005b00801007387 */ /* 0x0003e80000100a00 */
[----:B------:R2:W-:Y:S04]  /*3ab40*/  STL.64 [R1+0x5b8], R10 ;  /* 0x0005b80a01007387 */ /* 0x0005e80000100a00 */
[----:B------:R-:W-:Y:S04]  /*3ab50*/  STL.64 [R1+0x3118], R18 ;  /* 0x0031181201007387 */ /* 0x000fe80000100a00 */
[----:B------:R-:W-:Y:S04]  /*3ab60*/  STL.64 [R1+0x3110], R16 ;  /* 0x0031101001007387 */ /* 0x000fe80000100a00 */
[----:B------:R-:W3:Y:S04]  /*3ab70*/  LDL.LU R40, [R1+0x4f0] ;  /* 0x0004f00001287983 */ /* 0x000ee80000300800 */
[----:B------:R-:W3:Y:S04]  /*3ab80*/  LDL.LU R41, [R1+0x4f4] ;  /* 0x0004f40001297983 */ /* 0x000ee80000300800 */
[----:B------:R-:W4:Y:S04]  /*3ab90*/  LDL.LU R42, [R1+0x4f8] ;  /* 0x0004f800012a7983 */ /* 0x000f280000300800 */
[----:B------:R-:W4:Y:S04]  /*3aba0*/  LDL.LU R43, [R1+0x4fc] ;  /* 0x0004fc00012b7983 */ /* 0x000f280000300800 */
[----:B----4-:R-:W-:Y:S04]  /*3abb0*/  STL.64 [R1+0x30d8], R42 ;  /* 0x0030d82a01007387 */ /* 0x010fe80000100a00 */
[----:B---3--:R-:W-:Y:S04]  /*3abc0*/  STL.64 [R1+0x30d0], R40 ;  /* 0x0030d02801007387 */ /* 0x008fe80000100a00 */
[----:B------:R-:W3:Y:S04]  /*3abd0*/  LDL.LU R28, [R1+0xb0] ;  /* 0x0000b000011c7983 */ /* 0x000ee80000300800 */
[----:B------:R-:W3:Y:S04]  /*3abe0*/  LDL.LU R29, [R1+0xb4] ;  /* 0x0000b400011d7983 */ /* 0x000ee80000300800 */
[----:B------:R-:W4:Y:S04]  /*3abf0*/  LDL.LU R30, [R1+0xb8] ;  /* 0x0000b800011e7983 */ /* 0x000f280000300800 */
[----:B------:R-:W4:Y:S04]  /*3ac00*/  LDL.LU R31, [R1+0xbc] ;  /* 0x0000bc00011f7983 */ /* 0x000f280000300800 */
[----:B----4-:R-:W-:Y:S04]  /*3ac10*/  STL.64 [R1+0x30f8], R30 ;  /* 0x0030f81e01007387 */ /* 0x010fe80000100a00 */
[----:B---3--:R3:W-:Y:S04]  /*3ac20*/  STL.64 [R1+0x30f0], R28 ;  /* 0x0030f01c01007387 */ /* 0x0087e80000100a00 */
        /* <DEDUP_REMOVED lines=8> */
[----:B0-----:R-:W4:Y:S04]  /*3acb0*/  LDL.LU R4, [R1+0x540] ;  /* 0x0005400001047983 */ /* 0x001f280000300800 */
[----:B------:R-:W4:Y:S04]  /*3acc0*/  LDL.LU R5, [R1+0x544] ;  /* 0x0005440001057983 */ /* 0x000f280000300800 */
[----:B------:R-:W4:Y:S04]  /*3acd0*/  LDL.LU R6, [R1+0x548] ;  /* 0x0005480001067983 */ /* 0x000f280000300800 */
[----:B------:R-:W4:Y:S04]  /*3ace0*/  LDL.LU R7, [R1+0x54c] ;  /* 0x00054c0001077983 */ /* 0x000f280000300800 */
[----:B-1----:R-:W4:Y:S04]  /*3acf0*/  LDL.LU R8, [R1+0x560] ;  /* 0x0005600001087983 */ /* 0x002f280000300800 */
[----:B------:R-:W4:Y:S04]  /*3ad00*/  LDL.LU R9, [R1+0x564] ;  /* 0x0005640001097983 */ /* 0x000f280000300800 */
[----:B--2---:R-:W4:Y:S04]  /*3ad10*/  LDL.LU R10, [R1+0x568] ;  /* 0x00056800010a7983 */ /* 0x004f280000300800 */
[----:B------:R-:W4:Y:S04]  /*3ad20*/  LDL.LU R11, [R1+0x56c] ;  /* 0x00056c00010b7983 */ /* 0x000f280000300800 */
[----:B---3--:R-:W2:Y:S04]  /*3ad30*/  LDL.LU R28, [R1+0x570] ;  /* 0x00057000011c7983 */ /* 0x008ea80000300800 */
[----:B------:R-:W2:Y:S04]  /*3ad40*/  LDL.LU R29, [R1+0x574] ;  /* 0x00057400011d7983 */ /* 0x000ea80000300800 */
[----:B------:R-:W2:Y:S04]  /*3ad50*/  LDL.LU R30, [R1+0x578] ;  /* 0x00057800011e7983 */ /* 0x000ea80000300800 */
[----:B------:R-:W2:Y:S04]  /*3ad60*/  LDL.LU R31, [R1+0x57c] ;  /* 0x00057c00011f7983 */ /* 0x000ea80000300800 */
[----:B------:R-:W3:Y:S04]  /*3ad70*/  LDL.LU R3, [R1+0x1144] ;  /* 0x0011440001037983 */ /* 0x000ee80000300800 */
[----:B------:R-:W3:Y:S04]  /*3ad80*/  LDL.LU R48, [R1+0x1140] ;  /* 0x0011400001307983 */ /* 0x000ee80000300800 */
[----:B------:R-:W2:Y:S04]  /*3ad90*/  LDL.LU R0, [R1+0x114c] ;  /* 0x00114c0001007983 */ /* 0x000ea80000300800 */
[----:B------:R-:W2:Y:S04]  /*3ada0*/  LDL.LU R49, [R1+0x1148] ;  /* 0x0011480001317983 */ /* 0x000ea80000300800 */
        /* <DEDUP_REMOVED lines=31> */
[----:B------:R-:W4:Y:S01]  /*3afa0*/  LDL.LU R47, [R1+0x4ec] ;  /* 0x0004ec00012f7983 */ /* 0x000f220000300800 */
[----:B---3--:R-:W-:-:S03]  /*3afb0*/  IMAD R48, R48, 0x100, R3 ;  /* 0x0000010030307824 */ /* 0x008fc600078e0203 */
[----:B------:R-:W4:Y:S01]  /*3afc0*/  LDL.LU R3, [R1+0x3124] ;  /* 0x0031240001037983 */ /* 0x000f220000300800 */
[----:B--2---:R-:W-:-:S03]  /*3afd0*/  IMAD R49, R49, 0x100, R0 ;  /* 0x0000010031317824 */ /* 0x004fc600078e0200 */
[----:B------:R-:W2:Y:S01]  /*3afe0*/  LDL.LU R0, [R1+0x3120] ;  /* 0x0031200001007983 */ /* 0x000ea20000300800 */
[----:B----4-:R-:W-:Y:S03]  /*3aff0*/  HMMA.16816.F32 R36, R36, R2, R16 ;  /* 0x000000022424723c */ /* 0x010fe60000001810 */
[----:B------:R-:W3:Y:S04]  /*3b000*/  LDL.LU.64 R18, [R1+0x3118] ;  /* 0x0031180001127983 */ /* 0x000ee80000300a00 */
[----:B------:R-:W4:-:S12]  /*3b010*/  LDL.LU.64 R16, [R1+0x3110] ;  /* 0x0031100001107983 */ /* 0x000f180000300a00 */
[----:B------:R-:W-:Y:S04]  /*3b020*/  STL.64 [R1+0xf0], R36 ;  /* 0x0000f02401007387 */ /* 0x000fe80000100a00 */
[----:B------:R0:W-:Y:S02]  /*3b030*/  STL.64 [R1+0xf8], R38 ;  /* 0x0000f82601007387 */ /* 0x0001e40000100a00 */
[----:B0-----:R-:W-:Y:S02]  /*3b040*/  F2FP.F16.E4M3.UNPACK_B R38, R48 ;  /* 0x00000030ff26723e */ /* 0x001fe400020006ff */
[----:B------:R-:W-:Y:S02]  /*3b050*/  F2FP.F16.E4M3.UNPACK_B R39, R49 ;  /* 0x00000031ff27723e */ /* 0x000fe400020006ff */
[----:B---3--:R-:W-:-:S02]  /*3b060*/  F2FP.F16.E4M3.UNPACK_B R36, R18 ;  /* 0x00000012ff24723e */ /* 0x008fc400020006ff */
[----:B------:R-:W-:-:S07]  /*3b070*/  F2FP.F16.E4M3.UNPACK_B R37, R19 ;  /* 0x00000013ff25723e */ /* 0x000fce00020006ff */
[----:B----4-:R-:W-:-:S15]  /*3b080*/  HMMA.16816.F32 R12, R36, R16, R12 ;  /* 0x00000010240c723c */ /* 0x010fde000000180c */
[----:B------:R-:W-:-:S04]  /*3b090*/  NOP ;  /* 0x0000000000007918 */ /* 0x000fc80000000000 */
        /* <DEDUP_REMOVED lines=12> */
[----:B0-----:R-:W4:Y:S04]  /*3b160*/  LDL.LU.64 R10, [R1+0x30e8] ;  /* 0x0030e800010a7983 */ /* 0x001f280000300a00 */
[----:B------:R-:W2:Y:S01]  /*3b170*/  LDL.LU.64 R8, [R1+0x30e0] ;  /* 0x0030e00001087983 */ /* 0x000ea20000300a00 */
[C---:B----4-:R-:W-:Y:S08]  /*3b180*/  HMMA.16816.F32 R40, R36.reuse, R10, R40 ;  /* 0x0000000a2428723c */ /* 0x050ff00000001828 */
[----:B--2---:R-:W-:Y:S11]  /*3b190*/  HMMA.16816.F32 R4, R36, R8, R4 ;  /* 0x000000082404723c */ /* 0x004ff60000001804 */
[----:B------:R-:W-:Y:S04]  /*3b1a0*/  STL.64 [R1+0x570], R40 ;  /* 0x0005702801007387 */ /* 0x000fe80000100a00 */
[----:B------:R0:W-:Y:S04]  /*3b1b0*/  STL.64 [R1+0x578], R42 ;  /* 0x0005782a01007387 */ /* 0x0001e80000100a00 */
[----:B0-----:R-:W2:Y:S04]  /*3b1c0*/  LDL.LU.64 R42, [R1+0x30d8] ;  /* 0x0030d800012a7983 */ /* 0x001ea80000300a00 */
[----:B------:R-:W2:Y:S04]  /*3b1d0*/  LDL.LU.64 R40, [R1+0x30d0] ;  /* 0x0030d00001287983 */ /* 0x000ea80000300a00 */
[----:B------:R-:W-:Y:S04]  /*3b1e0*/  STL.64 [R1+0x560], R4 ;  /* 0x0005600401007387 */ /* 0x000fe80000100a00 */
[----:B------:R0:W-:Y:S04]  /*3b1f0*/  STL.64 [R1+0x568], R6 ;  /* 0x0005680601007387 */ /* 0x0001e80000100a00 */
[----:B0-----:R-:W4:Y:S04]  /*3b200*/  LDL.LU.64 R6, [R1+0x30c8] ;  /* 0x0030c80001067983 */ /* 0x001f280000300a00 */
[----:B------:R-:W2:Y:S01]  /*3b210*/  LDL.LU.64 R4, [R1+0x30c0] ;  /* 0x0030c00001047983 */ /* 0x000ea20000300a00 */
[----:B------:R-:W-:-:S02]  /*3b220*/  IMAD R18, R51, 0x100, R50 ;  /* 0x0000010033127824 */ /* 0x000fc400078e0232 */
[----:B------:R-:W-:Y:S02]  /*3b230*/  IMAD R19, R33, 0x100, R32 ;  /* 0x0000010021137824 */ /* 0x000fe400078e0220 */
[----:B------:R-:W-:Y:S02]  /*3b240*/  IMAD R48, R35, 0x100, R34 ;  /* 0x0000010023307824 */ /* 0x000fe400078e0222 */
[----:B------:R-:W-:Y:S01]  /*3b250*/  IMAD R49, R60, 0x100, R61 ;  /* 0x000001003c317824 */ /* 0x000fe200078e023d */
[----:B----4-:R-:W-:-:S15]  /*3b260*/  HMMA.16816.F32 R52, R36, R6, R52 ;  /* 0x000000062434723c */ /* 0x010fde0000001834 */
[----:B------:R-:W-:-:S04]  /*3b270*/  NOP ;  /* 0x0000000000007918 */ /* 0x000fc80000000000 */
[----:B------:R-:W-:Y:S04]  /*3b280*/  STL.64 [R1+0x550], R52 ;  /* 0x0005503401007387 */ /* 0x000fe80000100a00 */
[----:B------:R0:W-:Y:S04]  /*3b290*/  STL.64 [R1+0x558], R54 ;  /* 0x0005583601007387 */ /* 0x0001e80000100a00 */
[----:B------:R-:W-:Y:S04]  /*3b2a0*/  STL.64 [R1+0x30b8], R6 ;  /* 0x0030b80601007387 */ /* 0x000fe80000100a00 */
[----:B--2---:R3:W-:Y:S01]  /*3b2b0*/  STL.64 [R1+0x30b0], R4 ;  /* 0x0030b00401007387 */ /* 0x0047e20000100a00 */
[C---:B0-----:R-:W-:Y:S08]  /*3b2c0*/  HMMA.16816.F32 R52, R36.reuse, R4, R56 ;  /* 0x000000042434723c */ /* 0x041ff00000001838 */
[----:B---3--:R-:W-:Y:S01]  /*3b2d0*/  HMMA.16816.F32 R4, R36, R2, R28 ;  /* 0x000000022404723c */ /* 0x008fe2000000181c */
[----:B------:R-:W-:-:S02]  /*3b2e0*/  F2FP.F16.E4M3.UNPACK_B R36, R18 ;  /* 0x00000012ff24723e */ /* 0x000fc400020006ff */
[----:B------:R-:W-:Y:S02]  /*3b2f0*/  F2FP.F16.E4M3.UNPACK_B R37, R19 ;  /* 0x00000013ff25723e */ /* 0x000fe400020006ff */
[----:B------:R-:W-:Y:S02]  /*3b300*/  F2FP.F16.E4M3.UNPACK_B R38, R48 ;  /* 0x00000030ff26723e */ /* 0x000fe400020006ff */
[----:B------:R-:W-:-:S07]  /*3b310*/  F2FP.F16.E4M3.UNPACK_B R39, R49 ;  /* 0x00000031ff27723e */ /* 0x000fce00020006ff */
[C---:B------:R-:W-:Y:S08]  /*3b320*/  HMMA.16816.F32 R24, R36.reuse, R16, R24 ;  /* 0x000000102418723c */ /* 0x040ff00000001818 */
[C---:B------:R-:W-:Y:S01]  /*3b330*/  HMMA.16816.F32 R20, R36.reuse, R14, R20 ;  /* 0x0000000e2414723c */ /* 0x040fe20000001814 */
[----:B------:R-:W-:Y:S04]  /*3b340*/  STL.64 [R1+0x540], R52 ;  /* 0x0005403401007387 */ /* 0x000fe80000100a00 */
[----:B------:R-:W-:Y:S04]  /*3b350*/  STL.64 [R1+0x548], R54 ;  /* 0x0005483601007387 */ /* 0x000fe80000100a00 */
[----:B------:R-:W-:Y:S04]  /*3b360*/  STL.64 [R1+0xe0], R4 ;  /* 0x0000e00401007387 */ /* 0x000fe80000100a00 */
[----:B------:R0:W-:Y:S02]  /*3b370*/  STL.64 [R1+0xe8], R6 ;  /* 0x0000e80601007387 */ /* 0x0001e40000100a00 */
[C---:B0-----:R-:W-:Y:S02]  /*3b380*/  HMMA.16816.F32 R4, R36.reuse, R12, R40 ;  /* 0x0000000c2404723c */ /* 0x041fe40000001828 */
[----:B------:R0:W-:Y:S04]  /*3b390*/  STL.64 [R1+0x530], R24 ;  /* 0x0005301801007387 */ /* 0x0001e80000100a00 */
[----:B------:R-:W-:Y:S04]  /*3b3a0*/  STL.64 [R1+0x538], R26 ;  /* 0x0005381a01007387 */ /* 0x000fe80000100a00 */
[----:B------:R-:W-:Y:S04]  /*3b3b0*/  STL.64 [R1+0x3088], R14 ;  /* 0x0030880e01007387 */ /* 0x000fe80000100a00 */
[----:B------:R-:W-:Y:S04]  /*3b3c0*/  STL.64 [R1+0x520], R20 ;  /* 0x0005201401007387 */ /* 0x000fe80000100a00 */
[----:B------:R-:W-:Y:S04]  /*3b3d0*/  STL.64 [R1+0x528], R22 ;  /* 0x0005281601007387 */ /* 0x000fe80000100a00 */
[----:B------:R-:W-:Y:S04]  /*3b3e0*/  STL.64 [R1+0x3080], R12 ;  /* 0x0030800c01007387 */ /* 0x000fe80000100a00 */
[----:B------:R-:W-:Y:S04]  /*3b3f0*/  STL.64 [R1+0x510], R4 ;  /* 0x0005100401007387 */ /* 0x000fe80000100a00 */
[----:B------:R1:W-:Y:S04]  /*3b400*/  STL.64 [R1+0x518], R6 ;  /* 0x0005180601007387 */ /* 0x0003e80000100a00 */
[----:B0-----:R-:W2:Y:S01]  /*3b410*/  LDL.LU R24, [R1+0x450] ;  /* 0x0004500001187983 */ /* 0x001ea20000300800 */
[----:B-1----:R-:W-:-:S15]  /*3b420*/  HMMA.16816.F32 R4, R36, R10, R44 ;  /* 0x0000000a2404723c */ /* 0x002fde000000182c */
[----:B------:R-:W-:-:S04]  /*3b430*/  NOP ;  /* 0x0000000000007918 */ /* 0x000fc80000000000 */
[----:B------:R-:W-:Y:S04]  /*3b440*/  STL.64 [R1+0x500], R4 ;  /* 0x0005000401007387 */ /* 0x000fe80000100a00 */
[----:B------:R-:W-:Y:S04]  /*3b450*/  STL.64 [R1+0x508], R6 ;  /* 0x0005080601007387 */ /* 0x000fe80000100a00 */
        /* <DEDUP_REMOVED lines=19> */
[----:B-1----:R-:W4:Y:S04]  /*3b590*/  LDL.LU R32, [R1+0x4c0] ;  /* 0x0004c00001207983 */ /* 0x002f280000300800 */
        /* <DEDUP_REMOVED lines=41> */
[----:B------:R-:W-:Y:S04]  /*3b830*/  STL.64 [R1+0x4f0], R4 ;  /* 0x0004f00401007387 */ /* 0x000fe80000100a00 */
[----:B------:R0:W-:Y:S04]  /*3b840*/  STL.64 [R1+0x4f8], R6 ;  /* 0x0004f80601007387 */ /* 0x0001e80000100a00 */
[----:B0-----:R-:W4:Y:S04]  /*3b850*/  LDL.LU.64 R6, [R1+0x30b8] ;  /* 0x0030b80001067983 */ /* 0x001f280000300a00 */
[----:B------:R-:W2:Y:S01]  /*3b860*/  LDL.LU.64 R4, [R1+0x30b0] ;  /* 0x0030b00001047983 */ /* 0x000ea20000300a00 */
[----:B---3--:R-:W-:-:S02]  /*3b870*/  IMAD R19, R19, 0x100, R48 ;  /* 0x0000010013137824 */ /* 0x008fc400078e0230 */
[----:B------:R-:W-:Y:S02]  /*3b880*/  IMAD R18, R18, 0x100, R49 ;  /* 0x0000010012127824 */ /* 0x000fe400078e0231 */
[----:B------:R-:W-:Y:S02]  /*3b890*/  IMAD R48, R51, 0x100, R50 ;  /* 0x0000010033307824 */ /* 0x000fe400078e0232 */
[----:B------:R-:W-:Y:S01]  /*3b8a0*/  IMAD R49, R41, 0x100, R40 ;  /* 0x0000010029317824 */ /* 0x000fe200078e0228 */
[C---:B----4-:R-:W-:Y:S08]  /*3b8b0*/  HMMA.16816.F32 R32, R36.reuse, R6, R32 ;  /* 0x000000062420723c */ /* 0x050ff00000001820 */
[C---:B--2---:R-:W-:Y:S08]  /*3b8c0*/  HMMA.16816.F32 R24, R36.reuse, R4, R24 ;  /* 0x000000042418723c */ /* 0x044ff00000001818 */
[----:B------:R-:W-:Y:S03]  /*3b8d0*/  HMMA.16816.F32 R36, R36, R2, R12 ;  /* 0x000000022424723c */ /* 0x000fe6000000180c */
[----:B------:R-:W-:Y:S04]  /*3b8e0*/  STL.64 [R1+0x4e0], R32 ;  /* 0x0004e02001007387 */ /* 0x000fe80000100a00 */
[----:B------:R0:W-:Y:S04]  /*3b8f0*/  STL.64 [R1+0x4e8], R34 ;  /* 0x0004e82201007387 */ /* 0x0001e80000100a00 */
[----:B0-----:R-:W2:Y:S04]  /*3b900*/  LDL.LU.64 R34, [R1+0x30a8] ;  /* 0x0030a80001227983 */ /* 0x001ea80000300a00 */
[----:B------:R-:W2:Y:S04]  /*3b910*/  LDL.LU.64 R32, [R1+0x30a0] ;  /* 0x0030a00001207983 */ /* 0x000ea80000300a00 */
[----:B------:R-:W-:Y:S04]  /*3b920*/  STL.64 [R1+0x4d0], R24 ;  /* 0x0004d01801007387 */ /* 0x000fe80000100a00 */
[----:B------:R0:W-:Y:S04]  /*3b930*/  STL.64 [R1+0x4d8], R26 ;  /* 0x0004d81a01007387 */ /* 0x0001e80000100a00 */
[----:B0-----:R-:W3:Y:S04]  /*3b940*/  LDL.LU.64 R26, [R1+0x3098] ;  /* 0x00309800011a7983 */ /* 0x001ee80000300a00 */
[----:B------:R-:W3:Y:S04]  /*3b950*/  LDL.LU.64 R24, [R1+0x3090] ;  /* 0x0030900001187983 */ /* 0x000ee80000300a00 */
[----:B------:R-:W4:Y:S04]  /*3b960*/  LDL.LU.64 R14, [R1+0x3088] ;  /* 0x00308800010e7983 */ /* 0x000f280000300a00 */
[----:B------:R-:W2:Y:S04]  /*3b970*/  LDL.LU.64 R12, [R1+0x3080] ;  /* 0x00308000010c7983 */ /* 0x000ea80000300a00 */
[----:B------:R-:W-:Y:S04]  /*3b980*/  STL.64 [R1+0xd0], R36 ;  /* 0x0000d02401007387 */ /* 0x000fe80000100a00 */
[----:B------:R0:W-:Y:S02]  /*3b990*/  STL.64 [R1+0xd8], R38 ;  /* 0x0000d82601007387 */ /* 0x0001e40000100a00 */
[----:B0-----:R-:W-:-:S02]  /*3b9a0*/  F2FP.F16.E4M3.UNPACK_B R38, R48 ;  /* 0x00000030ff26723e */ /* 0x001fc400020006ff */
[----:B------:R-:W-:Y:S01]  /*3b9b0*/  F2FP.F16.E4M3.UNPACK_B R39, R49 ;  /* 0x00000031ff27723e */ /* 0x000fe200020006ff */
[----:B------:R-:W2:Y:S04]  /*3b9c0*/  LDL.LU R48, [R1+0x4a0] ;  /* 0x0004a00001307983 */ /* 0x000ea80000300800 */
[----:B------:R-:W2:Y:S04]  /*3b9d0*/  LDL.LU R49, [R1+0x4a4] ;  /* 0x0004a40001317983 */ /* 0x000ea80000300800 */
[----:B------:R-:W2:Y:S04]  /*3b9e0*/  LDL.LU R50, [R1+0x4a8] ;  /* 0x0004a80001327983 */ /* 0x000ea80000300800 */
[----:B------:R-:W2:Y:S01]  /*3b9f0*/  LDL.LU R51, [R1+0x4ac] ;  /* 0x0004ac0001337983 */ /* 0x000ea20000300800 */
[----:B------:R-:W-:-:S02]  /*3ba00*/  F2FP.F16.E4M3.UNPACK_B R36, R18 ;  /* 0x00000012ff24723e */ /* 0x000fc400020006ff */
[----:B------:R-:W-:Y:S01]  /*3ba10*/  F2FP.F16.E4M3.UNPACK_B R37, R19 ;  /* 0x00000013ff25723e */ /* 0x000fe200020006ff */
[----:B------:R-:W-:Y:S02]  /*3ba20*/  IMAD R18, R43, 0x100, R42 ;  /* 0x000001002b127824 */ /* 0x000fe400078e022a */
[----:B------:R-:W-:-:S04]  /*3ba30*/  IMAD R19, R45, 0x100, R44 ;  /* 0x000001002d137824 */ /* 0x000fc800078e022c */
[C---:B----4-:R-:W-:Y:S08]  /*3ba40*/  HMMA.16816.F32 R52, R36.reuse, R14, R52 ;  /* 0x0000000e2434723c */ /* 0x050ff00000001834 */
[C---:B--2---:R-:W-:Y:S08]  /*3ba50*/  HMMA.16816.F32 R48, R36.reuse, R16, R48 ;  /* 0x000000102430723c */ /* 0x044ff00000001830 */
[C---:B------:R-:W-:Y:S11]  /*3ba60*/  HMMA.16816.F32 R32, R36.reuse, R10, R32 ;  /* 0x0000000a2420723c */ /* 0x040ff60000001820 */
[----:B------:R-:W-:Y:S04]  /*3ba70*/  STL.64 [R1+0x4c0], R48 ;  /* 0x0004c03001007387 */ /* 0x000fe80000100a00 */
[----:B------:R0:W-:Y:S04]  /*3ba80*/  STL.64 [R1+0x4c8], R50 ;  /* 0x0004c83201007387 */ /* 0x0001e80000100a00 */
[----:B------:R-:W-:Y:S04]  /*3ba90*/  STL.64 [R1+0x3068], R14 ;  /* 0x0030680e01007387 */ /* 0x000fe80000100a00 */
[----:B------:R-:W-:Y:S04]  /*3baa0*/  STL.64 [R1+0x4b0], R52 ;  /* 0x0004b03401007387 */ /* 0x000fe80000100a00 */
[----:B------:R-:W-:Y:S04]  /*3bab0*/  STL.64 [R1+0x4b8], R54 ;  /* 0x0004b83601007387 */ /* 0x000fe80000100a00 */
[----:B------:R1:W-:Y:S01]  /*3bac0*/  STL.64 [R1+0x3060], R12 ;  /* 0x0030600c01007387 */ /* 0x0003e20000100a00 */
[C---:B0-----:R-:W-:Y:S08]  /*3bad0*/  HMMA.16816.F32 R48, R36.reuse, R12, R56 ;  /* 0x0000000c2430723c */ /* 0x041ff00000001838 */
[C---:B-1----:R-:W-:Y:S11]  /*3bae0*/  HMMA.16816.F32 R12, R36.reuse, R8, R28 ;  /* 0x00000008240c723c */ /* 0x042ff6000000181c */
        /* <DEDUP_REMOVED lines=8> */
[C---:B---3--:R-:W-:Y:S08]  /*3bb70*/  HMMA.16816.F32 R12, R36.reuse, R6, R24 ;  /* 0x00000006240c723c */ /* 0x048ff00000001818 */
[----:B------:R-:W-:Y:S01]  /*3bb80*/  HMMA.16816.F32 R8, R36, R4, R20 ;  /* 0x000000042408723c */ /* 0x000fe20000001814 */
[----:B------:R-:W-:Y:S10]  /*3bb90*/  STL.64 [R1+0x3028], R6 ;  /* 0x0030280601007387 */ /* 0x000ff40000100a00 */
[----:B------:R-:W-:Y:S04]  /*3bba0*/  STL.64 [R1+0x470], R12 ;  /* 0x0004700c01007387 */ /* 0x000fe80000100a00 */
[----:B------:R-:W-:Y:S04]  /*3bbb0*/  STL.64 [R1+0x478], R14 ;  /* 0x0004780e01007387 */ /* 0x000fe80000100a00 */
        /* <DEDUP_REMOVED lines=23> */
[----:B0-----:R-:W3:Y:S04]  /*3bd30*/  LDL.LU R40, [R1+0x3d0] ;  /* 0x0003d00001287983 */ /* 0x001ee80000300800 */
[----:B------:R-:W3:Y:S04]  /*3bd40*/  LDL.LU R41, [R1+0x3d4] ;  /* 0x0003d40001297983 */ /* 0x000ee80000300800 */
[----:B------:R-:W4:Y:S04]  /*3bd50*/  LDL.LU R42, [R1+0x3d8] ;  /* 0x0003d800012a7983 */ /* 0x000f280000300800 */
[----:B------:R-:W4:Y:S04]  /*3bd60*/  LDL.LU R43, [R1+0x3dc] ;  /* 0x0003dc00012b7983 */ /* 0x000f280000300800 */
[----:B----4-:R-:W-:Y:S04]  /*3bd70*/  STL.64 [R1+0x3058], R42 ;  /* 0x0030582a01007387 */ /* 0x010fe80000100a00 */
[----:B---3--:R0:W-:Y:S04]  /*3bd80*/  STL.64 [R1+0x3050], R40 ;  /* 0x0030502801007387 */ /* 0x0081e80000100a00 */
[----:B-1----:R-:W3:Y:S04]  /*3bd90*/  LDL.LU R24, [R1+0x3e0] ;  /* 0x0003e00001187983 */ /* 0x002ee80000300800 */
[----:B------:R-:W3:Y:S04]  /*3bda0*/  LDL.LU R25, [R1+0x3e4] ;  /* 0x0003e40001197983 */ /* 0x000ee80000300800 */
[----:B------:R-:W3:Y:S04]  /*3bdb0*/  LDL.LU R26, [R1+0x3e8] ;  /* 0x0003e800011a7983 */ /* 0x000ee80000300800 */
[----:B------:R-:W3:Y:S04]  /*3bdc0*/  LDL.LU R27, [R1+0x3ec] ;  /* 0x0003ec00011b7983 */ /* 0x000ee80000300800 */
[----:B------:R-:W4:Y:S04]  /*3bdd0*/  LDL.LU R4, [R1+0x3f0] ;  /* 0x0003f00001047983 */ /* 0x000f280000300800 */
[----:B------:R-:W4:Y:S04]  /*3bde0*/  LDL.LU R5, [R1+0x3f4] ;  /* 0x0003f40001057983 */ /* 0x000f280000300800 */
[----:B------:R-:W4:Y:S04]  /*3bdf0*/  LDL.LU R6, [R1+0x3f8] ;  /* 0x0003f80001067983 */ /* 0x000f280000300800 */
[----:B------:R-:W4:Y:S04]  /*3be00*/  LDL.LU R7, [R1+0x3fc] ;  /* 0x0003fc0001077983 */ /* 0x000f280000300800 */
[----:B--2---:R-:W2:Y:S04]  /*3be10*/  LDL.LU R56, [R1+0x400] ;  /* 0x0004000001387983 */ /* 0x004ea80000300800 */
        /* <DEDUP_REMOVED lines=24> */
[----:B------:R-:W-:-:S03]  /*3bfa0*/  IMAD R49, R60, 0x100, R61 ;  /* 0x000001003c317824 */ /* 0x000fc600078e023d */
        /* <DEDUP_REMOVED lines=19> */
[----:B------:R-:W3:Y:S01]  /*3c0e0*/  LDL.LU R47, [R1+0x37c] ;  /* 0x00037c00012f7983 */ /* 0x000ee20000300800 */
[----:B--2---:R-:W-:Y:S03]  /*3c0f0*/  HMMA.16816.F32 R36, R36, R2, R16 ;  /* 0x000000022424723c */ /* 0x004fe60000001810 */
[----:B------:R-:W2:Y:S04]  /*3c100*/  LDL.LU.64 R18, [R1+0x3078] ;  /* 0x0030780001127983 */ /* 0x000ea80000300a00 */
[----:B------:R-:W3:-:S12]  /*3c110*/  LDL.LU.64 R16, [R1+0x3070] ;  /* 0x0030700001107983 */ /* 0x000ed80000300a00 */
[----:B------:R-:W-:Y:S04]  /*3c120*/  STL.64 [R1+0xc0], R36 ;  /* 0x0000c02401007387 */ /* 0x000fe80000100a00 */
[----:B------:R0:W-:Y:S02]  /*3c130*/  STL.64 [R1+0xc8], R38 ;  /* 0x0000c82601007387 */ /* 0x0001e40000100a00 */
[----:B0-----:R-:W-:Y:S02]  /*3c140*/  F2FP.F16.E4M3.UNPACK_B R38, R48 ;  /* 0x00000030ff26723e */ /* 0x001fe400020006ff */
[----:B------:R-:W-:Y:S02]  /*3c150*/  F2FP.F16.E4M3.UNPACK_B R39, R49 ;  /* 0x00000031ff27723e */ /* 0x000fe400020006ff */
[----:B--2---:R-:W-:-:S02]  /*3c160*/  F2FP.F16.E4M3.UNPACK_B R36, R18 ;  /* 0x00000012ff24723e */ /* 0x004fc400020006ff */
[----:B------:R-:W-:-:S07]  /*3c170*/  F2FP.F16.E4M3.UNPACK_B R37, R19 ;  /* 0x00000013ff25723e */ /* 0x000fce00020006ff */
[----:B---3--:R-:W-:-:S15]  /*3c180*/  HMMA.16816.F32 R12, R36, R16, R12 ;  /* 0x00000010240c723c */ /* 0x008fde000000180c */
[----:B------:R-:W-:-:S04]  /*3c190*/  NOP ;  /* 0x0000000000007918 */ /* 0x000fc80000000000 */
        /* <DEDUP_REMOVED lines=33> */
[----:B------:R-:W4:Y:S01]  /*3c3b0*/  LDL.LU.64 R40, [R1+0x3000] ;  /* 0x0030000001287983 */ /* 0x000f220000300a00 */
[----:B------:R-:W-:-:S02]  /*3c3c0*/  IMAD R18, R53, 0x100, R52 ;  /* 0x0000010035127824 */ /* 0x000fc400078e0234 */
[----:B------:R-:W-:Y:S02]  /*3c3d0*/  IMAD R19, R55, 0x100, R54 ;  /* 0x0000010037137824 */ /* 0x000fe400078e0236 */
[----:B------:R-:W-:Y:S02]  /*3c3e0*/  IMAD R48, R51, 0x100, R50 ;  /* 0x0000010033307824 */ /* 0x000fe400078e0232 */
[----:B------:R-:W-:Y:S01]  /*3c3f0*/  IMAD R49, R60, 0x100, R61 ;  /* 0x000001003c317824 */ /* 0x000fe200078e023d */
[----:B---3--:R-:W-:Y:S01]  /*3c400*/  HMMA.16816.F32 R52, R36, R2, R56 ;  /* 0x000000022434723c */ /* 0x008fe20000001838 */
        /* <DEDUP_REMOVED lines=14> */
[----:B------:R4:W-:Y:S01]  /*3c4f0*/  STL.64 [R1+0x2fd0], R12 ;  /* 0x002fd00c01007387 */ /* 0x0009e20000100a00 */
[C---:B--2---:R-:W-:Y:S08]  /*3c500*/  HMMA.16816.F32 R24, R36.reuse, R12, R24 ;  /* 0x0000000c2418723c */ /* 0x044ff00000001818 */
[C---:B----4-:R-:W-:Y:S11]  /*3c510*/  HMMA.16816.F32 R12, R36.reuse, R8, R40 ;  /* 0x00000008240c723c */ /* 0x050ff60000001828 */
[----:B------:R-:W-:Y:S04]  /*3c520*/  STL.64 [R1+0x3c0], R24 ;  /* 0x0003c01801007387 */ /* 0x000fe80000100a00 */
[----:B------:R-:W-:Y:S04]  /*3c530*/  STL.64 [R1+0x3c8], R26 ;  /* 0x0003c81a01007387 */ /* 0x000fe80000100a00 */
[----:B------:R-:W-:Y:S04]  /*3c540*/  STL.64 [R1+0x2fb8], R10 ;  /* 0x002fb80a01007387 */ /* 0x000fe80000100a00 */
[----:B------:R-:W-:Y:S04]  /*3c550*/  STL.64 [R1+0x3b0], R20 ;  /* 0x0003b01401007387 */ /* 0x000fe80000100a00 */
        /* <DEDUP_REMOVED lines=39> */
[----:B--2---:R-:W2:Y:S04]  /*3c7d0*/  LDL.LU R52, [R1+0x360] ;  /* 0x0003600001347983 */ /* 0x004ea80000300800 */
        /* <DEDUP_REMOVED lines=40> */
[----:B----4-:R-:W-:Y:S01]  /*3ca60*/  HMMA.16816.F32 R36, R36, R2, R56 ;  /* 0x000000022424723c */ /* 0x010fe20000001838 */
[----:B---3--:R-:W-:-:S02]  /*3ca70*/  IMAD R18, R18, 0x100, R49 ;  /* 0x0000010012127824 */ /* 0x008fc400078e0231 */
[----:B------:R-:W-:Y:S02]  /*3ca80*/  IMAD R19, R19, 0x100, R48 ;  /* 0x0000010013137824 */ /* 0x000fe400078e0230 */
[----:B------:R-:W-:Y:S02]  /*3ca90*/  IMAD R48, R51, 0x100, R50 ;  /* 0x0000010033307824 */ /* 0x000fe400078e0232 */
[----:B------:R-:W-:-:S04]  /*3caa0*/  IMAD R49, R33, 0x100, R32 ;  /* 0x0000010021317824 */ /* 0x000fc800078e0220 */
[----:B------:R-:W-:Y:S04]  /*3cab0*/  STL.64 [R1+0x380], R52 ;  /* 0x0003803401007387 */ /* 0x000fe80000100a00 */
[----:B------:R0:W-:Y:S04]  /*3cac0*/  STL.64 [R1+0x388], R54 ;  /* 0x0003883601007387 */ /* 0x0001e80000100a00 */
[----:B0-----:R-:W2:Y:S04]  /*3cad0*/  LDL.LU.64 R54, [R1+0x2ff8] ;  /* 0x002ff80001367983 */ /* 0x001ea80000300a00 */
[----:B------:R-:W2:Y:S04]  /*3cae0*/  LDL.LU.64 R52, [R1+0x2ff0] ;  /* 0x002ff00001347983 */ /* 0x000ea80000300a00 */
[----:B------:R-:W3:Y:S04]  /*3caf0*/  LDL.LU.64 R58, [R1+0x2fe8] ;  /* 0x002fe800013a7983 */ /* 0x000ee80000300a00 */
[----:B------:R-:W3:Y:S04]  /*3cb00*/  LDL.LU.64 R56, [R1+0x2fe0] ;  /* 0x002fe00001387983 */ /* 0x000ee80000300a00 */
[----:B------:R0:W-:Y:S04]  /*3cb10*/  STL.64 [R1+0xa0], R36 ;  /* 0x0000a02401007387 */ /* 0x0001e80000100a00 */
[----:B------:R1:W-:Y:S01]  /*3cb20*/  STL.64 [R1+0xa8], R38 ;  /* 0x0000a82601007387 */ /* 0x0003e20000100a00 */
[----:B0-----:R-:W-:-:S02]  /*3cb30*/  F2FP.F16.E4M3.UNPACK_B R36, R18 ;  /* 0x00000012ff24723e */ /* 0x001fc400020006ff */
[----:B------:R-:W-:Y:S02]  /*3cb40*/  F2FP.F16.E4M3.UNPACK_B R37, R19 ;  /* 0x00000013ff25723e */ /* 0x000fe400020006ff */
[----:B-1----:R-:W-:Y:S02]  /*3cb50*/  F2FP.F16.E4M3.UNPACK_B R38, R48 ;  /* 0x00000030ff26723e */ /* 0x002fe400020006ff */
[----:B------:R-:W-:Y:S01]  /*3cb60*/  F2FP.F16.E4M3.UNPACK_B R39, R49 ;  /* 0x00000031ff27723e */ /* 0x000fe200020006ff */
[----:B------:R-:W4:Y:S04]  /*3cb70*/  LDL.LU R48, [R1+0x310] ;  /* 0x0003100001307983 */ /* 0x000f280000300800 */
[----:B------:R-:W4:Y:S04]  /*3cb80*/  LDL.LU R49, [R1+0x314] ;  /* 0x0003140001317983 */ /* 0x000f280000300800 */
[----:B------:R-:W4:Y:S04]  /*3cb90*/  LDL.LU R50, [R1+0x318] ;  /* 0x0003180001327983 */ /* 0x000f280000300800 */
[----:B------:R-:W4:Y:S01]  /*3cba0*/  LDL.LU R51, [R1+0x31c] ;  /* 0x00031c0001337983 */ /* 0x000f220000300800 */
[----:B------:R-:W-:-:S15]  /*3cbb0*/  HMMA.16816.F32 R12, R36, R16, R12 ;  /* 0x00000010240c723c */ /* 0x000fde000000180c */
        /* <DEDUP_REMOVED lines=15> */
[C---:B------:R-:W-:Y:S08]  /*3ccb0*/  HMMA.16816.F32 R52, R36.reuse, R6, R52 ;  /* 0x000000062434723c */ /* 0x040ff00000001834 */
[----:B---3--:R-:W-:-:S15]  /*3ccc0*/  HMMA.16816.F32 R40, R36, R10, R40 ;  /* 0x0000000a2428723c */ /* 0x008fde0000001828 */
[----:B------:R-:W-:-:S04]  /*3ccd0*/  NOP ;  /* 0x0000000000007918 */ /* 0x000fc80000000000 */
[----:B------:R-:W-:Y:S04]  /*3cce0*/  STL.64 [R1+0x340], R40 ;  /* 0x0003402801007387 */ /* 0x000fe80000100a00 */
[----:B------:R0:W-:Y:S04]  /*3ccf0*/  STL.64 [R1+0x348], R42 ;  /* 0x0003482a01007387 */ /* 0x0001e80000100a00 */
[----:B0-----:R-:W3:Y:S04]  /*3cd00*/  LDL.LU.64 R42, [R1+0x2fa8] ;  /* 0x002fa800012a7983 */ /* 0x001ee80000300a00 */
[----:B------:R-:W3:Y:S01]  /*3cd10*/  LDL.LU.64 R40, [R1+0x2fa0] ;  /* 0x002fa00001287983 */ /* 0x000ee20000300a00 */
[----:B----4-:R-:W-:-:S15]  /*3cd20*/  HMMA.16816.F32 R48, R36, R8, R48 ;  /* 0x000000082430723c */ /* 0x010fde0000001830 */
[----:B------:R-:W-:-:S04]  /*3cd30*/  NOP ;  /* 0x0000000000007918 */ /* 0x000fc80000000000 */
[----:B------:R-:W-:Y:S04]  /*3cd40*/  STL.64 [R1+0x330], R48 ;  /* 0x0003303001007387 */ /* 0x000fe80000100a00 */
[----:B------:R0:W-:Y:S02]  /*3cd50*/  STL.64 [R1+0x338], R50 ;  /* 0x0003383201007387 */ /* 0x0001e40000100a00 */
[----:B0-----:R-:W-:Y:S02]  /*3cd60*/  HMMA.16816.F32 R48, R36, R4, R56 ;  /* 0x000000042430723c */ /* 0x001fe40000001838 */
[----:B------:R-:W-:Y:S04]  /*3cd70*/  STL.64 [R1+0x2f88], R6 ;  /* 0x002f880601007387 */ /* 0x000fe80000100a00 */
[----:B------:R-:W-:Y:S04]  /*3cd80*/  STL.64 [R1+0x320], R52 ;  /* 0x0003203401007387 */ /* 0x000fe80000100a00 */
[----:B------:R-:W-:Y:S04]  /*3cd90*/  STL.64 [R1+0x328], R54 ;  /* 0x0003283601007387 */ /* 0x000fe80000100a00 */
[----:B------:R2:W-:Y:S01]  /*3cda0*/  STL.64 [R1+0x2f80], R4 ;  /* 0x002f800401007387 */ /* 0x0005e20000100a00 */
[----:B------:R-:W-:-:S02]  /*3cdb0*/  IMAD R18, R35, 0x100, R34 ;  /* 0x0000010023127824 */ /* 0x000fc400078e0222 */
[----:B------:R-:W-:Y:S01]  /*3cdc0*/  IMAD R19, R29, 0x100, R28 ;  /* 0x000001001d137824 */ /* 0x000fe200078e021c */
[----:B--2---:R-:W-:Y:S01]  /*3cdd0*/  HMMA.16816.F32 R4, R36, R2, R24 ;  /* 0x000000022404723c */ /* 0x004fe20000001818 */
[----:B------:R0:W-:Y:S01]  /*3cde0*/  STL.64 [R1+0x310], R48 ;  /* 0x0003103001007387 */ /* 0x0001e20000100a00 */
[----:B------:R-:W-:Y:S02]  /*3cdf0*/  F2FP.F16.E4M3.UNPACK_B R36, R18 ;  /* 0x00000012ff24723e */ /* 0x000fe400020006ff */
[----:B------:R-:W-:Y:S01]  /*3ce00*/  F2FP.F16.E4M3.UNPACK_B R37, R19 ;  /* 0x00000013ff25723e */ /* 0x000fe200020006ff */
[----:B0-----:R-:W-:Y:S02]  /*3ce10*/  IMAD R48, R31, 0x100, R30 ;  /* 0x000001001f307824 */ /* 0x001fe400078e021e */
[----:B------:R-:W-:-:S03]  /*3ce20*/  IMAD R49, R60, 0x100, R61 ;  /* 0x000001003c317824 */ /* 0x000fc600078e023d */
[----:B------:R-:W-:Y:S02]  /*3ce30*/  F2FP.F16.E4M3.UNPACK_B R38, R48 ;  /* 0x00000030ff26723e */ /* 0x000fe400020006ff */
[----:B------:R-:W-:Y:S01]  /*3ce40*/  F2FP.F16.E4M3.UNPACK_B R39, R49 ;  /* 0x00000031ff27723e */ /* 0x000fe200020006ff */
[----:B------:R-:W-:Y:S06]  /*3ce50*/  STL.64 [R1+0x318], R50 ;  /* 0x0003183201007387 */ /* 0x000fec0000100a00 */
[----:B------:R-:W-:Y:S01]  /*3ce60*/  STL.64 [R1+0x90], R4 ;  /* 0x0000900401007387 */ /* 0x000fe20000100a00 */
[C---:B------:R-:W-:Y:S03]  /*3ce70*/  HMMA.16816.F32 R24, R36.reuse, R16, R20 ;  /* 0x000000102418723c */ /* 0x040fe60000001814 */
[----:B------:R0:W-:Y:S05]  /*3ce80*/  STL.64 [R1+0x98], R6 ;  /* 0x0000980601007387 */ /* 0x0001ea0000100a00 */
[C---:B0-----:R-:W-:Y:S11]  /*3ce90*/  HMMA.16816.F32 R4, R36.reuse, R12, R44 ;  /* 0x0000000c2404723c */ /* 0x041ff6000000182c */
[----:B------:R0:W-:Y:S04]  /*3cea0*/  STL.64 [R1+0x300], R24 ;  /* 0x0003001801007387 */ /* 0x0001e80000100a00 */
[----:B------:R1:W-:Y:S04]  /*3ceb0*/  STL.64 [R1+0x308], R26 ;  /* 0x0003081a01007387 */ /* 0x0003e80000100a00 */
[----:B------:R-:W-:Y:S01]  /*3cec0*/  STL.64 [R1+0x2f48], R14 ;  /* 0x002f480e01007387 */ /* 0x000fe20000100a00 */
[----:B---3--:R-:W-:-:S15]  /*3ced0*/  HMMA.16816.F32 R20, R36, R14, R40 ;  /* 0x0000000e2414723c */ /* 0x008fde0000001828 */
[----:B------:R-:W-:-:S04]  /*3cee0*/  NOP ;  /* 0x0000000000007918 */ /* 0x000fc80000000000 */
[----:B------:R-:W-:Y:S04]  /*3cef0*/  STL.64 [R1+0x2f0], R20 ;  /* 0x0002f01401007387 */ /* 0x000fe80000100a00 */
[----:B------:R-:W-:Y:S04]  /*3cf00*/  STL.64 [R1+0x2f8], R22 ;  /* 0x0002f81601007387 */ /* 0x000fe80000100a00 */
[----:B------:R-:W-:Y:S04]  /*3cf10*/  STL.64 [R1+0x2f40], R12 ;  /* 0x002f400c01007387 */ /* 0x000fe80000100a00 */
[----:B------:R-:W-:Y:S04]  /*3cf20*/  STL.64 [R1+0x2e0], R4 ;  /* 0x0002e00401007387 */ /* 0x000fe80000100a00 */
[----:B------:R-:W-:Y:S04]  /*3cf30*/  STL.64 [R1+0x2e8], R6 ;  /* 0x0002e80601007387 */ /* 0x000fe80000100a00 */
[----:B0-----:R-:W2:Y:S04]  /*3cf40*/  LDL.LU R24, [R1+0x210] ;  /* 0x0002100001187983 */ /* 0x001ea80000300800 */
[----:B------:R-:W2:Y:S04]  /*3cf50*/  LDL.LU R25, [R1+0x214] ;  /* 0x0002140001197983 */ /* 0x000ea80000300800 */
[----:B-1----:R-:W3:Y:S04]  /*3cf60*/  LDL.LU R26, [R1+0x218] ;  /* 0x00021800011a7983 */ /* 0x002ee80000300800 */
        /* <DEDUP_REMOVED lines=25> */
[----:B--2---:R-:W2:Y:S04]  /*3d100*/  LDL.LU R32, [R1+0x290] ;  /* 0x0002900001207983 */ /* 0x004ea80000300800 */
[----:B------:R-:W2:Y:S04]  /*3d110*/  LDL.LU R33, [R1+0x294] ;  /* 0x0002940001217983 */ /* 0x000ea80000300800 */
[----:B------:R-:W2:Y:S04]  /*3d120*/  LDL.LU R34, [R1+0x298] ;  /* 0x0002980001227983 */ /* 0x000ea80000300800 */
[----:B------:R-:W2:Y:S04]  /*3d130*/  LDL.LU R35, [R1+0x29c] ;  /* 0x00029c0001237983 */ /* 0x000ea80000300800 */
[----:B------:R-:W4:Y:S04]  /*3d140*/  LDL.LU R4, [R1+0x2a0] ;  /* 0x0002a00001047983 */ /* 0x000f280000300800 */
[----:B------:R-:W4:Y:S04]  /*3d150*/  LDL.LU R5, [R1+0x2a4] ;  /* 0x0002a40001057983 */ /* 0x000f280000300800 */
[----:B------:R-:W4:Y:S04]  /*3d160*/  LDL.LU R6, [R1+0x2a8] ;  /* 0x0002a80001067983 */ /* 0x000f280000300800 */
[----:B------:R-:W4:Y:S04]  /*3d170*/  LDL.LU R7, [R1+0x2ac] ;  /* 0x0002ac0001077983 */ /* 0x000f280000300800 */
[----:B0-----:R-:W2:Y:S04]  /*3d180*/  LDL.LU R24, [R1+0x2b0] ;  /* 0x0002b00001187983 */ /* 0x001ea80000300800 */
        /* <DEDUP_REMOVED lines=82> */
[----:B------:R3:W-:Y:S02]  /*3d6b0*/  STL.64 [R1+0x288], R50 ;  /* 0x0002883201007387 */ /* 0x0007e40000100a00 */
[C---:B---3--:R-:W-:Y:S02]  /*3d6c0*/  HMMA.16816.F32 R48, R36.reuse, R12, R52 ;  /* 0x0000000c2430723c */ /* 0x048fe40000001834 */
[----:B------:R-:W-:Y:S04]  /*3d6d0*/  STL.64 [R1+0x2f28], R14 ;  /* 0x002f280e01007387 */ /* 0x000fe80000100a00 */
[----:B------:R0:W-:Y:S02]  /*3d6e0*/  STL.64 [R1+0x2f20], R12 ;  /* 0x002f200c01007387 */ /* 0x0001e40000100a00 */
[C---:B0-----:R-:W-:Y:S11]  /*3d6f0*/  HMMA.16816.F32 R12, R36.reuse, R8, R32 ;  /* 0x00000008240c723c */ /* 0x041ff60000001820 */
[----:B------:R-:W-:Y:S04]  /*3d700*/  STL.64 [R1+0x270], R48 ;  /* 0x0002703001007387 */ /* 0x000fe80000100a00 */
[----:B------:R0:W-:Y:S02]  /*3d710*/  STL.64 [R1+0x278], R50 ;  /* 0x0002783201007387 */ /* 0x0001e40000100a00 */
[----:B0-----:R-:W-:Y:S02]  /*3d720*/  HMMA.16816.F32 R48, R36, R10, R56 ;  /* 0x0000000a2430723c */ /* 0x001fe40000001838 */
[----:B------:R-:W-:-:S15]  /*3d730*/  STL.64 [R1+0x2f08], R10 ;  /* 0x002f080a01007387 */ /* 0x000fde0000100a00 */
[----:B------:R-:W-:Y:S02]  /*3d740*/  NOP ;  /* 0x0000000000007918 */ /* 0x000fe40000000000 */
[----:B------:R-:W-:Y:S04]  /*3d750*/  STL.64 [R1+0x260], R48 ;  /* 0x0002603001007387 */ /* 0x000fe80000100a00 */
[----:B------:R-:W-:Y:S04]  /*3d760*/  STL.64 [R1+0x268], R50 ;  /* 0x0002683201007387 */ /* 0x000fe80000100a00 */
[----:B------:R-:W-:Y:S04]  /*3d770*/  STL.64 [R1+0x2f00], R8 ;  /* 0x002f000801007387 */ /* 0x000fe80000100a00 */
[----:B------:R-:W-:Y:S04]  /*3d780*/  STL.64 [R1+0x250], R12 ;  /* 0x0002500c01007387 */ /* 0x000fe80000100a00 */
[----:B------:R0:W-:Y:S02]  /*3d790*/  STL.64 [R1+0x258], R14 ;  /* 0x0002580e01007387 */ /* 0x0001e40000100a00 */
[C---:B0-----:R-:W-:Y:S08]  /*3d7a0*/  HMMA.16816.F32 R12, R36.reuse, R6, R28 ;  /* 0x00000006240c723c */ /* 0x041ff0000000181c */
[C---:B----4-:R-:W-:Y:S01]  /*3d7b0*/  HMMA.16816.F32 R8, R36.reuse, R4, R24 ;  /* 0x000000042408723c */ /* 0x050fe20000001818 */
[----:B------:R-:W-:Y:S10]  /*3d7c0*/  STL.64 [R1+0x2ee8], R6 ;  /* 0x002ee80601007387 */ /* 0x000ff40000100a00 */
[----:B------:R-:W-:Y:S04]  /*3d7d0*/  STL.64 [R1+0x240], R12 ;  /* 0x0002400c01007387 */ /* 0x000fe80000100a00 */
[----:B------:R-:W-:Y:S04]  /*3d7e0*/  STL.64 [R1+0x248], R14 ;  /* 0x0002480e01007387 */ /* 0x000fe80000100a00 */
[----:B------:R0:W-:Y:S02]  /*3d7f0*/  STL.64 [R1+0x2ee0], R4 ;  /* 0x002ee00401007387 */ /* 0x0001e40000100a00 */
[----:B0-----:R-:W-:Y:S02]  /*3d800*/  HMMA.16816.F32 R4, R36, R2, R44 ;  /* 0x000000022404723c */ /* 0x001fe4000000182c */
[----:B------:R-:W-:Y:S04]  /*3d810*/  STL.64 [R1+0x230], R8 ;  /* 0x0002300801007387 */ /* 0x000fe80000100a00 */
[----:B------:R-:W-:Y:S04]  /*3d820*/  STL.64 [R1+0x238], R10 ;  /* 0x0002380a01007387 */ /* 0x000fe80000100a00 */
[----:B------:R-:W-:Y:S04]  /*3d830*/  STL [R1+0x2eb8], R2 ;  /* 0x002eb80201007387 */ /* 0x000fe80000100800 */
[----:B------:R-:W-:Y:S05]  /*3d840*/  STL [R1+0x2eb4], R3 ;  /* 0x002eb40301007387 */ /* 0x000fea0000100800 */
[----:B------:R-:W-:Y:S04]  /*3d850*/  STL.64 [R1+0x70], R4 ;  /* 0x0000700401007387 */ /* 0x000fe80000100a00 */
[----:B------:R-:W-:Y:S04]  /*3d860*/  STL.64 [R1+0x78], R6 ;  /* 0x0000780601007387 */ /* 0x000fe80000100a00 */
[----:B------:R-:W2:Y:S04]  /*3d870*/  LDL.LU R44, [R1+0x20] ;  /* 0x00002000012c7983 */ /* 0x000ea80000300800 */
[----:B------:R-:W2:Y:S04]  /*3d880*/  LDL.LU R45, [R1+0x24] ;  /* 0x00002400012d7983 */ /* 0x000ea80000300800 */
[----:B------:R-:W3:Y:S04]  /*3d890*/  LDL.LU R46, [R1+0x28] ;  /* 0x00002800012e7983 */ /* 0x000ee80000300800 */
[----:B------:R-:W3:Y:S01]  /*3d8a0*/  LDL.LU R47, [R1+0x2c] ;  /* 0x00002c00012f7983 */ /* 0x000ee20000300800 */
[----:B------:R-:W-:-:S03]  /*3d8b0*/  IMAD R19, R41, 0x100, R40 ;  /* 0x0000010029137824 */ /* 0x000fc600078e0228 */
[----:B---3--:R-:W-:Y:S04]  /*3d8c0*/  STL.64 [R1+0x2ea8], R46 ;  /* 0x002ea82e01007387 */ /* 0x008fe80000100a00 */
[----:B--2---:R0:W-:Y:S04]  /*3d8d0*/  STL.64 [R1+0x2ea0], R44 ;  /* 0x002ea02c01007387 */ /* 0x0041e80000100a00 */
[----:B------:R-:W2:Y:S01]  /*3d8e0*/  LDL.LU R40, [R1+0x130] ;  /* 0x0001300001287983 */ /* 0x000ea20000300800 */
[----:B------:R-:W-:Y:S02]  /*3d8f0*/  IMAD R48, R43, 0x100, R42 ;  /* 0x000001002b307824 */ /* 0x000fe400078e022a */
[----:B------:R-:W-:-:S02]  /*3d900*/  IMAD.MOV.U32 R43, RZ, RZ, R0 ;  /* 0x000000ffff2b7224 */ /* 0x000fc400078e0000 */
[----:B------:R-:W-:Y:S01]  /*3d910*/  IMAD R18, R23, 0x100, R22 ;  /* 0x0000010017127824 */ /* 0x000fe200078e0216 */
[----:B--2---:R-:W-:Y:S04]  /*3d920*/  STL [R1+0x2ebc], R40 ;  /* 0x002ebc2801007387 */ /* 0x004fe80000100800 */
[----:B------:R-:W2:Y:S04]  /*3d930*/  LDL.LU R41, [R1+0x134] ;  /* 0x0001340001297983 */ /* 0x000ea80000300800 */
[----:B------:R-:W2:Y:S04]  /*3d940*/  LDL.LU R42, [R1+0x138] ;  /* 0x00013800012a7983 */ /* 0x000ea80000300800 */
[----:B------:R-:W3:Y:S04]  /*3d950*/  LDL.LU R0, [R1+0x2f38] ;  /* 0x002f380001007983 */ /* 0x000ee80000300800 */
[----:B------:R-:W4:Y:S04]  /*3d960*/  LDL.LU R20, [R1+0x140] ;  /* 0x0001400001147983 */ /* 0x000f280000300800 */
[----:B------:R-:W4:Y:S04]  /*3d970*/  LDL.LU R21, [R1+0x144] ;  /* 0x0001440001157983 */ /* 0x000f280000300800 */
[----:B------:R-:W2:Y:S04]  /*3d980*/  LDL.LU R22, [R1+0x148] ;  /* 0x0001480001167983 */ /* 0x000ea80000300800 */
[----:B------:R-:W2:Y:S04]  /*3d990*/  LDL.LU R23, [R1+0x14c] ;  /* 0x00014c0001177983 */ /* 0x000ea80000300800 */
[----:B--2---:R-:W-:Y:S04]  /*3d9a0*/  STL.64 [R1+0x2ec8], R22 ;  /* 0x002ec81601007387 */ /* 0x004fe80000100a00 */
[----:B----4-:R1:W-:Y:S04]  /*3d9b0*/  STL.64 [R1+0x2ec0], R20 ;  /* 0x002ec01401007387 */ /* 0x0103e80000100a00 */
[----:B------:R-:W2:Y:S04]  /*3d9c0*/  LDL.LU R24, [R1+0x150] ;  /* 0x0001500001187983 */ /* 0x000ea80000300800 */
[----:B------:R-:W2:Y:S04]  /*3d9d0*/  LDL.LU R25, [R1+0x154] ;  /* 0x0001540001197983 */ /* 0x000ea80000300800 */
[----:B------:R-:W4:Y:S01]  /*3d9e0*/  LDL.LU R26, [R1+0x158] ;  /* 0x00015800011a7983 */ /* 0x000f220000300800 */
[----:B---3--:R-:W-:-:S03]  /*3d9f0*/  IMAD.MOV.U32 R27, RZ, RZ, R0 ;  /* 0x000000ffff1b7224 */ /* 0x008fc600078e0000 */
[----:B------:R-:W3:Y:S04]  /*3da00*/  LDL.LU R0, [R1+0x2f34] ;  /* 0x002f340001007983 */ /* 0x000ee80000300800 */
[----:B----4-:R-:W-:Y:S04]  /*3da10*/  STL.64 [R1+0x2ed8], R26 ;  /* 0x002ed81a01007387 */ /* 0x010fe80000100a00 */
[----:B--2---:R2:W-:Y:S04]  /*3da20*/  STL.64 [R1+0x2ed0], R24 ;  /* 0x002ed01801007387 */ /* 0x0045e80000100a00 */
[----:B------:R-:W4:Y:S04]  /*3da30*/  LDL.LU R28, [R1+0x160] ;  /* 0x00016000011c7983 */ /* 0x000f280000300800 */
[----:B------:R-:W4:Y:S04]  /*3da40*/  LDL.LU R29, [R1+0x164] ;  /* 0x00016400011d7983 */ /* 0x000f280000300800 */
[----:B------:R-:W2:Y:S04]  /*3da50*/  LDL.LU R30, [R1+0x168] ;  /* 0x00016800011e7983 */ /* 0x000ea80000300800 */
[----:B------:R-:W2:Y:S04]  /*3da60*/  LDL.LU R31, [R1+0x16c] ;  /* 0x00016c00011f7983 */ /* 0x000ea80000300800 */
[----:B--2---:R-:W-:Y:S04]  /*3da70*/  STL.64 [R1+0x2ef8], R30 ;  /* 0x002ef81e01007387 */ /* 0x004fe80000100a00 */
[----:B----4-:R-:W-:Y:S04]  /*3da80*/  STL.64 [R1+0x2ef0], R28 ;  /* 0x002ef01c01007387 */ /* 0x010fe80000100a00 */
[----:B0-----:R-:W2:Y:S04]  /*3da90*/  LDL.LU R44, [R1+0x30] ;  /* 0x00003000012c7983 */ /* 0x001ea80000300800 */
[----:B------:R-:W2:Y:S04]  /*3daa0*/  LDL.LU R45, [R1+0x34] ;  /* 0x00003400012d7983 */ /* 0x000ea80000300800 */
[----:B------:R-:W4:Y:S04]  /*3dab0*/  LDL.LU R46, [R1+0x38] ;  /* 0x00003800012e7983 */ /* 0x000f280000300800 */
[----:B------:R-:W4:Y:S04]  /*3dac0*/  LDL.LU R47, [R1+0x3c] ;  /* 0x00003c00012f7983 */ /* 0x000f280000300800 */
[----:B----4-:R-:W-:Y:S04]  /*3dad0*/  STL.64 [R1+0x2f18], R46 ;  /* 0x002f182e01007387 */ /* 0x010fe80000100a00 */
[----:B--2---:R0:W-:Y:S04]  /*3dae0*/  STL.64 [R1+0x2f10], R44 ;  /* 0x002f102c01007387 */ /* 0x0041e80000100a00 */
[----:B-1----:R-:W2:Y:S04]  /*3daf0*/  LDL.LU R20, [R1+0x1a0] ;  /* 0x0001a00001147983 */ /* 0x002ea80000300800 */
[----:B------:R-:W2:Y:S04]  /*3db00*/  LDL.LU R21, [R1+0x1a4] ;  /* 0x0001a40001157983 */ /* 0x000ea80000300800 */
[----:B------:R-:W2:Y:S04]  /*3db10*/  LDL.LU R22, [R1+0x1a8] ;  /* 0x0001a80001167983 */ /* 0x000ea80000300800 */
[----:B------:R-:W2:Y:S04]  /*3db20*/  LDL.LU R23, [R1+0x1ac] ;  /* 0x0001ac0001177983 */ /* 0x000ea80000300800 */
[----:B------:R-:W4:Y:S04]  /*3db30*/  LDL.LU R24, [R1+0x1b0] ;  /* 0x0001b00001187983 */ /* 0x000f280000300800 */
[----:B------:R-:W4:Y:S04]  /*3db40*/  LDL.LU R25, [R1+0x1b4] ;  /* 0x0001b40001197983 */ /* 0x000f280000300800 */
[----:B------:R-:W4:Y:S04]  /*3db50*/  LDL.LU R26, [R1+0x1b8] ;  /* 0x0001b800011a7983 */ /* 0x000f280000300800 */
[----:B------:R-:W4:Y:S04]  /*3db60*/  LDL.LU R27, [R1+0x1bc] ;  /* 0x0001bc00011b7983 */ /* 0x000f280000300800 */
        /* <DEDUP_REMOVED lines=8> */
[----:B0-----:R-:W2:Y:S04]  /*3dbf0*/  LDL.LU R44, [R1+0x1f0] ;  /* 0x0001f000012c7983 */ /* 0x001ea80000300800 */
[----:B------:R-:W2:Y:S04]  /*3dc00*/  LDL.LU R45, [R1+0x1f4] ;  /* 0x0001f400012d7983 */ /* 0x000ea80000300800 */
[----:B------:R-:W2:Y:S04]  /*3dc10*/  LDL.LU R46, [R1+0x1f8] ;  /* 0x0001f800012e7983 */ /* 0x000ea80000300800 */
[----:B------:R-:W2:Y:S04]  /*3dc20*/  LDL.LU R47, [R1+0x1fc] ;  /* 0x0001fc00012f7983 */ /* 0x000ea80000300800 */
[----:B------:R-:W2:Y:S04]  /*3dc30*/  LDL.LU R12, [R1+0x200] ;  /* 0x00020000010c7983 */ /* 0x000ea80000300800 */
[----:B------:R-:W2:Y:S04]  /*3dc40*/  LDL.LU R13, [R1+0x204] ;  /* 0x00020400010d7983 */ /* 0x000ea80000300800 */
[----:B------:R-:W2:Y:S04]  /*3dc50*/  LDL.LU R14, [R1+0x208] ;  /* 0x00020800010e7983 */ /* 0x000ea80000300800 */
[----:B------:R-:W2:Y:S01]  /*3dc60*/  LDL.LU R15, [R1+0x20c] ;  /* 0x00020c00010f7983 */ /* 0x000ea20000300800 */
[----:B------:R-:W-:-:S03]  /*3dc70*/  IMAD R49, R60, 0x100, R61 ;  /* 0x000001003c317824 */ /* 0x000fc600078e023d */
        /* <DEDUP_REMOVED lines=15> */
[----:B---3--:R-:W-:-:S03]  /*3dd70*/  IMAD.MOV.U32 R35, RZ, RZ, R0 ;  /* 0x000000ffff237224 */ /* 0x008fc600078e0000 */
        /* <DEDUP_REMOVED lines=15> */
[----:B--2---:R-:W-:-:S15]  /*3de70*/  HMMA.16816.F32 R12, R36, R16, R12 ;  /* 0x00000010240c723c */ /* 0x004fde000000180c */
        /* <DEDUP_REMOVED lines=13> */
[----:B0-----:R-:W4:Y:S04]  /*3df50*/  LDL.LU.64 R10, [R1+0x2f08] ;  /* 0x002f0800010a7983 */ /* 0x001f280000300a00 */
[----:B------:R-:W3:Y:S01]  /*3df60*/  LDL.LU.64 R8, [R1+0x2f00] ;  /* 0x002f000001087983 */ /* 0x000ee20000300a00 */
[----:B------:R-:W-:Y:S01]  /*3df70*/  IMAD.MOV.U32 R55, RZ, RZ, R0 ;  /* 0x000000ffff377224 */ /* 0x000fe200078e0000 */
[C---:B----4-:R-:W-:Y:S08]  /*3df80*/  HMMA.16816.F32 R28, R36.reuse, R10, R28 ;  /* 0x0000000a241c723c */ /* 0x050ff0000000181c */
[----:B---3--:R-:W-:Y:S11]  /*3df90*/  HMMA.16816.F32 R4, R36, R8, R4 ;  /* 0x000000082404723c */ /* 0x008ff60000001804 */
[----:B------:R-:W-:Y:S04]  /*3dfa0*/  STL.64 [R1+0x1f0], R28 ;  /* 0x0001f01c01007387 */ /* 0x000fe80000100a00 */
[----:B------:R0:W-:Y:S04]  /*3dfb0*/  STL.64 [R1+0x1f8], R30 ;  /* 0x0001f81e01007387 */ /* 0x0001e80000100a00 */
[----:B------:R-:W-:Y:S01]  /*3dfc0*/  IMAD.MOV.U32 R0, RZ, RZ, R7 ;  /* 0x000000ffff007224 */ /* 0x000fe200078e0007 */
[----:B0-----:R-:W3:Y:S04]  /*3dfd0*/  LDL.LU.64 R30, [R1+0x2ef8] ;  /* 0x002ef800011e7983 */ /* 0x001ee80000300a00 */
[----:B------:R-:W3:Y:S04]  /*3dfe0*/  LDL.LU.64 R28, [R1+0x2ef0] ;  /* 0x002ef000011c7983 */ /* 0x000ee80000300a00 */
[----:B------:R-:W-:Y:S04]  /*3dff0*/  STL.64 [R1+0x1e0], R4 ;  /* 0x0001e00401007387 */ /* 0x000fe80000100a00 */
[----:B------:R0:W-:Y:S04]  /*3e000*/  STL [R1+0x1e8], R6 ;  /* 0x0001e80601007387 */ /* 0x0001e80000100800 */
[----:B0-----:R-:W4:Y:S04]  /*3e010*/  LDL.LU.64 R6, [R1+0x2ee8] ;  /* 0x002ee80001067983 */ /* 0x001f280000300a00 */
[----:B------:R-:W2:Y:S04]  /*3e020*/  LDL.LU.64 R4, [R1+0x2ee0] ;  /* 0x002ee00001047983 */ /* 0x000ea80000300a00 */
[----:B------:R0:W-:Y:S01]  /*3e030*/  STL [R1+0x2ad8], R0 ;  /* 0x002ad80001007387 */ /* 0x0001e20000100800 */
[----:B------:R-:W-:-:S03]  /*3e040*/  IMAD R18, R18, 0x100, R40 ;  /* 0x0000010012127824 */ /* 0x000fc600078e0228 */
[----:B0-----:R-:W3:Y:S01]  /*3e050*/  LDL.LU R0, [R1+0x1280] ;  /* 0x0012800001007983 */ /* 0x001ee20000300800 */
[----:B------:R-:W-:Y:S02]  /*3e060*/  IMAD R19, R19, 0x100, R2 ;  /* 0x0000010013137824 */ /* 0x000fe400078e0202 */
[----:B------:R-:W-:Y:S01]  /*3e070*/  IMAD R48, R48, 0x100, R3 ;  /* 0x0000010030307824 */ /* 0x000fe200078e0203 */
        /* <DEDUP_REMOVED lines=9> */
[----:B------:R-:W4:Y:S04]  /*3e110*/  LDL.LU.64 R20, [R1+0x2ec0] ;  /* 0x002ec00001147983 */ /* 0x000f280000300a00 */
[----:B------:R-:W2:Y:S04]  /*3e120*/  LDL.LU R40, [R1+0x2ebc] ;  /* 0x002ebc0001287983 */ /* 0x000ea80000300800 */
[----:B------:R-:W2:Y:S04]  /*3e130*/  LDL.LU R2, [R1+0x2eb8] ;  /* 0x002eb80001027983 */ /* 0x000ea80000300800 */
[----:B------:R-:W2:Y:S01]  /*3e140*/  LDL.LU R3, [R1+0x2eb4] ;  /* 0x002eb40001037983 */ /* 0x000ea20000300800 */
[----:B------:R-:W-:-:S03]  /*3e150*/  IMAD R49, R49, 0x100, R60 ;  /* 0x0000010031317824 */ /* 0x000fc600078e023c */
[----:B------:R-:W3:Y:S01]  /*3e160*/  LDL.LU R60, [R1+0x2eb0] ;  /* 0x002eb000013c7983 */ /* 0x000ee20000300800 */
[----:B--2---:R-:W-:Y:S03]  /*3e170*/  HMMA.16816.F32 R36, R36, R2, R44 ;  /* 0x000000022424723c */ /* 0x004fe6000000182c */
[----:B------:R-:W2:Y:S04]  /*3e180*/  LDL.LU.64 R46, [R1+0x2ea8] ;  /* 0x002ea800012e7983 */ /* 0x000ea80000300a00 */
[----:B------:R-:W2:-:S12]  /*3e190*/  LDL.LU.64 R44, [R1+0x2ea0] ;  /* 0x002ea000012c7983 */ /* 0x000e980000300a00 */
[----:B------:R0:W-:Y:S04]  /*3e1a0*/  STL.64 [R1+0x60], R36 ;  /* 0x0000602401007387 */ /* 0x0001e80000100a00 */
[----:B------:R1:W-:Y:S01]  /*3e1b0*/  STL.64 [R1+0x68], R38 ;  /* 0x0000682601007387 */ /* 0x0003e20000100a00 */
[----:B0-----:R-:W-:Y:S02]  /*3e1c0*/  F2FP.F16.E4M3.UNPACK_B R36, R18 ;  /* 0x00000012ff24723e */ /* 0x001fe400020006ff */
[----:B------:R-:W-:Y:S01]  /*3e1d0*/  F2FP.F16.E4M3.UNPACK_B R37, R19 ;  /* 0x00000013ff25723e */ /* 0x000fe200020006ff */
[----:B------:R-:W2:Y:S04]  /*3e1e0*/  LDL.LU R18, [R1+0x1270] ;  /* 0x0012700001127983 */ /* 0x000ea80000300800 */
[----:B------:R-:W2:Y:S01]  /*3e1f0*/  LDL.LU R19, [R1+0x1278] ;  /* 0x0012780001137983 */ /* 0x000ea20000300800 */
[----:B-1----:R-:W-:-:S02]  /*3e200*/  F2FP.F16.E4M3.UNPACK_B R38, R48 ;  /* 0x00000030ff26723e */ /* 0x002fc400020006ff */
[----:B------:R-:W-:Y:S01]  /*3e210*/  F2FP.F16.E4M3.UNPACK_B R39, R49 ;  /* 0x00000031ff27723e */ /* 0x000fe200020006ff */
[----:B------:R-:W2:Y:S04]  /*3e220*/  LDL.LU R48, [R1+0x1284] ;  /* 0x0012840001307983 */ /* 0x000ea80000300800 */
[----:B------:R-:W2:Y:S02]  /*3e230*/  LDL.LU R49, [R1+0x127c] ;  /* 0x00127c0001317983 */ /* 0x000ea40000300800 */
[C---:B------:R-:W-:Y:S08]  /*3e240*/  HMMA.16816.F32 R52, R36.reuse, R16, R52 ;  /* 0x000000102434723c */ /* 0x040ff00000001834 */
[C---:B------:R-:W-:Y:S08]  /*3e250*/  HMMA.16816.F32 R56, R36.reuse, R14, R56 ;  /* 0x0000000e2438723c */ /* 0x040ff00000001838 */
[C---:B------:R-:W-:Y:S08]  /*3e260*/  HMMA.16816.F32 R32, R36.reuse, R12, R32 ;  /* 0x0000000c2420723c */ /* 0x040ff00000001820 */
[C---:B---3--:R-:W-:Y:S08]  /*3e270*/  HMMA.16816.F32 R28, R36.reuse, R10, R28 ;  /* 0x0000000a241c723c */ /* 0x048ff0000000181c */
[C---:B------:R-:W-:Y:S08]  /*3e280*/  HMMA.16816.F32 R24, R36.reuse, R8, R24 ;  /* 0x000000082418723c */ /* 0x040ff00000001818 */
[C---:B----4-:R-:W-:Y:S08]  /*3e290*/  HMMA.16816.F32 R20, R36.reuse, R6, R20 ;  /* 0x000000062414723c */ /* 0x050ff00000001814 */
[C---:B------:R-:W-:Y:S01]  /*3e2a0*/  HMMA.16816.F32 R40, R36.reuse, R4, R40 ;  /* 0x000000042428723c */ /* 0x040fe20000001828 */
[----:B------:R-:W-:Y:S04]  /*3e2b0*/  STL.64 [R1+0x1b0], R52 ;  /* 0x0001b03401007387 */ /* 0x000fe80000100a00 */
[----:B------:R0:W-:Y:S04]  /*3e2c0*/  STL.64 [R1+0x1b8], R54 ;  /* 0x0001b83601007387 */ /* 0x0001e80000100a00 */
[----:B0-----:R-:W3:Y:S04]  /*3e2d0*/  LDL.LU.64 R54, [R1+0x2e98] ;  /* 0x002e980001367983 */ /* 0x001ee80000300a00 */
[----:B------:R-:W4:Y:S04]  /*3e2e0*/  LDL.LU.64 R52, [R1+0x2e90] ;  /* 0x002e900001347983 */ /* 0x000f280000300a00 */
[----:B------:R-:W-:Y:S04]  /*3e2f0*/  STL.64 [R1+0x1a0], R56 ;  /* 0x0001a03801007387 */ /* 0x000fe80000100a00 */
[----:B------:R0:W-:Y:S04]  /*3e300*/  STL.64 [R1+0x1a8], R58 ;  /* 0x0001a83a01007387 */ /* 0x0001e80000100a00 */
[----:B0-----:R-:W3:Y:S04]  /*3e310*/  LDL.LU.64 R58, [R1+0x2e88] ;  /* 0x002e8800013a7983 */ /* 0x001ee80000300a00 */
[----:B------:R-:W3:Y:S04]  /*3e320*/  LDL.LU.64 R56, [R1+0x2e80] ;  /* 0x002e800001387983 */ /* 0x000ee80000300a00 */
        /* <DEDUP_REMOVED lines=19> */
[----:B------:R-:W3:Y:S01]  /*3e460*/  LDL.LU.64 R40, [R1+0x2e30] ;  /* 0x002e300001287983 */ /* 0x000ee20000300a00 */
[----:B--2---:R-:W-:Y:S01]  /*3e470*/  HMMA.16816.F32 R36, R36, R2, R44 ;  /* 0x000000022424723c */ /* 0x004fe2000000182c */
[----:B------:R-:W-:-:S02]  /*3e480*/  IMAD R18, R18, 0x100, R61 ;  /* 0x0000010012127824 */ /* 0x000fc400078e023d */
[----:B------:R-:W2:Y:S04]  /*3e490*/  LDL.LU R61, [R1+0x2e28] ;  /* 0x002e2800013d7983 */ /* 0x000ea80000300800 */
[----:B------:R-:W4:Y:S01]  /*3e4a0*/  LDL.LU.64 R46, [R1+0x2e20] ;  /* 0x002e2000012e7983 */ /* 0x000f220000300a00 */
[----:B------:R-:W-:Y:S02]  /*3e4b0*/  IMAD R19, R19, 0x100, R49 ;  /* 0x0000010013137824 */ /* 0x000fe400078e0231 */
[----:B------:R-:W-:Y:S02]  /*3e4c0*/  IMAD R48, R0, 0x100, R48 ;  /* 0x0000010000307824 */ /* 0x000fe400078e0230 */
[----:B------:R-:W-:Y:S01]  /*3e4d0*/  IMAD R49, R51, 0x100, R50 ;  /* 0x0000010033317824 */ /* 0x000fe200078e0232 */
[----:B------:R-:W4:Y:S06]  /*3e4e0*/  LDL.LU.64 R44, [R1+0x2e18] ;  /* 0x002e1800012c7983 */ /* 0x000f2c0000300a00 */
[----:B------:R0:W-:Y:S04]  /*3e4f0*/  STL.64 [R1+0x50], R36 ;  /* 0x0000502401007387 */ /* 0x0001e80000100a00 */
[----:B------:R1:W-:Y:S01]  /*3e500*/  STL.64 [R1+0x58], R38 ;  /* 0x0000582601007387 */ /* 0x0003e20000100a00 */
[----:B0-----:R-:W-:-:S02]  /*3e510*/  F2FP.F16.E4M3.UNPACK_B R37, R19 ;  /* 0x00000013ff25723e */ /* 0x001fc400020006ff */
[----:B-1----:R-:W-:Y:S01]  /*3e520*/  F2FP.F16.E4M3.UNPACK_B R38, R48 ;  /* 0x00000030ff26723e */ /* 0x002fe200020006ff */
[----:B------:R-:W4:Y:S01]  /*3e530*/  LDL.LU R19, [R1+0x129c] ;  /* 0x00129c0001137983 */ /* 0x000f220000300800 */
[----:B------:R-:W-:-:S03]  /*3e540*/  F2FP.F16.E4M3.UNPACK_B R39, R49 ;  /* 0x00000031ff27723e */ /* 0x000fc600020006ff */
[----:B------:R-:W4:Y:S04]  /*3e550*/  LDL.LU R48, [R1+0x10] ;  /* 0x0000100001307983 */ /* 0x000f280000300800 */
[----:B------:R-:W4:Y:S01]  /*3e560*/  LDL.LU R49, [R1+0x14] ;  /* 0x0000140001317983 */ /* 0x000f220000300800 */
[----:B------:R-:W-:Y:S01]  /*3e570*/  F2FP.F16.E4M3.UNPACK_B R36, R18 ;  /* 0x00000012ff24723e */ /* 0x000fe200020006ff */
[----:B------:R-:W-:-:S06]  /*3e580*/  IMAD.MOV.U32 R51, RZ, RZ, R60 ;  /* 0x000000ffff337224 */ /* 0x000fcc00078e003c */
[----:B---3--:R-:W-:Y:S01]  /*3e590*/  HMMA.16816.F32 R40, R36, R12, R40 ;  /* 0x0000000c2428723c */ /* 0x008fe20000001828 */
[----:B--2---:R-:W-:-:S07]  /*3e5a0*/  IMAD.MOV.U32 R50, RZ, RZ, R61 ;  /* 0x000000ffff327224 */ /* 0x004fce00078e003d */
[C---:B----4-:R-:W-:Y:S08]  /*3e5b0*/  HMMA.16816.F32 R44, R36.reuse, R14, R44 ;  /* 0x0000000e242c723c */ /* 0x050ff0000000182c */
[----:B------:R-:W-:Y:S01]  /*3e5c0*/  HMMA.16816.F32 R48, R36, R16, R48 ;  /* 0x000000102430723c */ /* 0x000fe20000001830 */
[----:B------:R-:W2:-:S15]  /*3e5d0*/  LDL.LU R17, [R1+0x12a0] ;  /* 0x0012a00001117983 */ /* 0x000e9e0000300800 */
[----:B------:R-:W-:-:S03]  /*3e5e0*/  NOP ;  /* 0x0000000000007918 */ /* 0x000fc60000000000 */
[----:B------:R-:W-:Y:S04]  /*3e5f0*/  STL.64 [R1+0x40], R48 ;  /* 0x0000403001007387 */ /* 0x000fe80000100a00 */
[----:B------:R0:W-:Y:S04]  /*3e600*/  STL.64 [R1+0x48], R50 ;  /* 0x0000483201007387 */ /* 0x0001e80000100a00 */
[----:B------:R-:W-:Y:S04]  /*3e610*/  STL.64 [R1+0x20], R44 ;  /* 0x0000202c01007387 */ /* 0x000fe80000100a00 */
[----:B------:R1:W-:Y:S04]  /*3e620*/  STL.64 [R1+0x28], R46 ;  /* 0x0000282e01007387 */ /* 0x0003e80000100a00 */
[----:B------:R3:W-:Y:S04]  /*3e630*/  STL.64 [R1+0x10], R40 ;  /* 0x0000102801007387 */ /* 0x0007e80000100a00 */
[----:B------:R-:W4:Y:S04]  /*3e640*/  LDL.LU R18, [R1+0x12a8] ;  /* 0x0012a80001127983 */ /* 0x000f280000300800 */
[----:B------:R-:W4:Y:S01]  /*3e650*/  LDL.LU R0, [R1+0x12a4] ;  /* 0x0012a40001007983 */ /* 0x000f220000300800 */
[C---:B0-----:R-:W-:Y:S08]  /*3e660*/  HMMA.16816.F32 R48, R36.reuse, R10, R20 ;  /* 0x0000000a2430723c */ /* 0x041ff00000001814 */
[----:B-1----:R-:W-:Y:S01]  /*3e670*/  HMMA.16816.F32 R44, R36, R8, R24 ;  /* 0x00000008242c723c */ /* 0x002fe20000001818 */
[----:B------:R-:W-:-:S02]  /*3e680*/  IMAD.MOV.U32 R61, RZ, RZ, R42 ;  /* 0x000000ffff3d7224 */ /* 0x000fc400078e002a */
[----:B------:R-:W-:-:S05]  /*3e690*/  IMAD.MOV.U32 R60, RZ, RZ, R43 ;  /* 0x000000ffff3c7224 */ /* 0x000fca00078e002b */
[C---:B---3--:R-:W-:Y:S08]  /*3e6a0*/  HMMA.16816.F32 R40, R36.reuse, R6, R28 ;  /* 0x000000062428723c */ /* 0x048ff0000000181c */
[----:B------:R-:W-:Y:S01]  /*3e6b0*/  HMMA.16816.F32 R32, R36, R4, R32 ;  /* 0x000000042420723c */ /* 0x000fe20000001820 */
[----:B------:R-:W-:Y:S04]  /*3e6c0*/  STL [R1+0x2b60], R60 ;  /* 0x002b603c01007387 */ /* 0x000fe80000100800 */
[----:B------:R0:W-:Y:S04]  /*3e6d0*/  STL [R1+0x2adc], R61 ;  /* 0x002adc3d01007387 */ /* 0x0001e80000100800 */
[----:B------:R-:W-:Y:S04]  /*3e6e0*/  STL.64 [R1+0x2a88], R50 ;  /* 0x002a883201007387 */ /* 0x000fe80000100a00 */
[----:B------:R1:W-:Y:S04]  /*3e6f0*/  STL.64 [R1+0x2a80], R48 ;  /* 0x002a803001007387 */ /* 0x0003e80000100a00 */
[----:B------:R-:W3:Y:S04]  /*3e700*/  LDL.LU R9, [R1+0x12b0] ;  /* 0x0012b00001097983 */ /* 0x000ee80000300800 */
[----:B------:R-:W3:Y:S04]  /*3e710*/  LDL.LU R24, [R1+0x12ac] ;  /* 0x0012ac0001187983 */ /* 0x000ee80000300800 */
[----:B------:R-:W3:Y:S04]  /*3e720*/  LDL.LU R25, [R1+0x12b8] ;  /* 0x0012b80001197983 */ /* 0x000ee80000300800 */
[----:B------:R-:W3:Y:S04]  /*3e730*/  LDL.LU R26, [R1+0x12b4] ;  /* 0x0012b400011a7983 */ /* 0x000ee80000300800 */
[----:B------:R-:W-:Y:S04]  /*3e740*/  STL.64 [R1+0x2a98], R46 ;  /* 0x002a982e01007387 */ /* 0x000fe80000100a00 */
[----:B------:R-:W-:Y:S04]  /*3e750*/  STL.64 [R1+0x2a90], R44 ;  /* 0x002a902c01007387 */ /* 0x000fe80000100a00 */
[----:B------:R-:W-:Y:S04]  /*3e760*/  STL.64 [R1+0x2aa8], R42 ;  /* 0x002aa82a01007387 */ /* 0x000fe80000100a00 */
[----:B------:R-:W-:Y:S04]  /*3e770*/  STL.64 [R1+0x2aa0], R40 ;  /* 0x002aa02801007387 */ /* 0x000fe80000100a00 */
[----:B------:R-:W-:Y:S04]  /*3e780*/  STL.64 [R1+0x2ab8], R34 ;  /* 0x002ab82201007387 */ /* 0x000fe80000100a00 */
[----:B------:R-:W-:Y:S04]  /*3e790*/  STL.64 [R1+0x2ab0], R32 ;  /* 0x002ab02001007387 */ /* 0x000fe80000100a00 */
[----:B------:R-:W3:Y:S04]  /*3e7a0*/  LDL R27, [R1+0x7e8] ;  /* 0x0007e800011b7983 */ /* 0x000ee80000100800 */
[----:B------:R-:W3:Y:S04]  /*3e7b0*/  LDL R10, [R1+0x7ec] ;  /* 0x0007ec00010a7983 */ /* 0x000ee80000100800 */
[----:B------:R-:W3:Y:S04]  /*3e7c0*/  LDL R11, [R1+0x7f8] ;  /* 0x0007f800010b7983 */ /* 0x000ee80000100800 */
[----:B------:R-:W3:Y:S04]  /*3e7d0*/  LDL.LU R20, [R1+0x120] ;  /* 0x0001200001147983 */ /* 0x000ee80000300800 */
[----:B------:R-:W3:Y:S04]  /*3e7e0*/  LDL.LU R21, [R1+0x124] ;  /* 0x0001240001157983 */ /* 0x000ee80000300800 */
[----:B------:R-:W3:Y:S04]  /*3e7f0*/  LDL.LU R22, [R1+0x128] ;  /* 0x0001280001167983 */ /* 0x000ee80000300800 */
[----:B------:R-:W3:Y:S04]  /*3e800*/  LDL.LU R23, [R1+0x12c] ;  /* 0x00012c0001177983 */ /* 0x000ee80000300800 */
[----:B0-----:R-:W3:Y:S04]  /*3e810*/  LDL R61, [R1+0x7fc] ;  /* 0x0007fc00013d7983 */ /* 0x001ee80000100800 */
[----:B------:R-:W3:Y:S04]  /*3e820*/  LDL R60, [R1+0x808] ;  /* 0x00080800013c7983 */ /* 0x000ee80000100800 */
[----:B------:R-:W3:Y:S04]  /*3e830*/  LDL R12, [R1+0x80c] ;  /* 0x00080c00010c7983 */ /* 0x000ee80000100800 */
[----:B------:R-:W3:Y:S01]  /*3e840*/  LDL R13, [R1+0x818] ;  /* 0x00081800010d7983 */ /* 0x000ee20000100800 */
[----:B-1----:R-:W-:-:S03]  /*3e850*/  IMAD.MOV.U32 R48, RZ, RZ, R56 ;  /* 0x000000ffff307224 */ /* 0x002fc600078e0038 */
[----:B------:R-:W3:Y:S01]  /*3e860*/  LDL.LU R56, [R1+0x2e14] ;  /* 0x002e140001387983 */ /* 0x000ee20000300800 */
[----:B------:R-:W-:Y:S02]  /*3e870*/  IMAD.MOV.U32 R49, RZ, RZ, R57 ;  /* 0x000000ffff317224 */ /* 0x000fe400078e0039 */
[----:B------:R-:W-:Y:S01]  /*3e880*/  IMAD.MOV.U32 R50, RZ, RZ, R58 ;  /* 0x000000ffff327224 */ /* 0x000fe200078e003a */
[----:B------:R-:W3:Y:S04]  /*3e890*/  LDL.LU R57, [R1+0x2e10] ;  /* 0x002e100001397983 */ /* 0x000ee80000300800 */
[----:B------:R-:W3:Y:S01]  /*3e8a0*/  LDL.LU R58, [R1+0x2e0c] ;  /* 0x002e0c00013a7983 */ /* 0x000ee20000300800 */
[----:B------:R-:W-:-:S03]  /*3e8b0*/  IMAD.MOV.U32 R51, RZ, RZ, R59 ;  /* 0x000000ffff337224 */ /* 0x000fc600078e003b */
[----:B------:R-:W3:Y:S04]  /*3e8c0*/  LDL.LU R59, [R1+0x2e08] ;  /* 0x002e0800013b7983 */ /* 0x000ee80000300800 */
[----:B------:R-:W3:Y:S04]  /*3e8d0*/  LDL R14, [R1+0x81c] ;  /* 0x00081c00010e7983 */ /* 0x000ee80000100800 */
[----:B------:R-:W3:Y:S01]  /*3e8e0*/  LDL R15, [R1+0x828] ;  /* 0x00082800010f7983 */ /* 0x000ee20000100800 */
[----:B------:R-:W-:-:S03]  /*3e8f0*/  IMAD.MOV.U32 R16, RZ, RZ, R52 ;  /* 0x000000ffff107224 */ /* 0x000fc600078e0034 */
[----:B------:R-:W3:Y:S01]  /*3e900*/  LDL.LU R52, [R1+0x2e04] ;  /* 0x002e040001347983 */ /* 0x000ee20000300800 */
[----:B--2---:R-:W-:Y:S02]  /*3e910*/  IMAD R28, R19, 0x100, R17 ;  /* 0x00000100131c7824 */ /* 0x004fe400078e0211 */
[----:B------:R-:W-:Y:S02]  /*3e920*/  IMAD.MOV.U32 R17, RZ, RZ, R53 ;  /* 0x000000ffff117224 */ /* 0x000fe400078e0035 */
[----:B------:R-:W-:Y:S01]  /*3e930*/  IMAD.MOV.U32 R19, RZ, RZ, R55 ;  /* 0x000000ffff137224 */ /* 0x000fe200078e0037 */
[----:B------:R-:W2:Y:S01]  /*3e940*/  LDL.LU R53, [R1+0x2e00] ;  /* 0x002e000001357983 */ /* 0x000ea20000300800 */
[----:B----4-:R-:W-:Y:S02]  /*3e950*/  IMAD R29, R0, 0x100, R18 ;  /* 0x00000100001d7824 */ /* 0x010fe400078e0212 */
[----:B------:R-:W-:Y:S02]  /*3e960*/  IMAD.MOV.U32 R18, RZ, RZ, R54 ;  /* 0x000000ffff127224 */ /* 0x000fe400078e0036 */
[----:B------:R-:W2:Y:S04]  /*3e970*/  LDL.LU R54, [R1+0x2dfc] ;  /* 0x002dfc0001367983 */ /* 0x000ea80000300800 */
[----:B------:R-:W2:Y:S01]  /*3e980*/  LDL.LU R55, [R1+0x2df8] ;  /* 0x002df80001377983 */ /* 0x000ea20000300800 */
[----:B------:R-:W-:-:S02]  /*3e990*/  F2FP.F16.E4M3.UNPACK_B R28, R28 ;  /* 0x0000001cff1c723e */ /* 0x000fc400020006ff */
[----:B------:R-:W-:Y:S01]  /*3e9a0*/  F2FP.F16.E4M3.UNPACK_B R29, R29 ;  /* 0x0000001dff1d723e */ /* 0x000fe200020006ff */
[----:B------:R-:W4:Y:S01]  /*3e9b0*/  LDL R0, [R1+0x82c] ;  /* 0x00082c0001007983 */ /* 0x000f220000100800 */
[----:B---3--:R-:W-:Y:S02]  /*3e9c0*/  IMAD R30, R24, 0x100, R9 ;  /* 0x00000100181e7824 */ /* 0x008fe400078e0209 */
[----:B------:R-:W-:-:S03]  /*3e9d0*/  IMAD R31, R26, 0x100, R25 ;  /* 0x000001001a1f7824 */ /* 0x000fc600078e0219 */
[----:B------:R-:W-:Y:S02]  /*3e9e0*/  F2FP.F16.E4M3.UNPACK_B R30, R30 ;  /* 0x0000001eff1e723e */ /* 0x000fe400020006ff */
[----:B------:R-:W-:Y:S02]  /*3e9f0*/  F2FP.F16.E4M3.UNPACK_B R31, R31 ;  /* 0x0000001fff1f723e */ /* 0x000fe400020006ff */
[----:B------:R-:W-:Y:S02]  /*3ea00*/  F2FP.F16.E4M3.UNPACK_B R4, R11 ;  /* 0x0000000bff04723e */ /* 0x000fe400020006ff */
[----:B------:R-:W-:Y:S01]  /*3ea10*/  F2FP.F16.E4M3.UNPACK_B R5, R61 ;  /* 0x0000003dff05723e */ /* 0x000fe200020006ff */
[----:B------:R-:W-:Y:S01]  /*3ea20*/  HMMA.16816.F32 R36, R36, R2, R56 ;  /* 0x000000022424723c */ /* 0x000fe20000001838 */
[----:B------:R-:W-:Y:S02]  /*3ea30*/  F2FP.F16.E4M3.UNPACK_B R2, R27 ;  /* 0x0000001bff02723e */ /* 0x000fe400020006ff */
[----:B------:R-:W-:-:S05]  /*3ea40*/  F2FP.F16.E4M3.UNPACK_B R3, R10 ;  /* 0x0000000aff03723e */ /* 0x000fca00020006ff */
[----:B------:R-:W-:Y:S01]  /*3ea50*/  HMMA.16816.F32 R20, R28, R4, R20 ;  /* 0x000000041c14723c */ /* 0x000fe20000001814 */
[----:B------:R-:W-:Y:S02]  /*3ea60*/  F2FP.F16.E4M3.UNPACK_B R6, R60 ;  /* 0x0000003cff06723e */ /* 0x000fe400020006ff */
[----:B------:R-:W-:Y:S02]  /*3ea70*/  F2FP.F16.E4M3.UNPACK_B R7, R12 ;  /* 0x0000000cff07723e */ /* 0x000fe400020006ff */
[----:B------:R-:W-:Y:S02]  /*3ea80*/  F2FP.F16.E4M3.UNPACK_B R8, R13 ;  /* 0x0000000dff08723e */ /* 0x000fe400020006ff */
[----:B------:R-:W-:-:S04]  /*3ea90*/  F2FP.F16.E4M3.UNPACK_B R9, R14 ;  /* 0x0000000eff09723e */ /* 0x000fc800020006ff */
[----:B------:R-:W-:Y:S04]  /*3eaa0*/  STL.64 [R1+0x2ad0], R38 ;  /* 0x002ad02601007387 */ /* 0x000fe80000100a00 */
[----:B------:R-:W-:Y:S01]  /*3eab0*/  STL.64 [R1+0x2ac8], R36 ;  /* 0x002ac82401007387 */ /* 0x000fe20000100a00 */
[C---:B--2---:R-:W-:Y:S08]  /*3eac0*/  HMMA.16816.F32 R24, R28.reuse, R2, R52 ;  /* 0x000000021c18723c */ /* 0x044ff00000001834 */
[C---:B------:R-:W-:Y:S11]  /*3ead0*/  HMMA.16816.F32 R52, R28.reuse, R6, R48 ;  /* 0x000000061c34723c */ /* 0x040ff60000001830 */
[----:B------:R-:W-:Y:S04]  /*3eae0*/  STL.64 [R1+0x2ae8], R26 ;  /* 0x002ae81a01007387 */ /* 0x000fe80000100a00 */
[----:B------:R-:W-:Y:S04]  /*3eaf0*/  STL.64 [R1+0x2ae0], R24 ;  /* 0x002ae01801007387 */ /* 0x000fe80000100a00 */
[----:B------:R-:W-:Y:S04]  /*3eb00*/  STL.64 [R1+0x2af8], R22 ;  /* 0x002af81601007387 */ /* 0x000fe80000100a00 */
[----:B------:R-:W-:Y:S04]  /*3eb10*/  STL.64 [R1+0x2af0], R20 ;  /* 0x002af01401007387 */ /* 0x000fe80000100a00 */
[----:B------:R-:W-:Y:S04]  /*3eb20*/  STL.64 [R1+0x2de0], R6 ;  /* 0x002de00601007387 */ /* 0x000fe80000100a00 */
[----:B------:R0:W-:Y:S02]  /*3eb30*/  STL.64 [R1+0x2dd8], R4 ;  /* 0x002dd80401007387 */ /* 0x0001e40000100a00 */
[----:B0-----:R-:W-:Y:S02]  /*3eb40*/  HMMA.16816.F32 R4, R28, R8, R16 ;  /* 0x000000081c04723c */ /* 0x001fe40000001810 */
[----:B------:R-:W-:Y:S04]  /*3eb50*/  STL.64 [R1+0x2b08], R54 ;  /* 0x002b083601007387 */ /* 0x000fe80000100a00 */
[----:B------:R0:W-:Y:S04]  /*3eb60*/  STL.64 [R1+0x2b00], R52 ;  /* 0x002b003401007387 */ /* 0x0001e80000100a00 */
[----:B------:R-:W2:Y:S09]  /*3eb70*/  LDL.LU R44, [R1+0x720] ;  /* 0x00072000012c7983 */ /* 0x000eb20000300800 */
[----:B------:R1:W-:Y:S04]  /*3eb80*/  STL.64 [R1], R4 ;  /* 0x0000000401007387 */ /* 0x0003e80000100a00 */
[----:B------:R3:W-:Y:S04]  /*3eb90*/  STL.64 [R1+0x8], R6 ;  /* 0x0000080601007387 */ /* 0x0007e80000100a00 */
[----:B------:R-:W2:Y:S04]  /*3eba0*/  LDL.LU R45, [R1+0x724] ;  /* 0x00072400012d7983 */ /* 0x000ea80000300800 */
[----:B------:R-:W2:Y:S04]  /*3ebb0*/  LDL.LU R46, [R1+0x728] ;  /* 0x00072800012e7983 */ /* 0x000ea80000300800 */
[----:B------:R-:W2:Y:S01]  /*3ebc0*/  LDL.LU R47, [R1+0x72c] ;  /* 0x00072c00012f7983 */ /* 0x000ea20000300800 */
[----:B------:R-:W-:-:S03]  /*3ebd0*/  F2FP.F16.E4M3.UNPACK_B R10, R15 ;  /* 0x0000000fff0a723e */ /* 0x000fc600020006ff */
[----:B--2---:R-:W-:Y:S04]  /*3ebe0*/  STL.64 [R1+0x2df0], R46 ;  /* 0x002df02e01007387 */ /* 0x004fe80000100a00 */
[----:B------:R2:W-:Y:S04]  /*3ebf0*/  STL.64 [R1+0x2de8], R44 ;  /* 0x002de82c01007387 */ /* 0x0005e80000100a00 */
        /* <DEDUP_REMOVED lines=10> */
[----:B---3--:R-:W3:Y:S04]  /*3eca0*/  LDL.LU R6, [R1+0x798] ;  /* 0x0007980001067983 */ /* 0x008ee80000300800 */
[----:B------:R-:W3:Y:S04]  /*3ecb0*/  LDL.LU R7, [R1+0x79c] ;  /* 0x00079c0001077983 */ /* 0x000ee80000300800 */
[----:B--2---:R-:W2:Y:S04]  /*3ecc0*/  LDL.LU R44, [R1+0x780] ;  /* 0x00078000012c7983 */ /* 0x004ea80000300800 */
[----:B------:R-:W2:Y:S04]  /*3ecd0*/  LDL.LU R45, [R1+0x784] ;  /* 0x00078400012d7983 */ /* 0x000ea80000300800 */
[----:B------:R-:W2:Y:S04]  /*3ece0*/  LDL.LU R46, [R1+0x788] ;  /* 0x00078800012e7983 */ /* 0x000ea80000300800 */
[----:B------:R-:W2:Y:S04]  /*3ecf0*/  LDL.LU R47, [R1+0x78c] ;  /* 0x00078c00012f7983 */ /* 0x000ea80000300800 */
[----:B------:R-:W2:Y:S04]  /*3ed00*/  LDL R12, [R1+0x838] ;  /* 0x00083800010c7983 */ /* 0x000ea80000100800 */
[----:B------:R-:W3:Y:S04]  /*3ed10*/  LDL R13, [R1+0x83c] ;  /* 0x00083c00010d7983 */ /* 0x000ee80000100800 */
[----:B------:R-:W3:Y:S04]  /*3ed20*/  LDL R14, [R1+0x848] ;  /* 0x00084800010e7983 */ /* 0x000ee80000100800 */
[----:B------:R-:W3:Y:S04]  /*3ed30*/  LDL R15, [R1+0x84c] ;  /* 0x00084c00010f7983 */ /* 0x000ee80000100800 */
[----:B------:R-:W3:Y:S04]  /*3ed40*/  LDL R16, [R1+0x858] ;  /* 0x0008580001107983 */ /* 0x000ee80000100800 */
[----:B------:R-:W3:Y:S04]  /*3ed50*/  LDL R17, [R1+0x85c] ;  /* 0x00085c0001117983 */ /* 0x000ee80000100800 */
[----:B------:R-:W3:Y:S04]  /*3ed60*/  LDL.LU R57, [R1+0x12c0] ;  /* 0x0012c00001397983 */ /* 0x000ee80000300800 */
[----:B------:R-:W3:Y:S04]  /*3ed70*/  LDL.LU R18, [R1+0x12bc] ;  /* 0x0012bc0001127983 */ /* 0x000ee80000300800 */
[----:B------:R-:W3:Y:S04]  /*3ed80*/  LDL.LU R58, [R1+0x12c8] ;  /* 0x0012c800013a7983 */ /* 0x000ee80000300800 */
[----:B------:R-:W3:Y:S01]  /*3ed90*/  LDL.LU R19, [R1+0x12c4] ;  /* 0x0012c40001137983 */ /* 0x000ee20000300800 */
[----:B----4-:R-:W-:-:S03]  /*3eda0*/  F2FP.F16.E4M3.UNPACK_B R11, R0 ;  /* 0x00000000ff0b723e */ /* 0x010fc600020006ff */
        /* <DEDUP_REMOVED lines=24> */
[----:B--2---:R-:W-:-:S02]  /*3ef30*/  F2FP.F16.E4M3.UNPACK_B R12, R12 ;  /* 0x0000000cff0c723e */ /* 0x004fc400020006ff */
[----:B---3--:R-:W-:Y:S01]  /*3ef40*/  F2FP.F16.E4M3.UNPACK_B R13, R13 ;  /* 0x0000000dff0d723e */ /* 0x008fe200020006ff */
[C---:B------:R-:W-:Y:S08]  /*3ef50*/  HMMA.16816.F32 R44, R28.reuse, R10, R44 ;  /* 0x0000000a1c2c723c */ /* 0x040ff0000000182c */
[----:B------:R-:W-:Y:S11]  /*3ef60*/  HMMA.16816.F32 R4, R28, R12, R4 ;  /* 0x0000000c1c04723c */ /* 0x000ff60000001804 */
[----:B------:R-:W-:Y:S04]  /*3ef70*/  STL.64 [R1+0x30], R44 ;  /* 0x0000302c01007387 */ /* 0x000fe80000100a00 */
[----:B------:R0:W-:Y:S04]  /*3ef80*/  STL.64 [R1+0x38], R46 ;  /* 0x0000382e01007387 */ /* 0x0001e80000100a00 */
[----:B0-----:R-:W2:Y:S04]  /*3ef90*/  LDL.LU.64 R46, [R1+0x2df0] ;  /* 0x002df000012e7983 */ /* 0x001ea80000300a00 */
[----:B------:R-:W2:Y:S04]  /*3efa0*/  LDL.LU.64 R44, [R1+0x2de8] ;  /* 0x002de800012c7983 */ /* 0x000ea80000300a00 */
[----:B------:R-:W-:Y:S04]  /*3efb0*/  STL.64 [R1+0x140], R4 ;  /* 0x0001400401007387 */ /* 0x000fe80000100a00 */
[----:B------:R0:W-:Y:S04]  /*3efc0*/  STL.64 [R1+0x148], R6 ;  /* 0x0001480601007387 */ /* 0x0001e80000100a00 */
[----:B0-----:R-:W3:Y:S04]  /*3efd0*/  LDL.LU.64 R6, [R1+0x2de0] ;  /* 0x002de00001067983 */ /* 0x001ee80000300a00 */
[----:B------:R-:W2:Y:S01]  /*3efe0*/  LDL.LU.64 R4, [R1+0x2dd8] ;  /* 0x002dd80001047983 */ /* 0x000ea20000300a00 */
[----:B------:R-:W-:-:S02]  /*3eff0*/  F2FP.F16.E4M3.UNPACK_B R14, R14 ;  /* 0x0000000eff0e723e */ /* 0x000fc400020006ff */
[----:B------:R-:W-:-:S07]  /*3f000*/  F2FP.F16.E4M3.UNPACK_B R15, R15 ;  /* 0x0000000fff0f723e */ /* 0x000fce00020006ff */
[C---:B------:R-:W-:Y:S01]  /*3f010*/  HMMA.16816.F32 R52, R28.reuse, R14, R52 ;  /* 0x0000000e1c34723c */ /* 0x040fe20000001834 */
[----:B------:R-:W-:Y:S02]  /*3f020*/  F2FP.F16.E4M3.UNPACK_B R16, R16 ;  /* 0x00000010ff10723e */ /* 0x000fe400020006ff */
[----:B------:R-:W-:Y:S01]  /*3f030*/  F2FP.F16.E4M3.UNPACK_B R17, R17 ;  /* 0x00000011ff11723e */ /* 0x000fe200020006ff */
[----:B------:R-:W-:Y:S02]  /*3f040*/  IMAD R18, R18, 0x100, R57 ;  /* 0x0000010012127824 */ /* 0x000fe400078e0239 */
[----:B------:R-:W-:Y:S02]  /*3f050*/  IMAD R19, R19, 0x100, R58 ;  /* 0x0000010013137824 */ /* 0x000fe400078e023a */
[----:B----4-:R-:W-:Y:S02]  /*3f060*/  IMAD R56, R61, 0x100, R59 ;  /* 0x000001003d387824 */ /* 0x010fe400078e023b */
[----:B------:R-:W-:Y:S01]  /*3f070*/  IMAD R57, R0, 0x100, R60 ;  /* 0x0000010000397824 */ /* 0x000fe200078e023c */
[----:B------:R-:W-:Y:S01]  /*3f080*/  HMMA.16816.F32 R20, R28, R16, R20 ;  /* 0x000000101c14723c */ /* 0x000fe20000001814 */
[----:B------:R-:W-:-:S02]  /*3f090*/  F2FP.F16.E4M3.UNPACK_B R28, R18 ;  /* 0x00000012ff1c723e */ /* 0x000fc400020006ff */
[----:B------:R-:W-:Y:S02]  /*3f0a0*/  F2FP.F16.E4M3.UNPACK_B R29, R19 ;  /* 0x00000013ff1d723e */ /* 0x000fe400020006ff */
[----:B------:R-:W-:Y:S02]  /*3f0b0*/  F2FP.F16.E4M3.UNPACK_B R30, R56 ;  /* 0x00000038ff1e723e */ /* 0x000fe400020006ff */
[----:B------:R-:W-:Y:S01]  /*3f0c0*/  F2FP.F16.E4M3.UNPACK_B R31, R57 ;  /* 0x00000039ff1f723e */ /* 0x000fe200020006ff */
[----:B------:R-:W-:Y:S04]  /*3f0d0*/  STL.64 [R1+0x770], R52 ;  /* 0x0007703401007387 */ /* 0x000fe80000100a00 */
[----:B------:R-:W-:Y:S04]  /*3f0e0*/  STL.64 [R1+0x778], R54 ;  /* 0x0007783601007387 */ /* 0x000fe80000100a00 */
[----:B------:R-:W-:Y:S04]  /*3f0f0*/  STL [R1+0x2dbc], R16 ;  /* 0x002dbc1001007387 */ /* 0x000fe80000100800 */
[----:B------:R0:W-:Y:S02]  /*3f100*/  STL [R1+0x2db8], R17 ;  /* 0x002db81101007387 */ /* 0x0001e40000100800 */
[C---:B0-----:R-:W-:Y:S02]  /*3f110*/  HMMA.16816.F32 R16, R28.reuse, R2, R24 ;  /* 0x000000021c10723c */ /* 0x041fe40000001818 */
[----:B------:R-:W-:Y:S04]  /*3f120*/  STL.64 [R1+0x130], R20 ;  /* 0x0001301401007387 */ /* 0x000fe80000100a00 */
[----:B------:R2:W-:Y:S04]  /*3f130*/  STL.64 [R1+0x138], R22 ;  /* 0x0001381601007387 */ /* 0x0005e80000100a00 */
[----:B------:R-:W-:Y:S09]  /*3f140*/  STL [R1+0x2dc0], R3 ;  /* 0x002dc00301007387 */ /* 0x000ff20000100800 */
[----:B------:R-:W-:Y:S04]  /*3f150*/  STL.64 [R1+0x760], R16 ;  /* 0x0007601001007387 */ /* 0x000fe80000100a00 */
[----:B------:R3:W-:Y:S01]  /*3f160*/  STL.64 [R1+0x768], R18 ;  /* 0x0007681201007387 */ /* 0x0007e20000100a00 */
[C---:B--2---:R-:W-:Y:S08]  /*3f170*/  HMMA.16816.F32 R20, R28.reuse, R4, R36 ;  /* 0x000000041c14723c */ /* 0x044ff00000001824 */
[C---:B---3--:R-:W-:Y:S01]  /*3f180*/  HMMA.16816.F32 R16, R28.reuse, R6, R32 ;  /* 0x000000061c10723c */ /* 0x048fe20000001820 */
[----:B------:R-:W-:Y:S10]  /*3f190*/  STL.64 [R1+0x2da0], R6 ;  /* 0x002da00601007387 */ /* 0x000ff40000100a00 */
        /* <DEDUP_REMOVED lines=93> */
[----:B--2---:R-:W-:Y:S01]  /*3f770*/  HMMA.16816.F32 R20, R28, R14, R20 ;  /* 0x0000000e1c14723c */ /* 0x004fe20000001814 */
[----:B---3--:R-:W-:-:S02]  /*3f780*/  IMAD R18, R18, 0x100, R3 ;  /* 0x0000010012127824 */ /* 0x008fc400078e0203 */
[----:B----4-:R-:W-:Y:S02]  /*3f790*/  IMAD R19, R19, 0x100, R16 ;  /* 0x0000010013137824 */ /* 0x010fe400078e0210 */
[----:B------:R-:W-:-:S14]  /*3f7a0*/  IMAD R56, R56, 0x100, R17 ;  /* 0x0000010038387824 */ /* 0x000fdc00078e0211 */
[----:B------:R-:W-:Y:S04]  /*3f7b0*/  STL.64 [R1+0x700], R20 ;  /* 0x0007001401007387 */ /* 0x000fe80000100a00 */
[----:B------:R0:W-:Y:S04]  /*3f7c0*/  STL.64 [R1+0x708], R22 ;  /* 0x0007081601007387 */ /* 0x0001e80000100a00 */
[----:B0-----:R-:W2:Y:S04]  /*3f7d0*/  LDL.LU.64 R22, [R1+0x2dd0] ;  /* 0x002dd00001167983 */ /* 0x001ea80000300a00 */
[----:B------:R-:W2:Y:S04]  /*3f7e0*/  LDL.LU.64 R20, [R1+0x2dc8] ;  /* 0x002dc80001147983 */ /* 0x000ea80000300a00 */
[----:B------:R-:W3:Y:S04]  /*3f7f0*/  LDL.LU R3, [R1+0x2dc0] ;  /* 0x002dc00001037983 */ /* 0x000ee80000300800 */
[----:B------:R-:W4:Y:S04]  /*3f800*/  LDL.LU R16, [R1+0x2dbc] ;  /* 0x002dbc0001107983 */ /* 0x000f280000300800 */
[----:B------:R-:W4:Y:S01]  /*3f810*/  LDL.LU R17, [R1+0x2db8] ;  /* 0x002db80001117983 */ /* 0x000f220000300800 */
[----:B------:R-:W-:Y:S01]  /*3f820*/  IMAD R57, R36, 0x100, R57 ;  /* 0x0000010024397824 */ /* 0x000fe200078e0239 */
[----:B----4-:R-:W-:Y:S02]  /*3f830*/  HMMA.16816.F32 R28, R28, R16, R24 ;  /* 0x000000101c1c723c */ /* 0x010fe40000001818 */
[----:B------:R-:W4:Y:S04]  /*3f840*/  LDL.LU.64 R26, [R1+0x2db0] ;  /* 0x002db000011a7983 */ /* 0x000f280000300a00 */
[----:B------:R-:W4:-:S13]  /*3f850*/  LDL.LU.64 R24, [R1+0x2da8] ;  /* 0x002da80001187983 */ /* 0x000f1a0000300a00 */
        /* <DEDUP_REMOVED lines=9> */
[----:B------:R0:W-:Y:S04]  /*3f8f0*/  STL.64 [R1+0x6f8], R6 ;  /* 0x0006f80601007387 */ /* 0x0001e80000100a00 */
[----:B0-----:R-:W3:Y:S04]  /*3f900*/  LDL.LU.64 R6, [R1+0x2da0] ;  /* 0x002da00001067983 */ /* 0x001ee80000300a00 */
[----:B------:R-:W2:Y:S02]  /*3f910*/  LDL.LU.64 R4, [R1+0x2d98] ;  /* 0x002d980001047983 */ /* 0x000ea40000300a00 */
        /* <DEDUP_REMOVED lines=9> */
[----:B------:R-:W2:Y:S02]  /*3f9b0*/  LDL.LU.64 R8, [R1+0x2d78] ;  /* 0x002d780001087983 */ /* 0x000ea40000300a00 */
[----:B--2---:R-:W-:-:S15]  /*3f9c0*/  HMMA.16816.F32 R44, R28, R8, R44 ;  /* 0x000000081c2c723c */ /* 0x004fde000000182c */
[----:B------:R-:W-:-:S04]  /*3f9d0*/  NOP ;  /* 0x0000000000007918 */ /* 0x000fc80000000000 */
[----:B------:R-:W-:Y:S04]  /*3f9e0*/  STL.64 [R1+0x6c0], R44 ;  /* 0x0006c02c01007387 */ /* 0x000fe80000100a00 */
[----:B------:R0:W-:Y:S04]  /*3f9f0*/  STL.64 [R1+0x6c8], R46 ;  /* 0x0006c82e01007387 */ /* 0x0001e80000100a00 */
[----:B0-----:R-:W2:Y:S04]  /*3fa00*/  LDL.LU.64 R46, [R1+0x2d70] ;  /* 0x002d7000012e7983 */ /* 0x001ea80000300a00 */
[----:B------:R-:W2:Y:S01]  /*3fa10*/  LDL.LU.64 R44, [R1+0x2d68] ;  /* 0x002d6800012c7983 */ /* 0x000ea20000300a00 */
[----:B---3--:R-:W-:-:S15]  /*3fa20*/  HMMA.16816.F32 R52, R28, R10, R52 ;  /* 0x0000000a1c34723c */ /* 0x008fde0000001834 */
[----:B------:R-:W-:-:S04]  /*3fa30*/  NOP ;  /* 0x0000000000007918 */ /* 0x000fc80000000000 */
[----:B------:R-:W-:Y:S04]  /*3fa40*/  STL.64 [R1+0x6b0], R52 ;  /* 0x0006b03401007387 */ /* 0x000fe80000100a00 */
[----:B------:R0:W-:Y:S02]  /*3fa50*/  STL.64 [R1+0x6b8], R54 ;  /* 0x0006b83601007387 */ /* 0x0001e40000100a00 */
[C---:B0-----:R-:W-:Y:S02]  /*3fa60*/  HMMA.16816.F32 R52, R28.reuse, R12, R20 ;  /* 0x0000000c1c34723c */ /* 0x041fe40000001814 */
[----:B------:R-:W-:Y:S06]  /*3fa70*/  STL.64 [R1+0x2d50], R14 ;  /* 0x002d500e01007387 */ /* 0x000fec0000100a00 */
[----:B----4-:R-:W-:Y:S01]  /*3fa80*/  HMMA.16816.F32 R20, R28, R14, R24 ;  /* 0x0000000e1c14723c */ /* 0x010fe20000001818 */
[----:B------:R-:W-:-:S02]  /*3fa90*/  IMAD R18, R38, 0x100, R37 ;  /* 0x0000010026127824 */ /* 0x000fc400078e0225 */
[----:B------:R-:W-:Y:S02]  /*3faa0*/  IMAD R19, R58, 0x100, R39 ;  /* 0x000001003a137824 */ /* 0x000fe400078e0227 */
[----:B------:R-:W-:Y:S02]  /*3fab0*/  IMAD R56, R61, 0x100, R59 ;  /* 0x000001003d387824 */ /* 0x000fe400078e023b */
[----:B------:R-:W-:-:S04]  /*3fac0*/  IMAD R57, R0, 0x100, R60 ;  /* 0x0000010000397824 */ /* 0x000fc800078e023c */
[----:B------:R-:W-:Y:S04]  /*3fad0*/  STL.64 [R1+0x6a0], R52 ;  /* 0x0006a03401007387 */ /* 0x000fe80000100a00 */
[----:B------:R-:W-:Y:S04]  /*3fae0*/  STL.64 [R1+0x6a8], R54 ;  /* 0x0006a83601007387 */ /* 0x000fe80000100a00 */
[----:B------:R0:W-:Y:S02]  /*3faf0*/  STL.64 [R1+0x2d48], R12 ;  /* 0x002d480c01007387 */ /* 0x0001e40000100a00 */
[----:B0-----:R-:W-:Y:S01]  /*3fb00*/  HMMA.16816.F32 R12, R28, R16, R32 ;  /* 0x000000101c0c723c */ /* 0x001fe20000001820 */
[----:B------:R-:W-:-:S02]  /*3fb10*/  F2FP.F16.E4M3.UNPACK_B R28, R18 ;  /* 0x00000012ff1c723e */ /* 0x000fc400020006ff */
[----:B------:R-:W-:Y:S02]  /*3fb20*/  F2FP.F16.E4M3.UNPACK_B R29, R19 ;  /* 0x00000013ff1d723e */ /* 0x000fe400020006ff */
[----:B------:R-:W-:Y:S02]  /*3fb30*/  F2FP.F16.E4M3.UNPACK_B R30, R56 ;  /* 0x00000038ff1e723e */ /* 0x000fe400020006ff */
[----:B------:R-:W-:Y:S01]  /*3fb40*/  F2FP.F16.E4M3.UNPACK_B R31, R57 ;  /* 0x00000039ff1f723e */ /* 0x000fe200020006ff */
[----:B------:R-:W-:Y:S04]  /*3fb50*/  STL.64 [R1+0x690], R20 ;  /* 0x0006901401007387 */ /* 0x000fe80000100a00 */
[----:B------:R-:W-:Y:S02]  /*3fb60*/  STL.64 [R1+0x698], R22 ;  /* 0x0006981601007387 */ /* 0x000fe40000100a00 */
[C---:B------:R-:W-:Y:S05]  /*3fb70*/  HMMA.16816.F32 R24, R28.reuse, R2, R40 ;  /* 0x000000021c18723c */ /* 0x040fea0000001828 */
[----:B------:R-:W-:Y:S04]  /*3fb80*/  STL.64 [R1+0x110], R12 ;  /* 0x0001100c01007387 */ /* 0x000fe80000100a00 */
[----:B------:R0:W-:Y:S02]  /*3fb90*/  STL.64 [R1+0x118], R14 ;  /* 0x0001180e01007387 */ /* 0x0001e40000100a00 */
[C---:B0-----:R-:W-:Y:S08]  /*3fba0*/  HMMA.16816.F32 R12, R28.reuse, R6, R48 ;  /* 0x000000061c0c723c */ /* 0x041ff00000001830 */
[----:B------:R0:W-:Y:S04]  /*3fbb0*/  STL.64 [R1+0x680], R24 ;  /* 0x0006801801007387 */ /* 0x0001e80000100a00 */
[----:B------:R1:W-:Y:S04]  /*3fbc0*/  STL.64 [R1+0x688], R26 ;  /* 0x0006881a01007387 */ /* 0x0003e80000100a00 */
[----:B------:R-:W-:Y:S01]  /*3fbd0*/  STL.64 [R1+0x2d10], R6 ;  /* 0x002d100601007387 */ /* 0x000fe20000100a00 */
[----:B--2---:R-:W-:-:S15]  /*3fbe0*/  HMMA.16816.F32 R20, R28, R4, R44 ;  /* 0x000000041c14723c */ /* 0x004fde000000182c */
[----:B------:R-:W-:-:S04]  /*3fbf0*/  NOP ;  /* 0x0000000000007918 */ /* 0x000fc80000000000 */
        /* <DEDUP_REMOVED lines=11> */
[----:B------:R-:W3:Y:S04]  /*3fcb0*/  LDL.LU R36, [R1+0x5c0] ;  /* 0x0005c00001247983 */ /* 0x000ee80000300800 */
[----:B------:R-:W3:Y:S04]  /*3fcc0*/  LDL.LU R37, [R1+0x5c4] ;  /* 0x0005c40001257983 */ /* 0x000ee80000300800 */
[----:B------:R-:W4:Y:S04]  /*3fcd0*/  LDL.LU R38, [R1+0x5c8] ;  /* 0x0005c80001267983 */ /* 0x000f280000300800 */
[----:B------:R-:W4:Y:S04]  /*3fce0*/  LDL.LU R39, [R1+0x5cc] ;  /* 0x0005cc0001277983 */ /* 0x000f280000300800 */
[----:B----4-:R-:W-:Y:S04]  /*3fcf0*/  STL.64 [R1+0x2d30], R38 ;  /* 0x002d302601007387 */ /* 0x010fe80000100a00 */
[----:B---3--:R3:W-:Y:S04]  /*3fd00*/  STL.64 [R1+0x2d28], R36 ;  /* 0x002d282401007387 */ /* 0x0087e80000100a00 */
[----:B0-----:R-:W4:Y:S04]  /*3fd10*/  LDL.LU R24, [R1+0x5d0] ;  /* 0x0005d00001187983 */ /* 0x001f280000300800 */
[----:B------:R-:W4:Y:S04]  /*3fd20*/  LDL.LU R25, [R1+0x5d4] ;  /* 0x0005d40001197983 */ /* 0x000f280000300800 */
[----:B-1----:R-:W2:Y:S04]  /*3fd30*/  LDL.LU R26, [R1+0x5d8] ;  /* 0x0005d800011a7983 */ /* 0x002ea80000300800 */
[----:B------:R-:W2:Y:S04]  /*3fd40*/  LDL.LU R27, [R1+0x5dc] ;  /* 0x0005dc00011b7983 */ /* 0x000ea80000300800 */
[----:B--2---:R-:W-:Y:S04]  /*3fd50*/  STL.64 [R1+0x2d40], R26 ;  /* 0x002d401a01007387 */ /* 0x004fe80000100a00 */
[----:B----4-:R0:W-:Y:S04]  /*3fd60*/  STL.64 [R1+0x2d38], R24 ;  /* 0x002d381801007387 */ /* 0x0101e80000100a00 */
[----:B------:R-:W2:Y:S04]  /*3fd70*/  LDL.LU R32, [R1+0x100] ;  /* 0x0001000001207983 */ /* 0x000ea80000300800 */
[----:B------:R-:W2:Y:S04]  /*3fd80*/  LDL.LU R33, [R1+0x104] ;  /* 0x0001040001217983 */ /* 0x000ea80000300800 */
[----:B------:R-:W4:Y:S04]  /*3fd90*/  LDL.LU R34, [R1+0x108] ;  /* 0x0001080001227983 */ /* 0x000f280000300800 */
[----:B------:R-:W4:Y:S04]  /*3fda0*/  LDL.LU R35, [R1+0x10c] ;  /* 0x00010c0001237983 */ /* 0x000f280000300800 */
[----:B----4-:R-:W-:Y:S04]  /*3fdb0*/  STL.64 [R1+0x2d60], R34 ;  /* 0x002d602201007387 */ /* 0x010fe80000100a00 */
[----:B--2---:R1:W-:Y:S04]  /*3fdc0*/  STL.64 [R1+0x2d58], R32 ;  /* 0x002d582001007387 */ /* 0x0043e80000100a00 */
[----:B---3--:R-:W2:Y:S04]  /*3fdd0*/  LDL.LU R36, [R1+0x620] ;  /* 0x0006200001247983 */ /* 0x008ea80000300800 */
        /* <DEDUP_REMOVED lines=62> */
[C---:B--2---:R-:W-:Y:S08]  /*401c0*/  HMMA.16816.F32 R24, R28.reuse, R12, R24 ;  /* 0x0000000c1c18723c */ /* 0x044ff00000001818 */
[C---:B----4-:R-:W-:Y:S08]  /*401d0*/  HMMA.16816.F32 R36, R28.reuse, R14, R36 ;  /* 0x0000000e1c24723c */ /* 0x050ff00000001824 */
        /* <DEDUP_REMOVED lines=26> */
[----:B------:R-:W2:Y:S01]  /*40380*/  LDL.LU.64 R4, [R1+0x2d08] ;  /* 0x002d080001047983 */ /* 0x000ea20000300a00 */
[C---:B------:R-:W-:Y:S08]  /*40390*/  HMMA.16816.F32 R20, R28.reuse, R8, R20 ;  /* 0x000000081c14723c */ /* 0x040ff00000001814 */
[C---:B--2---:R-:W-:Y:S08]  /*403a0*/  HMMA.16816.F32 R56, R28.reuse, R4, R56 ;  /* 0x000000041c38723c */ /* 0x044ff00000001838 */
[C---:B------:R-:W-:Y:S01]  /*403b0*/  HMMA.16816.F32 R52, R28.reuse, R6, R52 ;  /* 0x000000061c34723c */ /* 0x040fe20000001834 */
[----:B------:R-:W-:Y:S10]  /*403c0*/  STL.64 [R1+0x2d00], R6 ;  /* 0x002d000601007387 */ /* 0x000ff40000100a00 */
        /* <DEDUP_REMOVED lines=9> */
[----:B------:R3:W-:Y:S02]  /*40460*/  STL.64 [R1+0x2cd8], R8 ;  /* 0x002cd80801007387 */ /* 0x0007e40000100a00 */
[C---:B---3--:R-:W-:Y:S02]  /*40470*/  HMMA.16816.F32 R8, R28.reuse, R12, R36 ;  /* 0x0000000c1c08723c */ /* 0x048fe40000001824 */
[----:B------:R-:W-:Y:S04]  /*40480*/  STL.64 [R1+0x5d0], R4 ;  /* 0x0005d00401007387 */ /* 0x000fe80000100a00 */
[----:B------:R4:W-:Y:S02]  /*40490*/  STL.64 [R1+0x5d8], R6 ;  /* 0x0005d80601007387 */ /* 0x0009e40000100a00 */
[C---:B----4-:R-:W-:Y:S02]  /*404a0*/  HMMA.16816.F32 R4, R28.reuse, R14, R32 ;  /* 0x0000000e1c04723c */ /* 0x050fe40000001820 */
[----:B------:R-:W-:Y:S09]  /*404b0*/  STL.64 [R1+0x2cc0], R14 ;  /* 0x002cc00e01007387 */ /* 0x000ff20000100a00 */
[----:B------:R-:W-:Y:S04]  /*404c0*/  STL.64 [R1+0x5c0], R8 ;  /* 0x0005c00801007387 */ /* 0x000fe80000100a00 */
[----:B------:R-:W-:Y:S04]  /*404d0*/  STL.64 [R1+0x5c8], R10 ;  /* 0x0005c80a01007387 */ /* 0x000fe80000100a00 */
[----:B------:R-:W-:Y:S04]  /*404e0*/  STL.64 [R1+0x2cb8], R12 ;  /* 0x002cb80c01007387 */ /* 0x000fe80000100a00 */
[----:B------:R-:W-:Y:S04]  /*404f0*/  STL.64 [R1+0x5b0], R4 ;  /* 0x0005b00401007387 */ /* 0x000fe80000100a00 */
[----:B------:R0:W-:Y:S02]  /*40500*/  STL.64 [R1+0x5b8], R6 ;  /* 0x0005b80601007387 */ /* 0x0001e40000100a00 */
[----:B0-----:R-:W-:Y:S02]  /*40510*/  HMMA.16816.F32 R4, R28, R16, R48 ;  /* 0x000000101c04723c */ /* 0x001fe40000001830 */
[----:B------:R-:W-:Y:S04]  /*40520*/  STL [R1+0x2c90], R17 ;  /* 0x002c901101007387 */ /* 0x000fe80000100800 */
[----:B------:R-:W2:-:S13]  /*40530*/  LDL.LU R48, [R1+0x4d0] ;  /* 0x0004d00001307983 */ /* 0x000e9a0000300800 */
[----:B------:R-:W-:Y:S04]  /*40540*/  STL.64 [R1+0xf0], R4 ;  /* 0x0000f00401007387 */ /* 0x000fe80000100a00 */
[----:B------:R-:W-:Y:S04]  /*40550*/  STL.64 [R1+0xf8], R6 ;  /* 0x0000f80601007387 */ /* 0x000fe80000100a00 */
[----:B------:R-:W2:Y:S04]  /*40560*/  LDL.LU R49, [R1+0x4d4] ;  /* 0x0004d40001317983 */ /* 0x000ea80000300800 */
[----:B------:R-:W3:Y:S04]  /*40570*/  LDL.LU R50, [R1+0x4d8] ;  /* 0x0004d80001327983 */ /* 0x000ee80000300800 */
[----:B------:R-:W3:Y:S01]  /*40580*/  LDL.LU R51, [R1+0x4dc] ;  /* 0x0004dc0001337983 */ /* 0x000ee20000300800 */
[----:B------:R-:W-:-:S02]  /*40590*/  IMAD R18, R44, 0x100, R43 ;  /* 0x000001002c127824 */ /* 0x000fc400078e022b */
[----:B------:R-:W-:Y:S02]  /*405a0*/  IMAD R19, R46, 0x100, R45 ;  /* 0x000001002e137824 */ /* 0x000fe400078e022d */
[----:B------:R-:W-:Y:S01]  /*405b0*/  IMAD R56, R61, 0x100, R47 ;  /* 0x000001003d387824 */ /* 0x000fe200078e022f */
        /* <DEDUP_REMOVED lines=22> */
[----:B------:R-:W4:Y:S04]  /*40720*/  LDL.LU R50, [R1+0x548] ;  /* 0x0005480001327983 */ /* 0x000f280000300800 */
[----:B------:R-:W4:Y:S04]  /*40730*/  LDL.LU R51, [R1+0x54c] ;  /* 0x00054c0001337983 */ /* 0x000f280000300800 */
        /* <DEDUP_REMOVED lines=21> */
[----:B---3--:R-:W3:Y:S04]  /*40890*/  LDL.LU R52, [R1+0x590] ;  /* 0x0005900001347983 */ /* 0x008ee80000300800 */
[----:B------:R-:W3:Y:S04]  /*408a0*/  LDL.LU R53, [R1+0x594] ;  /* 0x0005940001357983 */ /* 0x000ee80000300800 */
[----:B------:R-:W3:Y:S01]  /*408b0*/  LDL.LU R54, [R1+0x598] ;  /* 0x0005980001367983 */ /* 0x000ee20000300800 */
[----:B------:R-:W-:Y:S02]  /*408c0*/  F2FP.F16.E4M3.UNPACK_B R28, R18 ;  /* 0x00000012ff1c723e */ /* 0x000fe400020006ff */
[----:B------:R-:W-:-:S02]  /*408d0*/  F2FP.F16.E4M3.UNPACK_B R29, R19 ;  /* 0x00000013ff1d723e */ /* 0x000fc400020006ff */
[----:B------:R-:W-:Y:S02]  /*408e0*/  F2FP.F16.E4M3.UNPACK_B R30, R56 ;  /* 0x00000038ff1e723e */ /* 0x000fe400020006ff */
[----:B------:R-:W-:Y:S01]  /*408f0*/  F2FP.F16.E4M3.UNPACK_B R31, R57 ;  /* 0x00000039ff1f723e */ /* 0x000fe200020006ff */
        /* <DEDUP_REMOVED lines=30> */
[----:B------:R-:W3:Y:S04]  /*40ae0*/  LDL.LU.64 R4, [R1+0x2cf8] ;  /* 0x002cf80001047983 */ /* 0x000ee80000300a00 */
[----:B------:R-:W2:Y:S04]  /*40af0*/  LDL.LU R60, [R1+0x1384] ;  /* 0x00138400013c7983 */ /* 0x000ea80000300800 */
[----:B------:R-:W2:Y:S01]  /*40b00*/  LDL.LU R0, [R1+0x1380] ;  /* 0x0013800001007983 */ /* 0x000ea20000300800 */
[C---:B---3--:R-:W-:Y:S08]  /*40b10*/  HMMA.16816.F32 R52, R28.reuse, R4, R52 ;  /* 0x000000041c34723c */ /* 0x048ff00000001834 */
[C---:B--2---:R-:W-:Y:S11]  /*40b20*/  HMMA.16816.F32 R8, R28.reuse, R6, R8 ;  /* 0x000000061c08723c */ /* 0x044ff60000001808 */
[----:B------:R-:W-:Y:S04]  /*40b30*/  STL.64 [R1+0x590], R52 ;  /* 0x0005903401007387 */ /* 0x000fe80000100a00 */
[----:B------:R0:W-:Y:S04]  /*40b40*/  STL.64 [R1+0x598], R54 ;  /* 0x0005983601007387 */ /* 0x0001e80000100a00 */
[----:B0-----:R-:W2:Y:S04]  /*40b50*/  LDL.LU.64 R54, [R1+0x2cf0] ;  /* 0x002cf00001367983 */ /* 0x001ea80000300a00 */
[----:B------:R-:W2:Y:S04]  /*40b60*/  LDL.LU.64 R52, [R1+0x2ce8] ;  /* 0x002ce80001347983 */ /* 0x000ea80000300a00 */
[----:B------:R-:W-:Y:S04]  /*40b70*/  STL.64 [R1+0x580], R8 ;  /* 0x0005800801007387 */ /* 0x000fe80000100a00 */
[----:B------:R0:W-:Y:S04]  /*40b80*/  STL.64 [R1+0x588], R10 ;  /* 0x0005880a01007387 */ /* 0x0001e80000100a00 */
[----:B0-----:R-:W4:Y:S04]  /*40b90*/  LDL.LU.64 R10, [R1+0x2ce0] ;  /* 0x002ce000010a7983 */ /* 0x001f280000300a00 */
[----:B------:R-:W3:Y:S02]  /*40ba0*/  LDL.LU.64 R8, [R1+0x2cd8] ;  /* 0x002cd80001087983 */ /* 0x000ee40000300a00 */
        /* <DEDUP_REMOVED lines=10> */
[----:B------:R-:W-:Y:S01]  /*40c50*/  IMAD R18, R18, 0x100, R17 ;  /* 0x0000010012127824 */ /* 0x000fe200078e0211 */
[C---:B--2---:R-:W-:Y:S08]  /*40c60*/  HMMA.16816.F32 R44, R28.reuse, R12, R44 ;  /* 0x0000000c1c2c723c */ /* 0x044ff0000000182c */
[----:B----4-:R-:W-:Y:S11]  /*40c70*/  HMMA.16816.F32 R48, R28, R14, R48 ;  /* 0x0000000e1c30723c */ /* 0x010ff60000001830 */
        /* <DEDUP_REMOVED lines=8> */
[----:B------:R-:W2:Y:S01]  /*40d00*/  LDL.LU R17, [R1+0x2c90] ;  /* 0x002c900001117983 */ /* 0x000ea20000300800 */
[----:B------:R-:W-:-:S02]  /*40d10*/  IMAD R19, R19, 0x100, R57 ;  /* 0x0000010013137824 */ /* 0x000fc400078e0239 */
[----:B------:R-:W-:Y:S02]  /*40d20*/  IMAD R56, R58, 0x100, R56 ;  /* 0x000001003a387824 */ /* 0x000fe400078e0238 */
[----:B------:R-:W-:Y:S01]  /*40d30*/  IMAD R57, R61, 0x100, R59 ;  /* 0x000001003d397824 */ /* 0x000fe200078e023b */
[----:B------:R-:W-:Y:S01]  /*40d40*/  STL [R1+0x2c8c], R16 ;  /* 0x002c8c1001007387 */ /* 0x000fe20000100800 */
[----:B--2---:R-:W-:Y:S03]  /*40d50*/  HMMA.16816.F32 R28, R28, R16, R52 ;  /* 0x000000101c1c723c */ /* 0x004fe60000001834 */
[----:B------:R-:W-:-:S15]  /*40d60*/  STL [R1+0x2c88], R17 ;  /* 0x002c881101007387 */ /* 0x000fde0000100800 */
[----:B------:R-:W-:Y:S01]  /*40d70*/  NOP ;  /* 0x0000000000007918 */ /* 0x000fe20000000000 */
        /* <DEDUP_REMOVED lines=8> */
[C---:B------:R-:W-:Y:S03]  /*40e00*/  HMMA.16816.F32 R16, R28.reuse, R6, R36 ;  /* 0x000000061c10723c */ /* 0x040fe60000001824 */
        /* <DEDUP_REMOVED lines=9> */
[C---:B------:R-:W-:Y:S01]  /*40ea0*/  HMMA.16816.F32 R4, R28.reuse, R10, R40 ;  /* 0x0000000a1c04723c */ /* 0x040fe20000001828 */
[----:B------:R-:W-:Y:S10]  /*40eb0*/  STL.64 [R1+0x2c50], R10 ;  /* 0x002c500a01007387 */ /* 0x000ff40000100a00 */
[----:B------:R-:W-:Y:S04]  /*40ec0*/  STL.64 [R1+0x500], R16 ;  /* 0x0005001001007387 */ /* 0x000fe80000100a00 */
[----:B------:R-:W-:Y:S04]  /*40ed0*/  STL.64 [R1+0x508], R18 ;  /* 0x0005081201007387 */ /* 0x000fe80000100a00 */
[----:B------:R0:W-:Y:S04]  /*40ee0*/  STL.64 [R1+0x2c48], R8 ;  /* 0x002c480801007387 */ /* 0x0001e80000100a00 */
[----:B------:R-:W-:Y:S04]  /*40ef0*/  STL.64 [R1+0x4f0], R4 ;  /* 0x0004f00401007387 */ /* 0x000fe80000100a00 */
[----:B------:R4:W-:Y:S01]  /*40f00*/  STL.64 [R1+0x4f8], R6 ;  /* 0x0004f80601007387 */ /* 0x0009e20000100a00 */
[C---:B0-----:R-:W-:Y:S08]  /*40f10*/  HMMA.16816.F32 R8, R28.reuse, R12, R44 ;  /* 0x0000000c1c08723c */ /* 0x041ff0000000182c */
[----:B----4-:R-:W-:Y:S01]  /*40f20*/  HMMA.16816.F32 R4, R28, R14, R48 ;  /* 0x0000000e1c04723c */ /* 0x010fe20000001830 */
        /* <DEDUP_REMOVED lines=46> */
[----:B---3--:R-:W3:Y:S04]  /*41210*/  LDL.LU R52, [R1+0xd0] ;  /* 0x0000d00001347983 */ /* 0x008ee80000300800 */
[----:B------:R-:W3:Y:S04]  /*41220*/  LDL.LU R53, [R1+0xd4] ;  /* 0x0000d40001357983 */ /* 0x000ee80000300800 */
[----:B------:R-:W3:Y:S04]  /*41230*/  LDL.LU R54, [R1+0xd8] ;  /* 0x0000d80001367983 */ /* 0x000ee80000300800 */
[----:B------:R-:W3:Y:S04]  /*41240*/  LDL.LU R55, [R1+0xdc] ;  /* 0x0000dc0001377983 */ /* 0x000ee80000300800 */
        /* <DEDUP_REMOVED lines=19> */
[----:B------:R-:W-:-:S03]  /*41380*/  IMAD R18, R0, 0x100, R60 ;  /* 0x0000010000127824 */ /* 0x000fc600078e023c */
        /* <DEDUP_REMOVED lines=15> */
[----:B--2---:R-:W-:-:S03]  /*41480*/  IMAD R19, R19, 0x100, R16 ;  /* 0x0000010013137824 */ /* 0x004fc600078e0210 */
[----:B------:R-:W2:Y:S01]  /*41490*/  LDL.LU R16, [R1+0x2c8c] ;  /* 0x002c8c0001107983 */ /* 0x000ea20000300800 */
[----:B---3--:R-:W-:-:S03]  /*414a0*/  IMAD R56, R56, 0x100, R17 ;  /* 0x0000010038387824 */ /* 0x008fc600078e0211 */
[----:B------:R-:W2:Y:S01]  /*414b0*/  LDL.LU R17, [R1+0x2c88] ;  /* 0x002c880001117983 */ /* 0x000ea20000300800 */
[----:B----4-:R-:W-:Y:S01]  /*414c0*/  IMAD R57, R20, 0x100, R57 ;  /* 0x0000010014397824 */ /* 0x010fe200078e0239 */
[----:B--2---:R-:W-:Y:S02]  /*414d0*/  HMMA.16816.F32 R28, R28, R16, R52 ;  /* 0x000000101c1c723c */ /* 0x004fe40000001834 */
[----:B------:R-:W2:Y:S04]  /*414e0*/  LDL.LU.64 R54, [R1+0x2c80] ;  /* 0x002c800001367983 */ /* 0x000ea80000300a00 */
[----:B------:R-:W2:-:S13]  /*414f0*/  LDL.LU.64 R52, [R1+0x2c78] ;  /* 0x002c780001347983 */ /* 0x000e9a0000300a00 */
[----:B------:R0:W-:Y:S04]  /*41500*/  STL.64 [R1+0xd0], R28 ;  /* 0x0000d01c01007387 */ /* 0x0001e80000100a00 */
[----:B------:R1:W-:Y:S01]  /*41510*/  STL.64 [R1+0xd8], R30 ;  /* 0x0000d81e01007387 */ /* 0x0003e20000100a00 */
[----:B0-----:R-:W-:Y:S02]  /*41520*/  F2FP.F16.E4M3.UNPACK_B R28, R18 ;  /* 0x00000012ff1c723e */ /* 0x001fe400020006ff */
[----:B------:R-:W-:Y:S02]  /*41530*/  F2FP.F16.E4M3.UNPACK_B R29, R19 ;  /* 0x00000013ff1d723e */ /* 0x000fe400020006ff */
[----:B-1----:R-:W-:Y:S02]  /*41540*/  F2FP.F16.E4M3.UNPACK_B R30, R56 ;  /* 0x00000038ff1e723e */ /* 0x002fe400020006ff */
[----:B------:R-:W-:-:S07]  /*41550*/  F2FP.F16.E4M3.UNPACK_B R31, R57 ;  /* 0x00000039ff1f723e */ /* 0x000fce00020006ff */
[----:B------:R-:W-:-:S15]  /*41560*/  HMMA.16816.F32 R4, R28, R2, R4 ;  /* 0x000000021c04723c */ /* 0x000fde0000001804 */
[----:B------:R-:W-:-:S04]  /*41570*/  NOP ;  /* 0x0000000000007918 */ /* 0x000fc80000000000 */
[----:B------:R-:W-:Y:S04]  /*41580*/  STL.64 [R1+0x4c0], R4 ;  /* 0x0004c00401007387 */ /* 0x000fe80000100a00 */
[----:B------:R0:W-:Y:S04]  /*41590*/  STL.64 [R1+0x4c8], R6 ;  /* 0x0004c80601007387 */ /* 0x0001e80000100a00 */
[----:B0-----:R-:W3:Y:S04]  /*415a0*/  LDL.LU.64 R6, [R1+0x2c70] ;  /* 0x002c700001067983 */ /* 0x001ee80000300a00 */
[----:B------:R-:W4:Y:S02]  /*415b0*/  LDL.LU.64 R4, [R1+0x2c68] ;  /* 0x002c680001047983 */ /* 0x000f240000300a00 */
[C---:B----4-:R-:W-:Y:S08]  /*415c0*/  HMMA.16816.F32 R24, R28.reuse, R4, R24 ;  /* 0x000000041c18723c */ /* 0x050ff00000001818 */
[C---:B---3--:R-:W-:Y:S11]  /*415d0*/  HMMA.16816.F32 R8, R28.reuse, R6, R8 ;  /* 0x000000061c08723c */ /* 0x048ff60000001808 */
[----:B------:R-:W-:Y:S04]  /*415e0*/  STL.64 [R1+0x4b0], R24 ;  /* 0x0004b01801007387 */ /* 0x000fe80000100a00 */
[----:B------:R0:W-:Y:S04]  /*415f0*/  STL.64 [R1+0x4b8], R26 ;  /* 0x0004b81a01007387 */ /* 0x0001e80000100a00 */
[----:B0-----:R-:W3:Y:S04]  /*41600*/  LDL.LU.64 R26, [R1+0x2c60] ;  /* 0x002c6000011a7983 */ /* 0x001ee80000300a00 */
[----:B------:R-:W3:Y:S04]  /*41610*/  LDL.LU.64 R24, [R1+0x2c58] ;  /* 0x002c580001187983 */ /* 0x000ee80000300a00 */
[----:B------:R-:W-:Y:S04]  /*41620*/  STL.64 [R1+0x4a0], R8 ;  /* 0x0004a00801007387 */ /* 0x000fe80000100a00 */
[----:B------:R0:W-:Y:S04]  /*41630*/  STL.64 [R1+0x4a8], R10 ;  /* 0x0004a80a01007387 */ /* 0x0001e80000100a00 */
[----:B0-----:R-:W4:Y:S04]  /*41640*/  LDL.LU.64 R10, [R1+0x2c50] ;  /* 0x002c5000010a7983 */ /* 0x001f280000300a00 */
[----:B------:R-:W2:Y:S02]  /*41650*/  LDL.LU.64 R8, [R1+0x2c48] ;  /* 0x002c480001087983 */ /* 0x000ea40000300a00 */
        /* <DEDUP_REMOVED lines=12> */
[----:B---3--:R-:W-:Y:S01]  /*41720*/  HMMA.16816.F32 R20, R28, R16, R24 ;  /* 0x000000101c14723c */ /* 0x008fe20000001818 */
[----:B------:R-:W-:Y:S02]  /*41730*/  IMAD R56, R61, 0x100, R59 ;  /* 0x000001003d387824 */ /* 0x000fe400078e023b */
[----:B------:R-:W-:-:S05]  /*41740*/  IMAD R57, R0, 0x100, R60 ;  /* 0x0000010000397824 */ /* 0x000fca00078e023c */
[----:B--2---:R-:W-:-:S15]  /*41750*/  HMMA.16816.F32 R44, R28, R12, R44 ;  /* 0x0000000c1c2c723c */ /* 0x004fde000000182c */
[----:B------:R-:W-:-:S04]  /*41760*/  NOP ;  /* 0x0000000000007918 */ /* 0x000fc80000000000 */
[----:B------:R-:W-:Y:S04]  /*41770*/  STL.64 [R1+0x470], R44 ;  /* 0x0004702c01007387 */ /* 0x000fe80000100a00 */
[----:B------:R0:W-:Y:S04]  /*41780*/  STL.64 [R1+0x478], R46 ;  /* 0x0004782e01007387 */ /* 0x0001e80000100a00 */
[----:B0-----:R-:W2:Y:S04]  /*41790*/  LDL.LU.64 R46, [R1+0x2c20] ;  /* 0x002c2000012e7983 */ /* 0x001ea80000300a00 */
[----:B------:R-:W2:Y:S01]  /*417a0*/  LDL.LU.64 R44, [R1+0x2c18] ;  /* 0x002c1800012c7983 */ /* 0x000ea20000300a00 */
[----:B----4-:R-:W-:Y:S01]  /*417b0*/  HMMA.16816.F32 R52, R28, R14, R52 ;  /* 0x0000000e1c34723c */ /* 0x010fe20000001834 */
        /* <DEDUP_REMOVED lines=19> */
[C---:B0-----:R-:W-:Y:S03]  /*418f0*/  HMMA.16816.F32 R4, R28.reuse, R10, R48 ;  /* 0x0000000a1c04723c */ /* 0x041fe60000001830 */
[----:B------:R-:W-:Y:S05]  /*41900*/  STL.64 [R1+0x2be0], R10 ;  /* 0x002be00a01007387 */ /* 0x000fea0000100a00 */
[----:B--2---:R-:W-:-:S15]  /*41910*/  HMMA.16816.F32 R20, R28, R8, R44 ;  /* 0x000000081c14723c */ /* 0x004fde000000182c */
[----:B------:R-:W-:-:S04]  /*41920*/  NOP ;  /* 0x0000000000007918 */ /* 0x000fc80000000000 */
[----:B------:R0:W-:Y:S04]  /*41930*/  STL.64 [R1+0x420], R20 ;  /* 0x0004201401007387 */ /* 0x0001e80000100a00 */
[----:B------:R1:W-:Y:S04]  /*41940*/  STL.64 [R1+0x428], R22 ;  /* 0x0004281601007387 */ /* 0x0003e80000100a00 */
        /* <DEDUP_REMOVED lines=17> */
[----:B-1----:R-:W3:Y:S04]  /*41a60*/  LDL.LU R22, [R1+0x3a8] ;  /* 0x0003a80001167983 */ /* 0x002ee80000300800 */
        /* <DEDUP_REMOVED lines=45> */
[C---:B--2---:R-:W-:Y:S08]  /*41d40*/  HMMA.16816.F32 R48, R28.reuse, R12, R48 ;  /* 0x0000000c1c30723c */ /* 0x044ff00000001830 */
[C---:B------:R-:W-:Y:S08]  /*41d50*/  HMMA.16816.F32 R24, R28.reuse, R14, R24 ;  /* 0x0000000e1c18723c */ /* 0x040ff00000001818 */
        /* <DEDUP_REMOVED lines=15> */
[----:B------:R-:W2:Y:S04]  /*41e50*/  LDL.LU.64 R38, [R1+0x2c00] ;  /* 0x002c000001267983 */ /* 0x000ea80000300a00 */
[----:B------:R-:W2:Y:S04]  /*41e60*/  LDL.LU.64 R36, [R1+0x2bf8] ;  /* 0x002bf80001247983 */ /* 0x000ea80000300a00 */
        /* <DEDUP_REMOVED lines=10> */
[----:B----4-:R-:W-:-:S15]  /*41f10*/  HMMA.16816.F32 R4, R28, R2, R4 ;  /* 0x000000021c04723c */ /* 0x010fde0000001804 */
[----:B------:R-:W-:-:S04]  /*41f20*/  NOP ;  /* 0x0000000000007918 */ /* 0x000fc80000000000 */
[----:B------:R-:W-:Y:S04]  /*41f30*/  STL.64 [R1+0x3e0], R4 ;  /* 0x0003e00401007387 */ /* 0x000fe80000100a00 */
[----:B------:R0:W-:Y:S04]  /*41f40*/  STL.64 [R1+0x3e8], R6 ;  /* 0x0003e80601007387 */ /* 0x0001e80000100a00 */
[----:B0-----:R-:W2:Y:S04]  /*41f50*/  LDL.LU.64 R6, [R1+0x2bf0] ;  /* 0x002bf00001067983 */ /* 0x001ea80000300a00 */
[----:B------:R-:W4:Y:S02]  /*41f60*/  LDL.LU.64 R4, [R1+0x2be8] ;  /* 0x002be80001047983 */ /* 0x000f240000300a00 */
[----:B----4-:R-:W-:-:S15]  /*41f70*/  HMMA.16816.F32 R8, R28, R4, R8 ;  /* 0x000000041c08723c */ /* 0x010fde0000001808 */
[----:B------:R-:W-:-:S04]  /*41f80*/  NOP ;  /* 0x0000000000007918 */ /* 0x000fc80000000000 */
[----:B------:R-:W-:Y:S04]  /*41f90*/  STL.64 [R1+0x3d0], R8 ;  /* 0x0003d00801007387 */ /* 0x000fe80000100a00 */
[----:B------:R0:W-:Y:S04]  /*41fa0*/  STL.64 [R1+0x3d8], R10 ;  /* 0x0003d80a01007387 */ /* 0x0001e80000100a00 */
[----:B0-----:R-:W4:Y:S04]  /*41fb0*/  LDL.LU.64 R10, [R1+0x2be0] ;  /* 0x002be000010a7983 */ /* 0x001f280000300a00 */
[----:B------:R-:W3:Y:S01]  /*41fc0*/  LDL.LU.64 R8, [R1+0x2bd8] ;  /* 0x002bd80001087983 */ /* 0x000ee20000300a00 */
[----:B--2---:R-:W-:-:S15]  /*41fd0*/  HMMA.16816.F32 R56, R28, R6, R56 ;  /* 0x000000061c38723c */ /* 0x004fde0000001838 */
[----:B------:R-:W-:-:S04]  /*41fe0*/  NOP ;  /* 0x0000000000007918 */ /* 0x000fc80000000000 */
[----:B------:R0:W-:Y:S04]  /*41ff0*/  STL.64 [R1+0x3c0], R56 ;  /* 0x0003c03801007387 */ /* 0x0001e80000100a00 */
[----:B------:R-:W-:Y:S01]  /*42000*/  STL.64 [R1+0x3c8], R58 ;  /* 0x0003c83a01007387 */ /* 0x000fe20000100a00 */
[----:B------:R-:W-:Y:S02]  /*42010*/  IMAD R18, R40, 0x100, R35 ;  /* 0x0000010028127824 */ /* 0x000fe400078e0223 */
[----:B------:R-:W-:Y:S02]  /*42020*/  IMAD R19, R42, 0x100, R41 ;  /* 0x000001002a137824 */ /* 0x000fe400078e0229 */
[----:B0-----:R-:W-:Y:S02]  /*42030*/  IMAD R56, R61, 0x100, R43 ;  /* 0x000001003d387824 */ /* 0x001fe400078e022b */
[----:B------:R-:W-:Y:S01]  /*42040*/  IMAD R57, R0, 0x100, R60 ;  /* 0x0000010000397824 */ /* 0x000fe200078e023c */
[C---:B---3--:R-:W-:Y:S08]  /*42050*/  HMMA.16816.F32 R52, R28.reuse, R8, R52 ;  /* 0x000000081c34723c */ /* 0x048ff00000001834 */
[C---:B----4-:R-:W-:Y:S01]  /*42060*/  HMMA.16816.F32 R20, R28.reuse, R10, R20 ;  /* 0x0000000a1c14723c */ /* 0x050fe20000001814 */
        /* <DEDUP_REMOVED lines=13> */
[----:B------:R0:W-:Y:S02]  /*42140*/  STL.64 [R1+0x388], R10 ;  /* 0x0003880a01007387 */ /* 0x0001e40000100a00 */
[----:B0-----:R-:W-:Y:S01]  /*42150*/  HMMA.16816.F32 R8, R28, R16, R44 ;  /* 0x000000101c08723c */ /* 0x001fe2000000182c */
[----:B------:R-:W-:-:S02]  /*42160*/  F2FP.F16.E4M3.UNPACK_B R28, R18 ;  /* 0x00000012ff1c723e */ /* 0x000fc400020006ff */
[----:B------:R-:W-:Y:S02]  /*42170*/  F2FP.F16.E4M3.UNPACK_B R29, R19 ;  /* 0x00000013ff1d723e */ /* 0x000fe400020006ff */
[----:B------:R-:W-:Y:S02]  /*42180*/  F2FP.F16.E4M3.UNPACK_B R30, R56 ;  /* 0x00000038ff1e723e */ /* 0x000fe400020006ff */
[----:B------:R-:W-:-:S12]  /*42190*/  F2FP.F16.E4M3.UNPACK_B R31, R57 ;  /* 0x00000039ff1f723e */ /* 0x000fd800020006ff */
        /* <DEDUP_REMOVED lines=129> */
[----:B------:R-:W-:-:S15]  /*429b0*/  HMMA.16816.F32 R56, R28, R2, R52 ;  /* 0x000000021c38723c */ /* 0x000fde0000001834 */
[----:B------:R-:W-:-:S04]  /*429c0*/  NOP ;  /* 0x0000000000007918 */ /* 0x000fc80000000000 */
[----:B------:R-:W-:Y:S04]  /*429d0*/  STL.64 [R1+0x300], R56 ;  /* 0x0003003801007387 */ /* 0x000fe80000100a00 */
        /* <DEDUP_REMOVED lines=17> */
[C---:B----4-:R-:W-:Y:S08]  /*42af0*/  HMMA.16816.F32 R8, R28.reuse, R12, R40 ;  /* 0x0000000c1c08723c */ /* 0x050ff00000001828 */
[----:B0-----:R-:W-:Y:S01]  /*42b00*/  HMMA.16816.F32 R4, R28, R14, R44 ;  /* 0x0000000e1c04723c */ /* 0x001fe2000000182c */
[----:B------:R-:W-:Y:S10]  /*42b10*/  STL.64 [R1+0x2b18], R14 ;  /* 0x002b180e01007387 */ /* 0x000ff40000100a00 */
[----:B------:R-:W-:Y:S04]  /*42b20*/  STL.64 [R1+0x2b0], R8 ;  /* 0x0002b00801007387 */ /* 0x000fe80000100a00 */
[----:B------:R-:W-:Y:S04]  /*42b30*/  STL.64 [R1+0x2b8], R10 ;  /* 0x0002b80a01007387 */ /* 0x000fe80000100a00 */
[----:B------:R0:W-:Y:S04]  /*42b40*/  STL.64 [R1+0x2b10], R12 ;  /* 0x002b100c01007387 */ /* 0x0001e80000100a00 */
        /* <DEDUP_REMOVED lines=12> */
[----:B------:R-:W4:Y:S04]  /*42c10*/  LDL.LU R38, [R1+0x78] ;  /* 0x0000780001267983 */ /* 0x000f280000300800 */
[----:B------:R-:W4:Y:S01]  /*42c20*/  LDL.LU R39, [R1+0x7c] ;  /* 0x00007c0001277983 */ /* 0x000f220000300800 */
[----:B------:R-:W-:-:S03]  /*42c30*/  IMAD R19, R0, 0x100, R60 ;  /* 0x0000010000137824 */ /* 0x000fc600078e023c */
[----:B----4-:R-:W-:Y:S04]  /*42c40*/  STL.64 [R1+0x2b58], R38 ;  /* 0x002b582601007387 */ /* 0x010fe80000100a00 */
[----:B---3--:R1:W-:Y:S04]  /*42c50*/  STL.64 [R1+0x2b50], R36 ;  /* 0x002b502401007387 */ /* 0x0083e80000100a00 */
        /* <DEDUP_REMOVED lines=12> */
[----:B-1----:R-:W2:Y:S04]  /*42d20*/  LDL.LU R36, [R1+0x80] ;  /* 0x0000800001247983 */ /* 0x002ea80000300800 */
[----:B------:R-:W2:Y:S04]  /*42d30*/  LDL.LU R37, [R1+0x84] ;  /* 0x0000840001257983 */ /* 0x000ea80000300800 */
[----:B------:R-:W2:Y:S04]  /*42d40*/  LDL.LU R38, [R1+0x88] ;  /* 0x0000880001267983 */ /* 0x000ea80000300800 */
        /* <DEDUP_REMOVED lines=39> */
[----:B------:R-:W3:Y:S01]  /*42fc0*/  LDL.LU R60, [R1+0x2b60] ;  /* 0x002b6000013c7983 */ /* 0x000ee20000300800 */
[----:B--2---:R-:W-:Y:S03]  /*42fd0*/  HMMA.16816.F32 R28, R28, R16, R36 ;  /* 0x000000101c1c723c */ /* 0x004fe60000001824 */
[----:B------:R-:W2:Y:S04]  /*42fe0*/  LDL.LU.64 R38, [R1+0x2b58] ;  /* 0x002b580001267983 */ /* 0x000ea80000300a00 */
[----:B------:R-:W2:-:S12]  /*42ff0*/  LDL.LU.64 R36, [R1+0x2b50] ;  /* 0x002b500001247983 */ /* 0x000e980000300a00 */
[----:B------:R0:W-:Y:S04]  /*43000*/  STL.64 [R1+0x80], R28 ;  /* 0x0000801c01007387 */ /* 0x0001e80000100a00 */
[----:B------:R1:W-:Y:S01]  /*43010*/  STL.64 [R1+0x88], R30 ;  /* 0x0000881e01007387 */ /* 0x0003e20000100a00 */
[----:B0-----:R-:W-:Y:S02]  /*43020*/  F2FP.F16.E4M3.UNPACK_B R28, R18 ;  /* 0x00000012ff1c723e */ /* 0x001fe400020006ff */
        /* <DEDUP_REMOVED lines=11> */
[----:B0-----:R-:W4:Y:S04]  /*430e0*/  LDL.LU.64 R6, [R1+0x2b48] ;  /* 0x002b480001067983 */ /* 0x001f280000300a00 */
[----:B------:R-:W2:Y:S02]  /*430f0*/  LDL.LU.64 R4, [R1+0x2b40] ;  /* 0x002b400001047983 */ /* 0x000ea40000300a00 */
[C---:B--2---:R-:W-:Y:S08]  /*43100*/  HMMA.16816.F32 R44, R28.reuse, R4, R44 ;  /* 0x000000041c2c723c */ /* 0x044ff0000000182c */
[C---:B----4-:R-:W-:Y:S11]  /*43110*/  HMMA.16816.F32 R8, R28.reuse, R6, R8 ;  /* 0x000000061c08723c */ /* 0x050ff60000001808 */
[----:B------:R-:W-:Y:S04]  /*43120*/  STL.64 [R1+0x280], R44 ;  /* 0x0002802c01007387 */ /* 0x000fe80000100a00 */
[----:B------:R0:W-:Y:S04]  /*43130*/  STL.64 [R1+0x288], R46 ;  /* 0x0002882e01007387 */ /* 0x0001e80000100a00 */
[----:B0-----:R-:W2:Y:S04]  /*43140*/  LDL.LU.64 R46, [R1+0x2b38] ;  /* 0x002b3800012e7983 */ /* 0x001ea80000300a00 */
[----:B------:R-:W2:Y:S04]  /*43150*/  LDL.LU.64 R44, [R1+0x2b30] ;  /* 0x002b3000012c7983 */ /* 0x000ea80000300a00 */
[----:B------:R-:W-:Y:S04]  /*43160*/  STL.64 [R1+0x270], R8 ;  /* 0x0002700801007387 */ /* 0x000fe80000100a00 */
[----:B------:R0:W-:Y:S04]  /*43170*/  STL.64 [R1+0x278], R10 ;  /* 0x0002780a01007387 */ /* 0x0001e80000100a00 */
[----:B0-----:R-:W4:Y:S04]  /*43180*/  LDL.LU.64 R10, [R1+0x2b28] ;  /* 0x002b2800010a7983 */ /* 0x001f280000300a00 */
[----:B------:R-:W2:Y:S02]  /*43190*/  LDL.LU.64 R8, [R1+0x2b20] ;  /* 0x002b200001087983 */ /* 0x000ea40000300a00 */
[----:B--2---:R-:W-:-:S15]  /*431a0*/  HMMA.16816.F32 R12, R28, R8, R12 ;  /* 0x000000081c0c723c */ /* 0x004fde000000180c */
[----:B------:R-:W-:-:S04]  /*431b0*/  NOP ;  /* 0x0000000000007918 */ /* 0x000fc80000000000 */
[----:B------:R-:W-:Y:S04]  /*431c0*/  STL.64 [R1+0x260], R12 ;  /* 0x0002600c01007387 */ /* 0x000fe80000100a00 */
[----:B------:R0:W-:Y:S04]  /*431d0*/  STL.64 [R1+0x268], R14 ;  /* 0x0002680e01007387 */ /* 0x0001e80000100a00 */
[----:B0-----:R-:W2:Y:S04]  /*431e0*/  LDL.LU.64 R14, [R1+0x2b18] ;  /* 0x002b1800010e7983 */ /* 0x001ea80000300a00 */
[----:B------:R-:W2:Y:S01]  /*431f0*/  LDL.LU.64 R12, [R1+0x2b10] ;  /* 0x002b1000010c7983 */ /* 0x000ea20000300a00 */
[----:B----4-:R-:W-:Y:S01]  /*43200*/  HMMA.16816.F32 R52, R28, R10, R52 ;  /* 0x0000000a1c34723c */ /* 0x010fe20000001834 */
[----:B------:R-:W-:-:S02]  /*43210*/  IMAD R18, R18, 0x100, R61 ;  /* 0x0000010012127824 */ /* 0x000fc400078e023d */
[----:B------:R-:W-:Y:S02]  /*43220*/  IMAD R19, R19, 0x100, R0 ;  /* 0x0000010013137824 */ /* 0x000fe400078e0200 */
[----:B------:R-:W-:Y:S02]  /*43230*/  IMAD R56, R56, 0x100, R57 ;  /* 0x0000010038387824 */ /* 0x000fe400078e0239 */
[----:B------:R-:W-:-:S12]  /*43240*/  IMAD R57, R59, 0x100, R58 ;  /* 0x000001003b397824 */ /* 0x000fd800078e023a */
[----:B------:R-:W-:Y:S04]  /*43250*/  STL.64 [R1+0x250], R52 ;  /* 0x0002503401007387 */ /* 0x000fe80000100a00 */
[----:B------:R0:W-:Y:S04]  /*43260*/  STL.64 [R1+0x258], R54 ;  /* 0x0002583601007387 */ /* 0x0001e80000100a00 */
[----:B0-----:R-:W4:Y:S04]  /*43270*/  LDL.LU.64 R54, [R1+0x2b08] ;  /* 0x002b080001367983 */ /* 0x001f280000300a00 */
[----:B------:R-:W3:Y:S01]  /*43280*/  LDL.LU.64 R52, [R1+0x2b00] ;  /* 0x002b000001347983 */ /* 0x000ee20000300a00 */
[C---:B--2---:R-:W-:Y:S08]  /*43290*/  HMMA.16816.F32 R20, R28.reuse, R12, R20 ;  /* 0x0000000c1c14723c */ /* 0x044ff00000001814 */
[C---:B------:R-:W-:Y:S08]  /*432a0*/  HMMA.16816.F32 R24, R28.reuse, R14, R24 ;  /* 0x0000000e1c18723c */ /* 0x040ff00000001818 */
[----:B------:R-:W-:Y:S03]  /*432b0*/  HMMA.16816.F32 R28, R28, R16, R36 ;  /* 0x000000101c1c723c */ /* 0x000fe60000001824 */
[----:B------:R-:W-:Y:S04]  /*432c0*/  STL.64 [R1+0x240], R20 ;  /* 0x0002401401007387 */ /* 0x000fe80000100a00 */
[----:B------:R0:W-:Y:S04]  /*432d0*/  STL.64 [R1+0x248], R22 ;  /* 0x0002481601007387 */ /* 0x0001e80000100a00 */
[----:B0-----:R-:W2:Y:S04]  /*432e0*/  LDL.LU.64 R22, [R1+0x2af8] ;  /* 0x002af80001167983 */ /* 0x001ea80000300a00 */
[----:B------:R-:W2:Y:S04]  /*432f0*/  LDL.LU.64 R20, [R1+0x2af0] ;  /* 0x002af00001147983 */ /* 0x000ea80000300a00 */
[----:B------:R-:W-:Y:S04]  /*43300*/  STL.64 [R1+0x230], R24 ;  /* 0x0002301801007387 */ /* 0x000fe80000100a00 */
[----:B------:R0:W-:Y:S04]  /*43310*/  STL.64 [R1+0x238], R26 ;  /* 0x0002381a01007387 */ /* 0x0001e80000100a00 */
[----:B0-----:R-:W2:Y:S04]  /*43320*/  LDL.LU.64 R26, [R1+0x2ae8] ;  /* 0x002ae800011a7983 */ /* 0x001ea80000300a00 */
[----:B------:R-:W2:Y:S04]  /*43330*/  LDL.LU.64 R24, [R1+0x2ae0] ;  /* 0x002ae00001187983 */ /* 0x000ea80000300a00 */
[----:B------:R-:W2:Y:S04]  /*43340*/  LDL.LU R61, [R1+0x2adc] ;  /* 0x002adc00013d7983 */ /* 0x000ea80000300800 */
[----:B------:R-:W2:Y:S04]  /*43350*/  LDL.LU R0, [R1+0x2ad8] ;  /* 0x002ad80001007983 */ /* 0x000ea80000300800 */
[----:B------:R-:W3:Y:S04]  /*43360*/  LDL.LU.64 R38, [R1+0x2ad0] ;  /* 0x002ad00001267983 */ /* 0x000ee80000300a00 */
[----:B------:R-:W3:Y:S04]  /*43370*/  LDL.LU.64 R36, [R1+0x2ac8] ;  /* 0x002ac80001247983 */ /* 0x000ee80000300a00 */
[----:B------:R-:W-:Y:S04]  /*43380*/  STL.64 [R1+0x70], R28 ;  /* 0x0000701c01007387 */ /* 0x000fe80000100a00 */
[----:B------:R0:W-:Y:S02]  /*43390*/  STL.64 [R1+0x78], R30 ;  /* 0x0000781e01007387 */ /* 0x0001e40000100a00 */
[----:B0-----:R-:W-:-:S02]  /*433a0*/  F2FP.F16.E4M3.UNPACK_B R30, R56 ;  /* 0x00000038ff1e723e */ /* 0x001fc400020006ff */
[----:B------:R-:W-:Y:S01]  /*433b0*/  F2FP.F16.E4M3.UNPACK_B R31, R57 ;  /* 0x00000039ff1f723e */ /* 0x000fe200020006ff */
[----:B------:R-:W3:Y:S04]  /*433c0*/  LDL.LU R56, [R1+0x1e0] ;  /* 0x0001e00001387983 */ /* 0x000ee80000300800 */
[----:B------:R-:W3:Y:S04]  /*433d0*/  LDL.LU R57, [R1+0x1e4] ;  /* 0x0001e40001397983 */ /* 0x000ee80000300800 */
[----:B------:R-:W3:Y:S01]  /*433e0*/  LDL.LU R58, [R1+0x1e8] ;  /* 0x0001e800013a7983 */ /* 0x000ee20000300800 */
[----:B------:R-:W-:-:S02]  /*433f0*/  F2FP.F16.E4M3.UNPACK_B R28, R18 ;  /* 0x00000012ff1c723e */ /* 0x000fc400020006ff */
[----:B------:R-:W-:-:S07]  /*43400*/  F2FP.F16.E4M3.UNPACK_B R29, R19 ;  /* 0x00000013ff1d723e */ /* 0x000fce00020006ff */
[C---:B------:R-:W-:Y:S08]  /*43410*/  HMMA.16816.F32 R32, R28.reuse, R2, R32 ;  /* 0x000000021c20723c */ /* 0x040ff00000001820 */
[C---:B------:R-:W-:Y:S08]  /*43420*/  HMMA.16816.F32 R40, R28.reuse, R4, R40 ;  /* 0x000000041c28723c */ /* 0x040ff00000001828 */
[C---:B------:R-:W-:Y:S08]  /*43430*/  HMMA.16816.F32 R44, R28.reuse, R6, R44 ;  /* 0x000000061c2c723c */ /* 0x040ff0000000182c */
[----:B------:R-:W-:Y:S01]  /*43440*/  HMMA.16816.F32 R48, R28, R8, R48 ;  /* 0x000000081c30723c */ /* 0x000fe20000001830 */
[----:B--2---:R-:W-:-:S02]  /*43450*/  IMAD.MOV.U32 R59, RZ, RZ, R0 ;  /* 0x000000ffff3b7224 */ /* 0x004fc400078e0000 */
[----:B------:R-:W2:Y:S04]  /*43460*/  LDL.LU R0, [R1+0x2ac0] ;  /* 0x002ac00001007983 */ /* 0x000ea80000300800 */
[----:B------:R-:W-:Y:S04]  /*43470*/  STL.64 [R1+0x220], R32 ;  /* 0x0002202001007387 */ /* 0x000fe80000100a00 */
[----:B------:R0:W-:Y:S04]  /*43480*/  STL.64 [R1+0x228], R34 ;  /* 0x0002282201007387 */ /* 0x0001e80000100a00 */
[----:B0-----:R-:W2:Y:S04]  /*43490*/  LDL.LU.64 R34, [R1+0x2ab8] ;  /* 0x002ab80001227983 */ /* 0x001ea80000300a00 */
[----:B------:R-:W2:Y:S01]  /*434a0*/  LDL.LU.64 R32, [R1+0x2ab0] ;  /* 0x002ab00001207983 */ /* 0x000ea20000300a00 */
[C---:B---3--:R-:W-:Y:S03]  /*434b0*/  HMMA.16816.F32 R56, R28.reuse, R10, R56 ;  /* 0x0000000a1c38723c */ /* 0x048fe60000001838 */
[----:B------:R-:W-:Y:S04]  /*434c0*/  STL.64 [R1+0x210], R40 ;  /* 0x0002102801007387 */ /* 0x000fe80000100a00 */
[----:B------:R0:W-:Y:S04]  /*434d0*/  STL.64 [R1+0x218], R42 ;  /* 0x0002182a01007387 */ /* 0x0001e80000100a00 */
[----:B0-----:R-:W3:Y:S04]  /*434e0*/  LDL.LU.64 R42, [R1+0x2aa8] ;  /* 0x002aa800012a7983 */ /* 0x001ee80000300a00 */
[----:B------:R-:W2:Y:S04]  /*434f0*/  LDL.LU.64 R40, [R1+0x2aa0] ;  /* 0x002aa00001287983 */ /* 0x000ea80000300a00 */
[----:B------:R-:W-:Y:S04]  /*43500*/  STL.64 [R1+0x200], R44 ;  /* 0x0002002c01007387 */ /* 0x000fe80000100a00 */
[----:B------:R0:W-:Y:S04]  /*43510*/  STL.64 [R1+0x208], R46 ;  /* 0x0002082e01007387 */ /* 0x0001e80000100a00 */
[----:B0-----:R-:W2:Y:S04]  /*43520*/  LDL.LU.64 R46, [R1+0x2a98] ;  /* 0x002a9800012e7983 */ /* 0x001ea80000300a00 */
[----:B------:R-:W2:Y:S04]  /*43530*/  LDL.LU.64 R44, [R1+0x2a90] ;  /* 0x002a9000012c7983 */ /* 0x000ea80000300a00 */
[----:B------:R-:W-:Y:S04]  /*43540*/  STL.64 [R1+0x1f0], R48 ;  /* 0x0001f03001007387 */ /* 0x000fe80000100a00 */
[----:B------:R0:W-:Y:S04]  /*43550*/  STL.64 [R1+0x1f8], R50 ;  /* 0x0001f83201007387 */ /* 0x0001e80000100a00 */
[----:B0-----:R-:W2:Y:S04]  /*43560*/  LDL.LU.64 R50, [R1+0x2a88] ;  /* 0x002a880001327983 */ /* 0x001ea80000300a00 */
[----:B------:R-:W3:Y:S04]  /*43570*/  LDL.LU.64 R48, [R1+0x2a80] ;  /* 0x002a800001307983 */ /* 0x000ee80000300a00 */
[----:B------:R0:W-:Y:S04]  /*43580*/  STL.64 [R1+0x1e0], R56 ;  /* 0x0001e03801007387 */ /* 0x0001e80000100a00 */
[----:B------:R1:W-:Y:S04]  /*43590*/  STL.64 [R1+0x1e8], R58 ;  /* 0x0001e83a01007387 */ /* 0x0003e80000100a00 */
[----:B0-----:R-:W4:Y:S04]  /*435a0*/  LDL.LU R56, [R1+0x1c0] ;  /* 0x0001c00001387983 */ /* 0x001f280000300800 */
[----:B------:R-:W4:Y:S04]  /*435b0*/  LDL.LU R57, [R1+0x1c4] ;  /* 0x0001c40001397983 */ /* 0x000f280000300800 */
[----:B-1----:R-:W4:Y:S04]  /*435c0*/  LDL.LU R58, [R1+0x1c8] ;  /* 0x0001c800013a7983 */ /* 0x002f280000300800 */
[----:B------:R-:W4:Y:S04]  /*435d0*/  LDL.LU R59, [R1+0x1cc] ;  /* 0x0001cc00013b7983 */ /* 0x000f280000300800 */
[----:B------:R-:W4:Y:S04]  /*435e0*/  LDL.LU R19, [R1+0x2844] ;  /* 0x0028440001137983 */ /* 0x000f280000300800 */
        /* <DEDUP_REMOVED lines=9> */
[----:B--2---:R-:W-:Y:S04]  /*43680*/  STL.64 [R1+0x2f68], R50 ;  /* 0x002f683201007387 */ /* 0x004fe80000100a00 */
[----:B---3--:R-:W-:Y:S04]  /*43690*/  STL.64 [R1+0x2f60], R48 ;  /* 0x002f603001007387 */ /* 0x008fe80000100a00 */
[----:B------:R-:W-:Y:S04]  /*436a0*/  STL.64 [R1+0x2f58], R46 ;  /* 0x002f582e01007387 */ /* 0x000fe80000100a00 */
[----:B------:R-:W-:Y:S04]  /*436b0*/  STL.64 [R1+0x2f50], R44 ;  /* 0x002f502c01007387 */ /* 0x000fe80000100a00 */
[----:B------:R-:W-:Y:S04]  /*436c0*/  STL.64 [R1+0x2f48], R42 ;  /* 0x002f482a01007387 */ /* 0x000fe80000100a00 */
[----:B------:R-:W-:Y:S04]  /*436d0*/  STL.64 [R1+0x2f40], R40 ;  /* 0x002f402801007387 */ /* 0x000fe80000100a00 */
[----:B------:R-:W-:Y:S04]  /*436e0*/  STL.64 [R1+0x2f38], R34 ;  /* 0x002f382201007387 */ /* 0x000fe80000100a00 */
[----:B------:R-:W-:Y:S04]  /*436f0*/  STL.64 [R1+0x2f30], R32 ;  /* 0x002f302001007387 */ /* 0x000fe80000100a00 */
[----:B------:R-:W-:Y:S04]  /*43700*/  STL [R1+0x2f28], R39 ;  /* 0x002f282701007387 */ /* 0x000fe80000100800 */
[----:B------:R-:W-:Y:S04]  /*43710*/  STL.64 [R1+0x2f20], R26 ;  /* 0x002f201a01007387 */ /* 0x000fe80000100a00 */
[----:B------:R1:W-:Y:S04]  /*43720*/  STL.64 [R1+0x2f18], R24 ;  /* 0x002f181801007387 */ /* 0x0003e80000100a00 */
[----:B------:R-:W-:Y:S04]  /*43730*/  STL.64 [R1+0x2f10], R22 ;  /* 0x002f101601007387 */ /* 0x000fe80000100a00 */
[----:B------:R2:W-:Y:S04]  /*43740*/  STL.64 [R1+0x2f08], R20 ;  /* 0x002f081401007387 */ /* 0x0005e80000100a00 */
[----:B----4-:R-:W-:Y:S04]  /*43750*/  STL.64 [R1+0x2f00], R54 ;  /* 0x002f003601007387 */ /* 0x010fe80000100a00 */
[----:B------:R3:W-:Y:S04]  /*43760*/  STL.64 [R1+0x2ef8], R52 ;  /* 0x002ef83401007387 */ /* 0x0007e80000100a00 */
[----:B------:R-:W-:Y:S04]  /*43770*/  STL [R1+0x2ab0], R0 ;  /* 0x002ab00001007387 */ /* 0x000fe80000100800 */
[----:B------:R-:W-:Y:S01]  /*43780*/  STL.64 [R1+0x2f88], R14 ;  /* 0x002f880e01007387 */ /* 0x000fe20000100a00 */
[C---:B0-----:R-:W-:Y:S08]  /*43790*/  HMMA.16816.F32 R8, R28.reuse, R12, R4 ;  /* 0x0000000c1c08723c */ /* 0x041ff00000001804 */
[----:B------:R-:W-:Y:S11]  /*437a0*/  HMMA.16816.F32 R4, R28, R14, R56 ;  /* 0x0000000e1c04723c */ /* 0x000ff60000001838 */
[----:B------:R0:W-:Y:S04]  /*437b0*/  STL.64 [R1+0x1d0], R8 ;  /* 0x0001d00801007387 */ /* 0x0001e80000100a00 */
[----:B------:R4:W-:Y:S04]  /*437c0*/  STL.64 [R1+0x1d8], R10 ;  /* 0x0001d80a01007387 */ /* 0x0009e80000100a00 */
[----:B------:R-:W-:Y:S04]  /*437d0*/  STL.64 [R1+0x2f80], R12 ;  /* 0x002f800c01007387 */ /* 0x000fe80000100a00 */
[----:B------:R0:W-:Y:S04]  /*437e0*/  STL.64 [R1+0x1c0], R4 ;  /* 0x0001c00401007387 */ /* 0x0001e80000100a00 */
[----:B------:R0:W-:Y:S04]  /*437f0*/  STL.64 [R1+0x1c8], R6 ;  /* 0x0001c80601007387 */ /* 0x0001e80000100a00 */
[----:B------:R-:W4:Y:S04]  /*43800*/  LDL.LU R58, [R1+0x287c] ;  /* 0x00287c00013a7983 */ /* 0x000f280000300800 */
[----:B------:R-:W4:Y:S04]  /*43810*/  LDL.LU R59, [R1+0x2878] ;  /* 0x00287800013b7983 */ /* 0x000f280000300800 */
[----:B-1----:R-:W4:Y:S04]  /*43820*/  LDL.LU R24, [R1+0x50] ;  /* 0x0000500001187983 */ /* 0x002f280000300800 */
[----:B------:R-:W4:Y:S04]  /*43830*/  LDL.LU R25, [R1+0x54] ;  /* 0x0000540001197983 */ /* 0x000f280000300800 */
[----:B------:R-:W4:Y:S04]  /*43840*/  LDL.LU R26, [R1+0x58] ;  /* 0x00005800011a7983 */ /* 0x000f280000300800 */
[----:B------:R-:W4:Y:S01]  /*43850*/  LDL.LU R27, [R1+0x5c] ;  /* 0x00005c00011b7983 */ /* 0x000f220000300800 */
[----:B------:R-:W-:-:S03]  /*43860*/  IMAD R18, R18, 0x100, R19 ;  /* 0x0000010012127824 */ /* 0x000fc600078e0213 */
        /* <DEDUP_REMOVED lines=18> */
[----:B0-----:R-:W3:Y:S04]  /*43990*/  LDL.LU R8, [R1+0x190] ;  /* 0x0001900001087983 */ /* 0x001ee80000300800 */
[----:B------:R-:W3:Y:S04]  /*439a0*/  LDL.LU R9, [R1+0x194] ;  /* 0x0001940001097983 */ /* 0x000ee80000300800 */
[----:B----4-:R-:W4:Y:S04]  /*439b0*/  LDL.LU R10, [R1+0x198] ;  /* 0x00019800010a7983 */ /* 0x010f280000300800 */
        /* <DEDUP_REMOVED lines=18> */
[----:B--2---:R-:W-:Y:S03]  /*43ae0*/  HMMA.16816.F32 R28, R28, R16, R20 ;  /* 0x000000101c1c723c */ /* 0x004fe60000001814 */
[----:B------:R-:W2:Y:S01]  /*43af0*/  LDL.LU R20, [R1+0x40] ;  /* 0x0000400001147983 */ /* 0x000ea20000300800 */
[----:B---3--:R-:W-:-:S02]  /*43b00*/  IMAD R19, R19, 0x100, R53 ;  /* 0x0000010013137824 */ /* 0x008fc400078e0235 */
[----:B------:R-:W-:-:S13]  /*43b10*/  IMAD R56, R56, 0x100, R54 ;  /* 0x0000010038387824 */ /* 0x000fda00078e0236 */
[----:B------:R0:W-:Y:S01]  /*43b20*/  STL.64 [R1+0x60], R28 ;  /* 0x0000601c01007387 */ /* 0x0001e20000100a00 */
[----:B------:R-:W-:-:S03]  /*43b30*/  IMAD R57, R57, 0x100, R55 ;  /* 0x0000010039397824 */ /* 0x000fc600078e0237 */
[----:B------:R1:W-:Y:S04]  /*43b40*/  STL.64 [R1+0x68], R30 ;  /* 0x0000681e01007387 */ /* 0x0003e80000100a00 */
[----:B------:R-:W2:Y:S01]  /*43b50*/  LDL.LU R21, [R1+0x44] ;  /* 0x0000440001157983 */ /* 0x000ea20000300800 */
[----:B0-----:R-:W-:Y:S02]  /*43b60*/  F2FP.F16.E4M3.UNPACK_B R28, R18 ;  /* 0x00000012ff1c723e */ /* 0x001fe400020006ff */
[----:B------:R-:W-:Y:S01]  /*43b70*/  F2FP.F16.E4M3.UNPACK_B R29, R19 ;  /* 0x00000013ff1d723e */ /* 0x000fe200020006ff */
[----:B------:R-:W2:Y:S01]  /*43b80*/  LDL.LU R22, [R1+0x48] ;  /* 0x0000480001167983 */ /* 0x000ea20000300800 */
[----:B-1----:R-:W-:-:S03]  /*43b90*/  F2FP.F16.E4M3.UNPACK_B R30, R56 ;  /* 0x00000038ff1e723e */ /* 0x002fc600020006ff */
[----:B------:R-:W2:Y:S01]  /*43ba0*/  LDL.LU R23, [R1+0x4c] ;  /* 0x00004c0001177983 */ /* 0x000ea20000300800 */
[----:B------:R-:W-:-:S03]  /*43bb0*/  F2FP.F16.E4M3.UNPACK_B R31, R57 ;  /* 0x00000039ff1f723e */ /* 0x000fc600020006ff */
[----:B------:R-:W3:Y:S04]  /*43bc0*/  LDL.LU R52, [R1+0x20] ;  /* 0x0000200001347983 */ /* 0x000ee80000300800 */
[----:B------:R-:W3:Y:S04]  /*43bd0*/  LDL.LU R53, [R1+0x24] ;  /* 0x0000240001357983 */ /* 0x000ee80000300800 */
[----:B------:R-:W3:Y:S04]  /*43be0*/  LDL.LU R54, [R1+0x28] ;  /* 0x0000280001367983 */ /* 0x000ee80000300800 */
[----:B------:R-:W3:Y:S04]  /*43bf0*/  LDL.LU R55, [R1+0x2c] ;  /* 0x00002c0001377983 */ /* 0x000ee80000300800 */
        /* <DEDUP_REMOVED lines=9> */
[----:B------:R-:W2:Y:S01]  /*43c90*/  LDL.LU.64 R4, [R1+0x2f90] ;  /* 0x002f900001047983 */ /* 0x000ea20000300a00 */
[C---:B----4-:R-:W-:Y:S08]  /*43ca0*/  HMMA.16816.F32 R8, R28.reuse, R6, R8 ;  /* 0x000000061c08723c */ /* 0x050ff00000001808 */
[----:B--2---:R-:W-:-:S15]  /*43cb0*/  HMMA.16816.F32 R12, R28, R4, R12 ;  /* 0x000000041c0c723c */ /* 0x004fde000000180c */
[----:B------:R-:W-:-:S04]  /*43cc0*/  NOP ;  /* 0x0000000000007918 */ /* 0x000fc80000000000 */
[----:B------:R-:W-:Y:S04]  /*43cd0*/  STL.64 [R1+0x1a0], R12 ;  /* 0x0001a00c01007387 */ /* 0x000fe80000100a00 */
[----:B------:R0:W-:Y:S04]  /*43ce0*/  STL.64 [R1+0x1a8], R14 ;  /* 0x0001a80e01007387 */ /* 0x0001e80000100a00 */
[----:B0-----:R-:W2:Y:S04]  /*43cf0*/  LDL.LU.64 R14, [R1+0x2f88] ;  /* 0x002f8800010e7983 */ /* 0x001ea80000300a00 */
[----:B------:R-:W4:Y:S04]  /*43d00*/  LDL.LU.64 R12, [R1+0x2f80] ;  /* 0x002f8000010c7983 */ /* 0x000f280000300a00 */
[----:B------:R-:W-:Y:S04]  /*43d10*/  STL.64 [R1+0x190], R8 ;  /* 0x0001900801007387 */ /* 0x000fe80000100a00 */
[----:B------:R0:W-:Y:S04]  /*43d20*/  STL.64 [R1+0x198], R10 ;  /* 0x0001980a01007387 */ /* 0x0001e80000100a00 */
[----:B0-----:R-:W2:Y:S04]  /*43d30*/  LDL.LU.64 R10, [R1+0x2f78] ;  /* 0x002f7800010a7983 */ /* 0x001ea80000300a00 */
[----:B------:R-:W3:Y:S01]  /*43d40*/  LDL.LU.64 R8, [R1+0x2f70] ;  /* 0x002f700001087983 */ /* 0x000ee20000300a00 */
[C---:B----4-:R-:W-:Y:S08]  /*43d50*/  HMMA.16816.F32 R40, R28.reuse, R12, R40 ;  /* 0x0000000c1c28723c */ /* 0x050ff00000001828 */
[C---:B--2---:R-:W-:Y:S08]  /*43d60*/  HMMA.16816.F32 R44, R28.reuse, R10, R44 ;  /* 0x0000000a1c2c723c */ /* 0x044ff0000000182c */
[----:B---3--:R-:W-:Y:S03]  /*43d70*/  HMMA.16816.F32 R48, R28, R8, R48 ;  /* 0x000000081c30723c */ /* 0x008fe60000001830 */
[----:B------:R-:W-:-:S15]  /*43d80*/  IMAD.MOV.U32 R0, RZ, RZ, R43 ;  /* 0x000000ffff007224 */ /* 0x000fde00078e002b */
[----:B------:R-:W-:Y:S01]  /*43d90*/  NOP ;  /* 0x0000000000007918 */ /* 0x000fe20000000000 */
        /* <DEDUP_REMOVED lines=8> */
[----:B------:R-:W-:Y:S04]  /*43e20*/  STL.64 [R1+0x160], R40 ;  /* 0x0001602801007387 */ /* 0x000fe80000100a00 */
[----:B------:R0:W-:Y:S04]  /*43e30*/  STL [R1+0x168], R42 ;  /* 0x0001682a01007387 */ /* 0x0001e80000100800 */
[----:B0-----:R-:W4:Y:S04]  /*43e40*/  LDL.LU.64 R42, [R1+0x2f48] ;  /* 0x002f4800012a7983 */ /* 0x001f280000300a00 */
[----:B------:R-:W4:Y:S04]  /*43e50*/  LDL.LU.64 R40, [R1+0x2f40] ;  /* 0x002f400001287983 */ /* 0x000f280000300a00 */
[----:B------:R0:W-:Y:S04]  /*43e60*/  STL [R1+0x2b28], R0 ;  /* 0x002b280001007387 */ /* 0x0001e80000100800 */
[----:B0-----:R-:W2:Y:S01]  /*43e70*/  LDL.LU R0, [R1+0x286c] ;  /* 0x00286c0001007983 */ /* 0x001ea20000300800 */
[C---:B------:R-:W-:Y:S08]  /*43e80*/  HMMA.16816.F32 R32, R28.reuse, R14, R32 ;  /* 0x0000000e1c20723c */ /* 0x040ff00000001820 */
[----:B------:R-:W-:Y:S01]  /*43e90*/  HMMA.16816.F32 R28, R28, R16, R24 ;  /* 0x000000101c1c723c */ /* 0x000fe20000001818 */
[----:B------:R-:W-:-:S02]  /*43ea0*/  IMAD R18, R18, 0x100, R39 ;  /* 0x0000010012127824 */ /* 0x000fc400078e0227 */
[----:B------:R-:W-:Y:S02]  /*43eb0*/  IMAD R56, R56, 0x100, R57 ;  /* 0x0000010038387824 */ /* 0x000fe400078e0239 */
[----:B------:R-:W-:-:S06]  /*43ec0*/  IMAD R57, R59, 0x100, R58 ;  /* 0x000001003b397824 */ /* 0x000fcc00078e023a */
[----:B------:R-:W-:Y:S04]  /*43ed0*/  STL.64 [R1+0x150], R32 ;  /* 0x0001502001007387 */ /* 0x000fe80000100a00 */
[----:B------:R0:W-:Y:S04]  /*43ee0*/  STL.64 [R1+0x158], R34 ;  /* 0x0001582201007387 */ /* 0x0001e80000100a00 */
[----:B0-----:R-:W3:Y:S04]  /*43ef0*/  LDL.LU.64 R34, [R1+0x2f38] ;  /* 0x002f380001227983 */ /* 0x001ee80000300a00 */
[----:B------:R-:W3:Y:S04]  /*43f00*/  LDL.LU.64 R32, [R1+0x2f30] ;  /* 0x002f300001207983 */ /* 0x000ee80000300a00 */
[----:B------:R-:W3:Y:S04]  /*43f10*/  LDL.LU R39, [R1+0x2f28] ;  /* 0x002f280001277983 */ /* 0x000ee80000300800 */
[----:B------:R-:W3:Y:S04]  /*43f20*/  LDL.LU.64 R26, [R1+0x2f20] ;  /* 0x002f2000011a7983 */ /* 0x000ee80000300a00 */
[----:B------:R-:W3:Y:S04]  /*43f30*/  LDL.LU.64 R24, [R1+0x2f18] ;  /* 0x002f180001187983 */ /* 0x000ee80000300a00 */
[----:B------:R-:W-:Y:S04]  /*43f40*/  STL.64 [R1+0x50], R28 ;  /* 0x0000501c01007387 */ /* 0x000fe80000100a00 */
[----:B------:R0:W-:Y:S02]  /*43f50*/  STL [R1+0x58], R30 ;  /* 0x0000581e01007387 */ /* 0x0001e40000100800 */
[----:B0-----:R-:W-:Y:S01]  /*43f60*/  F2FP.F16.E4M3.UNPACK_B R30, R56 ;  /* 0x00000038ff1e723e */ /* 0x001fe200020006ff */
[----:B--2---:R-:W-:-:S02]  /*43f70*/  IMAD R19, R19, 0x100, R0 ;  /* 0x0000010013137824 */ /* 0x004fc400078e0200 */
[----:B------:R-:W-:Y:S01]  /*43f80*/  IMAD.MOV.U32 R0, RZ, RZ, R31 ;  /* 0x000000ffff007224 */ /* 0x000fe200078e001f */
[----:B------:R-:W-:-:S04]  /*43f90*/  F2FP.F16.E4M3.UNPACK_B R31, R57 ;  /* 0x00000039ff1f723e */ /* 0x000fc800020006ff */
[----:B------:R-:W-:Y:S04]  /*43fa0*/  STL [R1+0x2b60], R0 ;  /* 0x002b600001007387 */ /* 0x000fe80000100800 */
[----:B------:R-:W2:Y:S04]  /*43fb0*/  LDL.LU R56, [R1+0x10] ;  /* 0x0000100001387983 */ /* 0x000ea80000300800 */
[----:B------:R-:W2:Y:S01]  /*43fc0*/  LDL.LU R57, [R1+0x14] ;  /* 0x0000140001397983 */ /* 0x000ea20000300800 */
[----:B------:R-:W-:Y:S02]  /*43fd0*/  F2FP.F16.E4M3.UNPACK_B R28, R18 ;  /* 0x00000012ff1c723e */ /* 0x000fe400020006ff */
[----:B------:R-:W-:-:S07]  /*43fe0*/  F2FP.F16.E4M3.UNPACK_B R29, R19 ;  /* 0x00000013ff1d723e */ /* 0x000fce00020006ff */
[----:B------:R-:W-:Y:S01]  /*43ff0*/  HMMA.16816.F32 R20, R28, R2, R20 ;  /* 0x000000021c14723c */ /* 0x000fe20000001814 */
[----:B------:R-:W-:Y:S02]  /*44000*/  IMAD.MOV.U32 R58, RZ, RZ, R61 ;  /* 0x000000ffff3a7224 */ /* 0x000fe400078e003d */
[----:B------:R-:W-:-:S05]  /*44010*/  IMAD.MOV.U32 R59, RZ, RZ, R60 ;  /* 0x000000ffff3b7224 */ /* 0x000fca00078e003c */
[----:B------:R-:W-:Y:S11]  /*44020*/  HMMA.16816.F32 R52, R28, R4, R52 ;  /* 0x000000041c34723c */ /* 0x000ff60000001834 */
[----:B------:R-:W-:Y:S01]  /*44030*/  IMAD.MOV.U32 R61, RZ, RZ, R22 ;  /* 0x000000ffff3d7224 */ /* 0x000fe200078e0016 */
[----:B------:R0:W-:Y:S01]  /*44040*/  STL.64 [R1+0x40], R20 ;  /* 0x0000401401007387 */ /* 0x0001e20000100a00 */
[----:B------:R-:W-:-:S03]  /*44050*/  IMAD.MOV.U32 R60, RZ, RZ, R23 ;  /* 0x000000ffff3c7224 */ /* 0x000fc600078e0017 */
[----:B------:R-:W4:Y:S01]  /*44060*/  LDL.LU.64 R22, [R1+0x2f10] ;  /* 0x002f100001167983 */ /* 0x000f220000300a00 */
[C---:B------:R-:W-:Y:S03]  /*44070*/  HMMA.16816.F32 R48, R28.reuse, R8, R48 ;  /* 0x000000081c30723c */ /* 0x040fe60000001830 */
[----:B0-----:R-:W4:Y:S04]  /*44080*/  LDL.LU.64 R20, [R1+0x2f08] ;  /* 0x002f080001147983 */ /* 0x001f280000300a00 */
[----:B------:R-:W-:Y:S04]  /*44090*/  STL [R1+0x2b64], R61 ;  /* 0x002b643d01007387 */ /* 0x000fe80000100800 */
[----:B------:R-:W-:Y:S04]  /*440a0*/  STL.64 [R1+0x20], R52 ;  /* 0x0000203401007387 */ /* 0x000fe80000100a00 */
[----:B------:R0:W-:Y:S04]  /*440b0*/  STL.64 [R1+0x28], R54 ;  /* 0x0000283601007387 */ /* 0x0001e80000100a00 */
[----:B0-----:R-:W4:Y:S04]  /*440c0*/  LDL.LU.64 R54, [R1+0x2f00] ;  /* 0x002f000001367983 */ /* 0x001f280000300a00 */
[----:B------:R-:W4:Y:S04]  /*440d0*/  LDL.LU.64 R52, [R1+0x2ef8] ;  /* 0x002ef80001347983 */ /* 0x000f280000300a00 */
[----:B------:R-:W4:Y:S04]  /*440e0*/  LDL.LU R2, [R1+0x2880] ;  /* 0x0028800001027983 */ /* 0x000f280000300800 */
[----:B------:R-:W4:Y:S04]  /*440f0*/  LDL.LU R3, [R1+0x2888] ;  /* 0x0028880001037983 */ /* 0x000f280000300800 */
[----:B------:R-:W4:Y:S04]  /*44100*/  LDL.LU R18, [R1+0x2890] ;  /* 0x0028900001127983 */ /* 0x000f280000300800 */
[----:B------:R-:W4:Y:S04]  /*44110*/  LDL.LU R19, [R1+0x2898] ;  /* 0x0028980001137983 */ /* 0x000f280000300800 */
[----:B------:R-:W4:Y:S04]  /*44120*/  LDL.LU R4, [R1+0x7e8] ;  /* 0x0007e80001047983 */ /* 0x000f280000300800 */
[----:B------:R-:W4:Y:S04]  /*44130*/  LDL.LU R5, [R1+0x7ec] ;  /* 0x0007ec0001057983 */ /* 0x000f280000300800 */
[----:B------:R-:W4:Y:S01]  /*44140*/  LDL.LU R0, [R1+0x82c] ;  /* 0x00082c0001007983 */ /* 0x000f220000300800 */
[C---:B---3--:R-:W-:Y:S08]  /*44150*/  HMMA.16816.F32 R44, R28.reuse, R10, R44 ;  /* 0x0000000a1c2c723c */ /* 0x048ff0000000182c */
[----:B--2---:R-:W-:-:S15]  /*44160*/  HMMA.16816.F32 R56, R28, R6, R56 ;  /* 0x000000061c38723c */ /* 0x004fde0000001838 */
[----:B------:R-:W-:-:S04]  /*44170*/  NOP ;  /* 0x0000000000007918 */ /* 0x000fc80000000000 */
[----:B------:R-:W-:Y:S04]  /*44180*/  STL.64 [R1+0x2a88], R58 ;  /* 0x002a883a01007387 */ /* 0x000fe80000100a00 */
[----:B------:R0:W-:Y:S04]  /*44190*/  STL.64 [R1+0x2a80], R56 ;  /* 0x002a803801007387 */ /* 0x0001e80000100a00 */
[----:B0-----:R-:W2:Y:S04]  /*441a0*/  LDL.LU R56, [R1] ;  /* 0x0000000001387983 */ /* 0x001ea80000300800 */
[----:B------:R-:W2:Y:S04]  /*441b0*/  LDL.LU R57, [R1+0x4] ;  /* 0x0000040001397983 */ /* 0x000ea80000300800 */
[----:B------:R-:W2:Y:S04]  /*441c0*/  LDL.LU R58, [R1+0x8] ;  /* 0x00000800013a7983 */ /* 0x000ea80000300800 */
[----:B------:R-:W2:Y:S04]  /*441d0*/  LDL.LU R59, [R1+0xc] ;  /* 0x00000c00013b7983 */ /* 0x000ea80000300800 */
[----:B------:R-:W3:Y:S04]  /*441e0*/  LDL.LU R6, [R1+0x808] ;  /* 0x0008080001067983 */ /* 0x000ee80000300800 */
[----:B------:R-:W2:Y:S04]  /*441f0*/  LDL.LU R7, [R1+0x80c] ;  /* 0x00080c0001077983 */ /* 0x000ea80000300800 */
[----:B------:R-:W2:Y:S04]  /*44200*/  LDL.LU R61, [R1+0x828] ;  /* 0x00082800013d7983 */ /* 0x000ea80000300800 */
[----:B------:R-:W2:Y:S04]  /*44210*/  LDL.LU R8, [R1+0x818] ;  /* 0x0008180001087983 */ /* 0x000ea80000300800 */
[----:B------:R-:W2:Y:S04]  /*44220*/  LDL.LU R9, [R1+0x81c] ;  /* 0x00081c0001097983 */ /* 0x000ea80000300800 */
[----:B------:R0:W-:Y:S04]  /*44230*/  STL.64 [R1+0x2a98], R50 ;  /* 0x002a983201007387 */ /* 0x0001e80000100a00 */
[----:B0-----:R-:W2:Y:S04]  /*44240*/  LDL.LU R50, [R1+0x7f8] ;  /* 0x0007f80001327983 */ /* 0x001ea80000300800 */
[----:B------:R-:W2:Y:S04]  /*44250*/  LDL.LU R51, [R1+0x7fc] ;  /* 0x0007fc0001337983 */ /* 0x000ea80000300800 */
[----:B------:R0:W-:Y:S04]  /*44260*/  STL.64 [R1+0x2a90], R48 ;  /* 0x002a903001007387 */ /* 0x0001e80000100a00 */
[----:B0-----:R-:W2:Y:S04]  /*44270*/  LDL.LU R48, [R1+0x2894] ;  /* 0x0028940001307983 */ /* 0x001ea80000300800 */
[----:B------:R-:W2:Y:S04]  /*44280*/  LDL.LU R49, [R1+0x289c] ;  /* 0x00289c0001317983 */ /* 0x000ea80000300800 */
[----:B------:R-:W2:Y:S04]  /*44290*/  LDL.LU R10, [R1+0x2884] ;  /* 0x00288400010a7983 */ /* 0x000ea80000300800 */
[----:B------:R-:W2:Y:S01]  /*442a0*/  LDL.LU R11, [R1+0x288c] ;  /* 0x00288c00010b7983 */ /* 0x000ea20000300800 */
[----:B------:R-:W-:Y:S01]  /*442b0*/  HMMA.16816.F32 R36, R28, R16, R36 ;  /* 0x000000101c24723c */ /* 0x000fe20000001824 */
[----:B----4-:R-:W-:-:S02]  /*442c0*/  F2FP.F16.E4M3.UNPACK_B R4, R4.H1 ;  /* 0x00000004ff04723e */ /* 0x010fc400030006ff */
[----:B------:R-:W-:-:S05]  /*442d0*/  F2FP.F16.E4M3.UNPACK_B R5, R5.H1 ;  /* 0x00000005ff05723e */ /* 0x000fca00030006ff */
[C---:B------:R-:W-:Y:S08]  /*442e0*/  HMMA.16816.F32 R40, R28.reuse, R12, R40 ;  /* 0x0000000c1c28723c */ /* 0x040ff00000001828 */
[----:B------:R-:W-:Y:S01]  /*442f0*/  HMMA.16816.F32 R32, R28, R14, R32 ;  /* 0x0000000e1c20723c */ /* 0x000fe20000001820 */
[----:B------:R-:W-:Y:S04]  /*44300*/  STL.64 [R1+0x2aa8], R46 ;  /* 0x002aa82e01007387 */ /* 0x000fe80000100a00 */
[----:B------:R-:W-:Y:S06]  /*44310*/  STL.64 [R1+0x2aa0], R44 ;  /* 0x002aa02c01007387 */ /* 0x000fec0000100a00 */
[----:B------:R-:W-:Y:S04]  /*44320*/  STL [R1+0x2ab4], R43 ;  /* 0x002ab42b01007387 */ /* 0x000fe80000100800 */
[----:B------:R-:W-:Y:S04]  /*44330*/  STL [R1+0x2b38], R42 ;  /* 0x002b382a01007387 */ /* 0x000fe80000100800 */
[----:B------:R-:W-:Y:S04]  /*44340*/  STL.64 [R1+0x2b30], R40 ;  /* 0x002b302801007387 */ /* 0x000fe80000100a00 */
[----:B------:R-:W-:Y:S04]  /*44350*/  STL.64 [R1+0x2ac0], R34 ;  /* 0x002ac02201007387 */ /* 0x000fe80000100a00 */
[----:B------:R-:W-:Y:S04]  /*44360*/  STL.64 [R1+0x2ab8], R32 ;  /* 0x002ab82001007387 */ /* 0x000fe80000100a00 */
[----:B------:R-:W-:Y:S04]  /*44370*/  STL.64 [R1+0x2ad0], R38 ;  /* 0x002ad02601007387 */ /* 0x000fe80000100a00 */
[----:B------:R-:W-:Y:S01]  /*44380*/  STL.64 [R1+0x2ac8], R36 ;  /* 0x002ac82401007387 */ /* 0x000fe20000100a00 */
[----:B---3--:R-:W-:-:S02]  /*44390*/  F2FP.F16.E4M3.UNPACK_B R6, R6.H1 ;  /* 0x00000006ff06723e */ /* 0x008fc400030006ff */
[----:B--2---:R-:W-:Y:S01]  /*443a0*/  F2FP.F16.E4M3.UNPACK_B R7, R7.H1 ;  /* 0x00000007ff07723e */ /* 0x004fe200030006ff */
[----:B------:R-:W-:Y:S02]  /*443b0*/  IMAD R18, R18, 0x100, R48 ;  /* 0x0000010012127824 */ /* 0x000fe400078e0230 */
[----:B------:R-:W-:Y:S02]  /*443c0*/  IMAD R19, R19, 0x100, R49 ;  /* 0x0000010013137824 */ /* 0x000fe400078e0231 */
[----:B------:R-:W-:Y:S02]  /*443d0*/  IMAD R2, R2, 0x100, R10 ;  /* 0x0000010002027824 */ /* 0x000fe400078e020a */
[----:B------:R-:W-:-:S03]  /*443e0*/  IMAD R3, R3, 0x100, R11 ;  /* 0x0000010003037824 */ /* 0x000fc600078e020b */
[----:B------:R-:W-:Y:S02]  /*443f0*/  F2FP.F16.E4M3.UNPACK_B R16, R2 ;  /* 0x00000002ff10723e */ /* 0x000fe400020006ff */
[----:B------:R-:W-:Y:S02]  /*44400*/  F2FP.F16.E4M3.UNPACK_B R18, R18 ;  /* 0x00000012ff12723e */ /* 0x000fe400020006ff */
[----:B------:R-:W-:Y:S02]  /*44410*/  F2FP.F16.E4M3.UNPACK_B R17, R3 ;  /* 0x00000003ff11723e */ /* 0x000fe400020006ff */
[----:B------:R-:W-:-:S07]  /*44420*/  F2FP.F16.E4M3.UNPACK_B R19, R19 ;  /* 0x00000013ff13723e */ /* 0x000fce00020006ff */
[----:B------:R-:W-:Y:S01]  /*44430*/  HMMA.16816.F32 R12, R16, R4, R24 ;  /* 0x00000004100c723c */ /* 0x000fe20000001818 */
[----:B------:R-:W-:Y:S02]  /*44440*/  F2FP.F16.E4M3.UNPACK_B R2, R50.H1 ;  /* 0x00000032ff02723e */ /* 0x000fe400030006ff */
[----:B------:R-:W-:-:S15]  /*44450*/  F2FP.F16.E4M3.UNPACK_B R3, R51.H1 ;  /* 0x00000033ff03723e */ /* 0x000fde00030006ff */
[----:B------:R-:W-:Y:S01]  /*44460*/  NOP ;  /* 0x0000000000007918 */ /* 0x000fe20000000000 */
[----:B------:R-:W-:Y:S04]  /*44470*/  STL.64 [R1+0xec0], R12 ;  /* 0x000ec00c01007387 */ /* 0x000fe80000100a00 */
[----:B------:R0:W-:Y:S02]  /*44480*/  STL.64 [R1+0xec8], R14 ;  /* 0x000ec80e01007387 */ /* 0x0001e40000100a00 */
[----:B0-----:R-:W-:Y:S01]  /*44490*/  HMMA.16816.F32 R12, R16, R2, R20 ;  /* 0x00000002100c723c */ /* 0x001fe20000001814 */
[----:B------:R-:W-:Y:S02]  /*444a0*/  F2FP.F16.E4M3.UNPACK_B R20, R8.H1 ;  /* 0x00000008ff14723e */ /* 0x000fe400030006ff */
[----:B------:R-:W-:-:S15]  /*444b0*/  F2FP.F16.E4M3.UNPACK_B R21, R9.H1 ;  /* 0x00000009ff15723e */ /* 0x000fde00030006ff */
[----:B------:R-:W-:Y:S01]  /*444c0*/  NOP ;  /* 0x0000000000007918 */ /* 0x000fe20000000000 */
[----:B------:R-:W-:Y:S04]  /*444d0*/  STL.64 [R1+0xed0], R12 ;  /* 0x000ed00c01007387 */ /* 0x000fe80000100a00 */
[----:B------:R0:W-:Y:S04]  /*444e0*/  STL.64 [R1+0xed8], R14 ;  /* 0x000ed80e01007387 */ /* 0x0001e80000100a00 */
[----:B------:R-:W-:Y:S04]  /*444f0*/  STL.64 [R1+0x2ec0], R6 ;  /* 0x002ec00601007387 */ /* 0x000fe80000100a00 */
[----:B------:R1:W-:Y:S01]  /*44500*/  STL.64 [R1+0x2eb8], R4 ;  /* 0x002eb80401007387 */ /* 0x0003e20000100a00 */
[C---:B0-----:R-:W-:Y:S08]  /*44510*/  HMMA.16816.F32 R12, R16.reuse, R6, R52 ;  /* 0x00000006100c723c */ /* 0x041ff00000001834 */
[----:B-1----:R-:W-:Y:S11]  /*44520*/  HMMA.16816.F32 R4, R16, R20, R56 ;  /* 0x000000141004723c */ /* 0x002ff60000001838 */
[----:B------:R-:W-:Y:S04]  /*44530*/  STL.64 [R1+0xef0], R12 ;  /* 0x000ef00c01007387 */ /* 0x000fe80000100a00 */
[----:B------:R-:W-:Y:S04]  /*44540*/  STL.64 [R1+0xef8], R14 ;  /* 0x000ef80e01007387 */ /* 0x000fe80000100a00 */
[----:B------:R-:W2:Y:S04]  /*44550*/  LDL.LU R56, [R1+0x120] ;  /* 0x0001200001387983 */ /* 0x000ea80000300800 */
[----:B------:R0:W-:Y:S04]  /*44560*/  STL.64 [R1+0xf70], R4 ;  /* 0x000f700401007387 */ /* 0x0001e80000100a00 */
[----:B------:R1:W-:Y:S04]  /*44570*/  STL.64 [R1+0xf78], R6 ;  /* 0x000f780601007387 */ /* 0x0003e80000100a00 */
        /* <DEDUP_REMOVED lines=19> */
[----:B------:R-:W2:Y:S04]  /*446b0*/  LDL.LU R38, [R1+0x738] ;  /* 0x0007380001267983 */ /* 0x000ea80000300800 */
[----:B------:R-:W2:Y:S04]  /*446c0*/  LDL.LU R39, [R1+0x73c] ;  /* 0x00073c0001277983 */ /* 0x000ea80000300800 */
[----:B--2---:R-:W-:Y:S04]  /*446d0*/  STL.64 [R1+0x2ef0], R38 ;  /* 0x002ef02601007387 */ /* 0x004fe80000100a00 */
[----:B----4-:R2:W-:Y:S04]  /*446e0*/  STL.64 [R1+0x2ee8], R36 ;  /* 0x002ee82401007387 */ /* 0x0105e80000100a00 */
[----:B0-----:R-:W4:Y:S04]  /*446f0*/  LDL.LU R4, [R1+0x130] ;  /* 0x0001300001047983 */ /* 0x001f280000300800 */
[----:B------:R-:W4:Y:S04]  /*44700*/  LDL.LU R5, [R1+0x134] ;  /* 0x0001340001057983 */ /* 0x000f280000300800 */
[----:B-1----:R-:W4:Y:S04]  /*44710*/  LDL.LU R6, [R1+0x138] ;  /* 0x0001380001067983 */ /* 0x002f280000300800 */
[----:B------:R-:W4:Y:S04]  /*44720*/  LDL.LU R7, [R1+0x13c] ;  /* 0x00013c0001077983 */ /* 0x000f280000300800 */
[----:B------:R-:W4:Y:S04]  /*44730*/  LDL.LU R40, [R1+0x770] ;  /* 0x0007700001287983 */ /* 0x000f280000300800 */
[----:B------:R-:W4:Y:S04]  /*44740*/  LDL.LU R41, [R1+0x774] ;  /* 0x0007740001297983 */ /* 0x000f280000300800 */
[----:B------:R-:W4:Y:S04]  /*44750*/  LDL.LU R42, [R1+0x778] ;  /* 0x00077800012a7983 */ /* 0x000f280000300800 */
[----:B------:R-:W4:Y:S04]  /*44760*/  LDL.LU R43, [R1+0x77c] ;  /* 0x00077c00012b7983 */ /* 0x000f280000300800 */
[----:B---3--:R-:W3:Y:S04]  /*44770*/  LDL.LU R32, [R1+0x140] ;  /* 0x0001400001207983 */ /* 0x008ee80000300800 */
        /* <DEDUP_REMOVED lines=21> */
[----:B------:R-:W-:-:S02]  /*448d0*/  F2FP.F16.E4M3.UNPACK_B R14, R61.H1 ;  /* 0x0000003dff0e723e */ /* 0x000fc400030006ff */
[----:B------:R-:W-:Y:S01]  /*448e0*/  F2FP.F16.E4M3.UNPACK_B R15, R0.H1 ;  /* 0x00000000ff0f723e */ /* 0x000fe200030006ff */
        /* <DEDUP_REMOVED lines=21> */
[----:B---3--:R-:W-:-:S02]  /*44a40*/  F2FP.F16.E4M3.UNPACK_B R12, R12.H1 ;  /* 0x0000000cff0c723e */ /* 0x008fc400030006ff */
[----:B----4-:R-:W-:Y:S02]  /*44a50*/  F2FP.F16.E4M3.UNPACK_B R13, R13.H1 ;  /* 0x0000000dff0d723e */ /* 0x010fe400030006ff */
[----:B------:R-:W-:Y:S02]  /*44a60*/  F2FP.F16.E4M3.UNPACK_B R10, R10.H1 ;  /* 0x0000000aff0a723e */ /* 0x000fe400030006ff */
[----:B------:R-:W-:-:S03]  /*44a70*/  F2FP.F16.E4M3.UNPACK_B R11, R11.H1 ;  /* 0x0000000bff0b723e */ /* 0x000fc600030006ff */
[C---:B------:R-:W-:Y:S08]  /*44a80*/  HMMA.16816.F32 R32, R16.reuse, R12, R32 ;  /* 0x0000000c1020723c */ /* 0x040ff00000001820 */
[----:B------:R-:W-:Y:S01]  /*44a90*/  HMMA.16816.F32 R40, R16, R10, R40 ;  /* 0x0000000a1028723c */ /* 0x000fe20000001828 */
[----:B------:R-:W-:Y:S01]  /*44aa0*/  STL.64 [R1+0xf80], R36 ;  /* 0x000f802401007387 */ /* 0x000fe20000100a00 */
[----:B------:R-:W-:-:S03]  /*44ab0*/  F2FP.F16.E4M3.UNPACK_B R8, R8.H1 ;  /* 0x00000008ff08723e */ /* 0x000fc600030006ff */
[----:B------:R0:W-:Y:S01]  /*44ac0*/  STL.64 [R1+0xf88], R38 ;  /* 0x000f882601007387 */ /* 0x0001e20000100a00 */
[----:B------:R-:W-:-:S03]  /*44ad0*/  F2FP.F16.E4M3.UNPACK_B R9, R9.H1 ;  /* 0x00000009ff09723e */ /* 0x000fc600030006ff */
[----:B0-----:R-:W2:Y:S04]  /*44ae0*/  LDL.LU.64 R38, [R1+0x2ef0] ;  /* 0x002ef00001267983 */ /* 0x001ea80000300a00 */
[----:B------:R-:W2:Y:S04]  /*44af0*/  LDL.LU.64 R36, [R1+0x2ee8] ;  /* 0x002ee80001247983 */ /* 0x000ea80000300a00 */
[----:B------:R-:W-:Y:S04]  /*44b00*/  STL.64 [R1+0xf90], R32 ;  /* 0x000f902001007387 */ /* 0x000fe80000100a00 */
[----:B------:R0:W-:Y:S01]  /*44b10*/  STL.64 [R1+0xf98], R34 ;  /* 0x000f982201007387 */ /* 0x0001e20000100a00 */
[----:B------:R-:W-:Y:S03]  /*44b20*/  HMMA.16816.F32 R16, R16, R8, R4 ;  /* 0x000000081010723c */ /* 0x000fe60000001804 */
[----:B0-----:R-:W3:Y:S04]  /*44b30*/  LDL.LU.64 R34, [R1+0x2ee0] ;  /* 0x002ee00001227983 */ /* 0x001ee80000300a00 */
[----:B------:R-:W3:Y:S04]  /*44b40*/  LDL.LU.64 R32, [R1+0x2ed8] ;  /* 0x002ed80001207983 */ /* 0x000ee80000300a00 */
[----:B------:R-:W-:Y:S04]  /*44b50*/  STL.64 [R1+0xfb0], R40 ;  /* 0x000fb02801007387 */ /* 0x000fe80000100a00 */
[----:B------:R0:W-:Y:S04]  /*44b60*/  STL.64 [R1+0xfb8], R42 ;  /* 0x000fb82a01007387 */ /* 0x0001e80000100a00 */
[----:B0-----:R-:W4:Y:S04]  /*44b70*/  LDL.LU.64 R42, [R1+0x2ed0] ;  /* 0x002ed000012a7983 */ /* 0x001f280000300a00 */
[----:B------:R-:W4:Y:S04]  /*44b80*/  LDL.LU.64 R40, [R1+0x2ec8] ;  /* 0x002ec80001287983 */ /* 0x000f280000300a00 */
[----:B------:R-:W2:Y:S04]  /*44b90*/  LDL.LU.64 R6, [R1+0x2ec0] ;  /* 0x002ec00001067983 */ /* 0x000ea80000300a00 */
[----:B------:R-:W2:Y:S01]  /*44ba0*/  LDL.LU.64 R4, [R1+0x2eb8] ;  /* 0x002eb80001047983 */ /* 0x000ea20000300a00 */
[----:B------:R-:W-:-:S02]  /*44bb0*/  IMAD R22, R23, 0x100, R22 ;  /* 0x0000010017167824 */ /* 0x000fc400078e0216 */
[----:B------:R-:W-:Y:S02]  /*44bc0*/  IMAD R23, R25, 0x100, R24 ;  /* 0x0000010019177824 */ /* 0x000fe400078e0218 */
[----:B------:R-:W-:Y:S02]  /*44bd0*/  IMAD R24, R27, 0x100, R26 ;  /* 0x000001001b187824 */ /* 0x000fe400078e021a */
[----:B------:R-:W-:Y:S01]  /*44be0*/  IMAD R25, R45, 0x100, R44 ;  /* 0x000001002d197824 */ /* 0x000fe200078e022c */
[----:B------:R-:W-:Y:S04]  /*44bf0*/  STL.64 [R1+0xfa0], R16 ;  /* 0x000fa01001007387 */ /* 0x000fe80000100a00 */
[----:B------:R0:W-:Y:S02]  /*44c00*/  STL.64 [R1+0xfa8], R18 ;  /* 0x000fa81201007387 */ /* 0x0001e40000100a00 */
[----:B0-----:R-:W-:-:S02]  /*44c10*/  F2FP.F16.E4M3.UNPACK_B R18, R24 ;  /* 0x00000018ff12723e */ /* 0x001fc400020006ff */
[----:B------:R-:W-:Y:S01]  /*44c20*/  F2FP.F16.E4M3.UNPACK_B R19, R25 ;  /* 0x00000019ff13723e */ /* 0x000fe200020006ff */
[----:B------:R-:W3:Y:S04]  /*44c30*/  LDL.LU R24, [R1+0x750] ;  /* 0x0007500001187983 */ /* 0x000ee80000300800 */
[----:B------:R-:W3:Y:S04]  /*44c40*/  LDL.LU R25, [R1+0x754] ;  /* 0x0007540001197983 */ /* 0x000ee80000300800 */
[----:B------:R-:W3:Y:S04]  /*44c50*/  LDL.LU R26, [R1+0x758] ;  /* 0x00075800011a7983 */ /* 0x000ee80000300800 */
[----:B------:R-:W3:Y:S01]  /*44c60*/  LDL.LU R27, [R1+0x75c] ;  /* 0x00075c00011b7983 */ /* 0x000ee20000300800 */
[----:B------:R-:W-:-:S02]  /*44c70*/  F2FP.F16.E4M3.UNPACK_B R16, R22 ;  /* 0x00000016ff10723e */ /* 0x000fc400020006ff */
[----:B------:R-:W-:-:S07]  /*44c80*/  F2FP.F16.E4M3.UNPACK_B R17, R23 ;  /* 0x00000017ff11723e */ /* 0x000fce00020006ff */
[----:B--2---:R-:W-:-:S15]  /*44c90*/  HMMA.16816.F32 R56, R16, R4, R56 ;  /* 0x000000041038723c */ /* 0x004fde0000001838 */
[----:B------:R-:W-:-:S04]  /*44ca0*/  NOP ;  /* 0x0000000000007918 */ /* 0x000fc80000000000 */
[----:B------:R-:W-:Y:S04]  /*44cb0*/  STL.64 [R1+0xf60], R56 ;  /* 0x000f603801007387 */ /* 0x000fe80000100a00 */
[----:B------:R0:W-:Y:S04]  /*44cc0*/  STL.64 [R1+0xf68], R58 ;  /* 0x000f683a01007387 */ /* 0x0001e80000100a00 */
[----:B0-----:R-:W2:Y:S04]  /*44cd0*/  LDL.LU.64 R58, [R1+0x2eb0] ;  /* 0x002eb000013a7983 */ /* 0x001ea80000300a00 */
[----:B------:R-:W2:Y:S01]  /*44ce0*/  LDL.LU.64 R56, [R1+0x2ea8] ;  /* 0x002ea80001387983 */ /* 0x000ea20000300a00 */
[C---:B---3--:R-:W-:Y:S08]  /*44cf0*/  HMMA.16816.F32 R24, R16.reuse, R2, R24 ;  /* 0x000000021018723c */ /* 0x048ff00000001818 */
[C---:B------:R-:W-:Y:S11]  /*44d00*/  HMMA.16816.F32 R36, R16.reuse, R20, R36 ;  /* 0x000000141024723c */ /* 0x040ff60000001824 */
[----:B------:R-:W-:Y:S04]  /*44d10*/  STL.64 [R1+0xf50], R24 ;  /* 0x000f501801007387 */ /* 0x000fe80000100a00 */
[----:B------:R0:W-:Y:S01]  /*44d20*/  STL.64 [R1+0xf58], R26 ;  /* 0x000f581a01007387 */ /* 0x0001e20000100a00 */
[C---:B------:R-:W-:Y:S08]  /*44d30*/  HMMA.16816.F32 R28, R16.reuse, R14, R28 ;  /* 0x0000000e101c723c */ /* 0x040ff0000000181c */
[----:B0-----:R-:W-:-:S15]  /*44d40*/  HMMA.16816.F32 R24, R16, R6, R52 ;  /* 0x000000061018723c */ /* 0x001fde0000001834 */
[----:B------:R-:W-:-:S04]  /*44d50*/  NOP ;  /* 0x0000000000007918 */ /* 0x000fc80000000000 */
[----:B------:R-:W-:Y:S04]  /*44d60*/  STL.64 [R1+0xf40], R24 ;  /* 0x000f401801007387 */ /* 0x000fe80000100a00 */
[----:B------:R0:W-:Y:S04]  /*44d70*/  STL.64 [R1+0xf48], R26 ;  /* 0x000f481a01007387 */ /* 0x0001e80000100a00 */
[----:B------:R-:W-:Y:S04]  /*44d80*/  STL.64 [R1+0xf30], R36 ;  /* 0x000f302401007387 */ /* 0x000fe80000100a00 */
[----:B------:R-:W-:Y:S04]  /*44d90*/  STL.64 [R1+0xf38], R38 ;  /* 0x000f382601007387 */ /* 0x000fe80000100a00 */
[----:B------:R-:W-:Y:S01]  /*44da0*/  STL.64 [R1+0x2e70], R14 ;  /* 0x002e700e01007387 */ /* 0x000fe20000100a00 */
[C---:B0-----:R-:W-:Y:S03]  /*44db0*/  HMMA.16816.F32 R24, R16.reuse, R12, R32 ;  /* 0x0000000c1018723c */ /* 0x041fe60000001820 */
[----:B------:R-:W-:Y:S04]  /*44dc0*/  STL.64 [R1+0xf20], R28 ;  /* 0x000f201c01007387 */ /* 0x000fe80000100a00 */
[----:B------:R-:W-:Y:S04]  /*44dd0*/  STL.64 [R1+0xf28], R30 ;  /* 0x000f281e01007387 */ /* 0x000fe80000100a00 */
[----:B------:R4:W-:Y:S02]  /*44de0*/  STL.64 [R1+0x2e68], R12 ;  /* 0x002e680c01007387 */ /* 0x0009e40000100a00 */
[C---:B----4-:R-:W-:Y:S06]  /*44df0*/  HMMA.16816.F32 R12, R16.reuse, R10, R40 ;  /* 0x0000000a100c723c */ /* 0x050fec0000001828 */
[----:B------:R-:W-:Y:S04]  /*44e00*/  STL.64 [R1+0xf10], R24 ;  /* 0x000f101801007387 */ /* 0x000fe80000100a00 */
[----:B------:R-:W-:Y:S09]  /*44e10*/  STL.64 [R1+0xf18], R26 ;  /* 0x000f181a01007387 */ /* 0x000ff20000100a00 */
[----:B------:R-:W-:Y:S04]  /*44e20*/  STL.64 [R1+0xf00], R12 ;  /* 0x000f000c01007387 */ /* 0x000fe80000100a00 */
[----:B------:R2:W-:Y:S04]  /*44e30*/  STL.64 [R1+0xf08], R14 ;  /* 0x000f080e01007387 */ /* 0x0005e80000100a00 */
[----:B------:R-:W-:Y:S04]  /*44e40*/  STL.64 [R1+0x2e50], R10 ;  /* 0x002e500a01007387 */ /* 0x000fe80000100a00 */
[----:B------:R-:W-:Y:S01]  /*44e50*/  STL.64 [R1+0x2e48], R8 ;  /* 0x002e480801007387 */ /* 0x000fe20000100a00 */
[----:B--2---:R-:W-:-:S15]  /*44e60*/  HMMA.16816.F32 R12, R16, R8, R56 ;  /* 0x00000008100c723c */ /* 0x004fde0000001838 */
[----:B------:R-:W-:-:S04]  /*44e70*/  NOP ;  /* 0x0000000000007918 */ /* 0x000fc80000000000 */
        /* <DEDUP_REMOVED lines=31> */
[----:B---3--:R-:W-:Y:S04]  /*45070*/  STL.64 [R1+0x2e78], R36 ;  /* 0x002e782401007387 */ /* 0x008fe80000100a00 */
        /* <DEDUP_REMOVED lines=8> */
[----:B------:R-:W4:Y:S04]  /*45100*/  LDL.LU R34, [R1+0x698] ;  /* 0x0006980001227983 */ /* 0x000f280000300800 */
[----:B------:R-:W4:Y:S04]  /*45110*/  LDL.LU R35, [R1+0x69c] ;  /* 0x00069c0001237983 */ /* 0x000f280000300800 */
[----:B----4-:R-:W-:Y:S04]  /*45120*/  STL.64 [R1+0x2ea0], R34 ;  /* 0x002ea02201007387 */ /* 0x010fe80000100a00 */
[----:B---3--:R1:W-:Y:S04]  /*45130*/  STL.64 [R1+0x2e98], R32 ;  /* 0x002e982001007387 */ /* 0x0083e80000100a00 */
[----:B------:R-:W3:Y:S04]  /*45140*/  LDL.LU R8, [R1+0x6a0] ;  /* 0x0006a00001087983 */ /* 0x000ee80000300800 */
        /* <DEDUP_REMOVED lines=15> */
[----:B-1----:R-:W3:Y:S04]  /*45240*/  LDL.LU R32, [R1+0x6f0] ;  /* 0x0006f00001207983 */ /* 0x002ee80000300800 */
[----:B------:R-:W3:Y:S04]  /*45250*/  LDL.LU R33, [R1+0x6f4] ;  /* 0x0006f40001217983 */ /* 0x000ee80000300800 */
[----:B------:R-:W3:Y:S04]  /*45260*/  LDL.LU R34, [R1+0x6f8] ;  /* 0x0006f80001227983 */ /* 0x000ee80000300800 */
[----:B------:R-:W3:Y:S04]  /*45270*/  LDL.LU R35, [R1+0x6fc] ;  /* 0x0006fc0001237983 */ /* 0x000ee80000300800 */
[----:B------:R-:W3:Y:S04]  /*45280*/  LDL.LU R36, [R1+0x6d0] ;  /* 0x0006d00001247983 */ /* 0x000ee80000300800 */
[----:B------:R-:W3:Y:S04]  /*45290*/  LDL.LU R37, [R1+0x6d4] ;  /* 0x0006d40001257983 */ /* 0x000ee80000300800 */
[----:B------:R-:W3:Y:S04]  /*452a0*/  LDL.LU R38, [R1+0x6d8] ;  /* 0x0006d80001267983 */ /* 0x000ee80000300800 */
[----:B------:R-:W3:Y:S01]  /*452b0*/  LDL.LU R39, [R1+0x6dc] ;  /* 0x0006dc0001277983 */ /* 0x000ee20000300800 */
[----:B------:R-:W-:-:S02]  /*452c0*/  IMAD R22, R47, 0x100, R46 ;  /* 0x000001002f167824 */ /* 0x000fc400078e022e */
[----:B------:R-:W-:Y:S01]  /*452d0*/  IMAD R23, R49, 0x100, R48 ;  /* 0x0000010031177824 */ /* 0x000fe200078e0230 */
[----:B------:R-:W3:Y:S01]  /*452e0*/  LDL.LU R26, [R1+0x28f4] ;  /* 0x0028f400011a7983 */ /* 0x000ee20000300800 */
[----:B------:R-:W-:Y:S02]  /*452f0*/  IMAD R24, R51, 0x100, R50 ;  /* 0x0000010033187824 */ /* 0x000fe400078e0232 */
[----:B------:R-:W-:Y:S01]  /*45300*/  IMAD R25, R0, 0x100, R61 ;  /* 0x0000010000197824 */ /* 0x000fe200078e023d */
[----:B------:R-:W-:Y:S01]  /*45310*/  F2FP.F16.E4M3.UNPACK_B R16, R22 ;  /* 0x00000016ff10723e */ /* 0x000fe200020006ff */
[----:B------:R-:W3:Y:S01]  /*45320*/  LDL.LU R27, [R1+0x28f0] ;  /* 0x0028f000011b7983 */ /* 0x000ee20000300800 */
[----:B------:R-:W-:Y:S02]  /*45330*/  F2FP.F16.E4M3.UNPACK_B R17, R23 ;  /* 0x00000017ff11723e */ /* 0x000fe400020006ff */
[----:B------:R-:W-:Y:S01]  /*45340*/  F2FP.F16.E4M3.UNPACK_B R18, R24 ;  /* 0x00000018ff12723e */ /* 0x000fe200020006ff */
[----:B------:R-:W3:Y:S01]  /*45350*/  LDL.LU R44, [R1+0x28fc] ;  /* 0x0028fc00012c7983 */ /* 0x000ee20000300800 */
[----:B------:R-:W-:-:S03]  /*45360*/  F2FP.F16.E4M3.UNPACK_B R19, R25 ;  /* 0x00000019ff13723e */ /* 0x000fc600020006ff */
        /* <DEDUP_REMOVED lines=22> */
[C---:B--2---:R-:W-:Y:S08]  /*454d0*/  HMMA.16816.F32 R40, R16.reuse, R2, R40 ;  /* 0x000000021028723c */ /* 0x044ff00000001828 */
[C---:B---3--:R-:W-:Y:S08]  /*454e0*/  HMMA.16816.F32 R32, R16.reuse, R4, R32 ;  /* 0x000000041020723c */ /* 0x048ff00000001820 */
[C---:B------:R-:W-:Y:S11]  /*454f0*/  HMMA.16816.F32 R36, R16.reuse, R6, R36 ;  /* 0x000000061024723c */ /* 0x040ff60000001824 */
        /* <DEDUP_REMOVED lines=9> */
[----:B------:R0:W-:Y:S04]  /*45590*/  STL.64 [R1+0xe98], R38 ;  /* 0x000e982601007387 */ /* 0x0001e80000100a00 */
[----:B0-----:R-:W4:Y:S04]  /*455a0*/  LDL.LU.64 R38, [R1+0x2e80] ;  /* 0x002e800001267983 */ /* 0x001f280000300a00 */
[----:B------:R-:W4:Y:S04]  /*455b0*/  LDL.LU.64 R36, [R1+0x2e78] ;  /* 0x002e780001247983 */ /* 0x000f280000300a00 */
[----:B------:R-:W-:Y:S04]  /*455c0*/  STL.64 [R1+0xe80], R12 ;  /* 0x000e800c01007387 */ /* 0x000fe80000100a00 */
[----:B------:R0:W-:Y:S04]  /*455d0*/  STL.64 [R1+0xe88], R14 ;  /* 0x000e880e01007387 */ /* 0x0001e80000100a00 */
[----:B0-----:R-:W2:Y:S04]  /*455e0*/  LDL.LU.64 R14, [R1+0x2e70] ;  /* 0x002e7000010e7983 */ /* 0x001ea80000300a00 */
[----:B------:R-:W3:Y:S01]  /*455f0*/  LDL.LU.64 R12, [R1+0x2e68] ;  /* 0x002e6800010c7983 */ /* 0x000ee20000300a00 */
[C---:B--2---:R-:W-:Y:S08]  /*45600*/  HMMA.16816.F32 R28, R16.reuse, R14, R28 ;  /* 0x0000000e101c723c */ /* 0x044ff0000000181c */
[----:B---3--:R-:W-:Y:S11]  /*45610*/  HMMA.16816.F32 R8, R16, R12, R8 ;  /* 0x0000000c1008723c */ /* 0x008ff60000001808 */
        /* <DEDUP_REMOVED lines=8> */
[----:B------:R-:W-:-:S02]  /*456a0*/  IMAD R23, R23, 0x100, R24 ;  /* 0x0000010017177824 */ /* 0x000fc400078e0218 */
[----:B------:R-:W-:Y:S02]  /*456b0*/  IMAD R22, R22, 0x100, R25 ;  /* 0x0000010016167824 */ /* 0x000fe400078e0219 */
[----:B------:R-:W-:Y:S02]  /*456c0*/  IMAD R24, R27, 0x100, R26 ;  /* 0x000001001b187824 */ /* 0x000fe400078e021a */
[----:B------:R-:W-:Y:S01]  /*456d0*/  IMAD R25, R45, 0x100, R44 ;  /* 0x000001002d197824 */ /* 0x000fe200078e022c */
[C---:B---3--:R-:W-:Y:S08]  /*456e0*/  HMMA.16816.F32 R32, R16.reuse, R10, R32 ;  /* 0x0000000a1020723c */ /* 0x048ff00000001820 */
[----:B--2---:R-:W-:Y:S11]  /*456f0*/  HMMA.16816.F32 R16, R16, R8, R40 ;  /* 0x000000081010723c */ /* 0x004ff60000001828 */
[----:B------:R-:W-:Y:S04]  /*45700*/  STL.64 [R1+0xe50], R32 ;  /* 0x000e502001007387 */ /* 0x000fe80000100a00 */
[----:B------:R0:W-:Y:S04]  /*45710*/  STL.64 [R1+0xe58], R34 ;  /* 0x000e582201007387 */ /* 0x0001e80000100a00 */
[----:B0-----:R-:W2:Y:S04]  /*45720*/  LDL.LU.64 R34, [R1+0x2e40] ;  /* 0x002e400001227983 */ /* 0x001ea80000300a00 */
[----:B------:R-:W2:Y:S04]  /*45730*/  LDL.LU.64 R32, [R1+0x2e38] ;  /* 0x002e380001207983 */ /* 0x000ea80000300a00 */
[----:B------:R-:W3:Y:S04]  /*45740*/  LDL.LU.64 R42, [R1+0x2e30] ;  /* 0x002e3000012a7983 */ /* 0x000ee80000300a00 */
[----:B------:R-:W3:Y:S04]  /*45750*/  LDL.LU.64 R40, [R1+0x2e28] ;  /* 0x002e280001287983 */ /* 0x000ee80000300a00 */
        /* <DEDUP_REMOVED lines=9> */
[----:B------:R-:W-:-:S07]  /*457f0*/  F2FP.F16.E4M3.UNPACK_B R17, R23 ;  /* 0x00000017ff11723e */ /* 0x000fce00020006ff */
[----:B------:R-:W-:-:S15]  /*45800*/  HMMA.16816.F32 R56, R16, R4, R56 ;  /* 0x000000041038723c */ /* 0x000fde0000001838 */
[----:B------:R-:W-:-:S04]  /*45810*/  NOP ;  /* 0x0000000000007918 */ /* 0x000fc80000000000 */
[----:B------:R-:W-:Y:S04]  /*45820*/  STL.64 [R1+0xe30], R56 ;  /* 0x000e303801007387 */ /* 0x000fe80000100a00 */
[----:B------:R0:W-:Y:S04]  /*45830*/  STL.64 [R1+0xe38], R58 ;  /* 0x000e383a01007387 */ /* 0x0001e80000100a00 */
[----:B0-----:R-:W3:Y:S04]  /*45840*/  LDL.LU.64 R58, [R1+0x2e20] ;  /* 0x002e2000013a7983 */ /* 0x001ee80000300a00 */
[----:B------:R-:W3:Y:S01]  /*45850*/  LDL.LU.64 R56, [R1+0x2e18] ;  /* 0x002e180001387983 */ /* 0x000ee20000300a00 */
[C---:B----4-:R-:W-:Y:S08]  /*45860*/  HMMA.16816.F32 R36, R16.reuse, R20, R36 ;  /* 0x000000141024723c */ /* 0x050ff00000001824 */
[C---:B------:R-:W-:Y:S08]  /*45870*/  HMMA.16816.F32 R28, R16.reuse, R14, R28 ;  /* 0x0000000e101c723c */ /* 0x040ff0000000181c */
[----:B--2---:R-:W-:-:S15]  /*45880*/  HMMA.16816.F32 R24, R16, R2, R24 ;  /* 0x000000021018723c */ /* 0x004fde0000001818 */
[----:B------:R-:W-:-:S04]  /*45890*/  NOP ;  /* 0x0000000000007918 */ /* 0x000fc80000000000 */
[----:B------:R-:W-:Y:S04]  /*458a0*/  STL.64 [R1+0xe20], R24 ;  /* 0x000e201801007387 */ /* 0x000fe80000100a00 */
[----:B------:R0:W-:Y:S02]  /*458b0*/  STL.64 [R1+0xe28], R26 ;  /* 0x000e281a01007387 */ /* 0x0001e40000100a00 */
        /* <DEDUP_REMOVED lines=11> */
[C---:B---3--:R-:W-:Y:S06]  /*45970*/  HMMA.16816.F32 R12, R16.reuse, R10, R40 ;  /* 0x0000000a100c723c */ /* 0x048fec0000001828 */
[----:B------:R-:W-:Y:S04]  /*45980*/  STL.64 [R1+0xde0], R24 ;  /* 0x000de01801007387 */ /* 0x000fe80000100a00 */
[----:B------:R-:W-:Y:S09]  /*45990*/  STL.64 [R1+0xde8], R26 ;  /* 0x000de81a01007387 */ /* 0x000ff20000100a00 */
[----:B------:R-:W-:Y:S04]  /*459a0*/  STL.64 [R1+0xdd0], R12 ;  /* 0x000dd00c01007387 */ /* 0x000fe80000100a00 */
[----:B------:R0:W-:Y:S02]  /*459b0*/  STL.64 [R1+0xdd8], R14 ;  /* 0x000dd80e01007387 */ /* 0x0001e40000100a00 */
[----:B0-----:R-:W-:Y:S02]  /*459c0*/  HMMA.16816.F32 R12, R16, R8, R56 ;  /* 0x00000008100c723c */ /* 0x001fe40000001838 */
[----:B------:R-:W-:Y:S04]  /*459d0*/  STL.64 [R1+0x2dc0], R10 ;  /* 0x002dc00a01007387 */ /* 0x000fe80000100a00 */
[----:B------:R-:W-:-:S13]  /*459e0*/  STL.64 [R1+0x2db8], R8 ;  /* 0x002db80801007387 */ /* 0x000fda0000100a00 */
        /* <DEDUP_REMOVED lines=801> */
[----:B------:R-:W-:Y:S02]  /*48c00*/  IMAD R23, R49, 0x100, R48 ;  /* 0x0000010031177824 */ /* 0x000fe400078e0230 */
        /* <DEDUP_REMOVED lines=70> */
[----:B------:R-:W3:Y:S04]  /*49070*/  LDL.LU R61, [R1+0x2b64] ;  /* 0x002b6400013d7983 */ /* 0x000ee80000300800 */
[----:B------:R-:W2:Y:S04]  /*49080*/  LDL.LU R0, [R1+0x2b60] ;  /* 0x002b600001007983 */ /* 0x000ea80000300800 */
[----:B------:R-:W2:Y:S04]  /*49090*/  LDL.LU.64 R34, [R1+0x2b58] ;  /* 0x002b580001227983 */ /* 0x000ea80000300a00 */
        /* <DEDUP_REMOVED lines=17> */
[C---:B------:R-:W-:Y:S08]  /*491b0*/  HMMA.16816.F32 R40, R16.reuse, R2, R40 ;  /* 0x000000021028723c */ /* 0x040ff00000001828 */
[C---:B----4-:R-:W-:Y:S08]  /*491c0*/  HMMA.16816.F32 R52, R16.reuse, R20, R52 ;  /* 0x000000141034723c */ /* 0x050ff00000001834 */
[----:B------:R-:W-:Y:S03]  /*491d0*/  HMMA.16816.F32 R36, R16, R14, R36 ;  /* 0x0000000e1024723c */ /* 0x000fe60000001824 */
[----:B------:R-:W-:Y:S04]  /*491e0*/  STL.64 [R1+0x920], R40 ;  /* 0x0009202801007387 */ /* 0x000fe80000100a00 */
[----:B------:R0:W-:Y:S04]  /*491f0*/  STL.64 [R1+0x928], R42 ;  /* 0x0009282a01007387 */ /* 0x0001e80000100a00 */
[----:B0-----:R-:W4:Y:S04]  /*49200*/  LDL.LU R42, [R1+0x2b38] ;  /* 0x002b3800012a7983 */ /* 0x001f280000300800 */
[----:B------:R-:W4:Y:S01]  /*49210*/  LDL.LU.64 R40, [R1+0x2b30] ;  /* 0x002b300001287983 */ /* 0x000f220000300a00 */
[----:B------:R-:W-:-:S02]  /*49220*/  IMAD R22, R45, 0x100, R44 ;  /* 0x000001002d167824 */ /* 0x000fc400078e022c */
[----:B------:R-:W-:Y:S01]  /*49230*/  IMAD R23, R47, 0x100, R46 ;  /* 0x000001002f177824 */ /* 0x000fe200078e022e */
[----:B--2---:R-:W-:-:S15]  /*49240*/  HMMA.16816.F32 R24, R16, R6, R24 ;  /* 0x000000061018723c */ /* 0x004fde0000001818 */
        /* <DEDUP_REMOVED lines=10> */
[C---:B0-----:R-:W-:Y:S06]  /*492f0*/  HMMA.16816.F32 R12, R16.reuse, R10, R32 ;  /* 0x0000000a100c723c */ /* 0x041fec0000001820 */
[----:B------:R-:W-:Y:S04]  /*49300*/  STL.64 [R1+0x8e0], R24 ;  /* 0x0008e01801007387 */ /* 0x000fe80000100a00 */
[----:B------:R-:W-:Y:S09]  /*49310*/  STL.64 [R1+0x8e8], R26 ;  /* 0x0008e81a01007387 */ /* 0x000ff20000100a00 */
[----:B------:R-:W-:Y:S04]  /*49320*/  STL.64 [R1+0x8d0], R12 ;  /* 0x0008d00c01007387 */ /* 0x000fe80000100a00 */
[----:B------:R3:W-:Y:S02]  /*49330*/  STL.64 [R1+0x8d8], R14 ;  /* 0x0008d80e01007387 */ /* 0x0007e40000100a00 */
[----:B---3--:R-:W-:Y:S02]  /*49340*/  HMMA.16816.F32 R12, R16, R8, R56 ;  /* 0x00000008100c723c */ /* 0x008fe40000001838 */
[----:B------:R-:W-:Y:S04]  /*49350*/  STL.64 [R1+0x2ae0], R10 ;  /* 0x002ae00a01007387 */ /* 0x000fe80000100a00 */
[----:B------:R0:W-:-:S13]  /*49360*/  STL.64 [R1+0x2ad8], R8 ;  /* 0x002ad80801007387 */ /* 0x0001da0000100a00 */
[----:B------:R1:W-:Y:S04]  /*49370*/  STL.64 [R1+0x8c0], R12 ;  /* 0x0008c00c01007387 */ /* 0x0003e80000100a00 */
[----:B------:R2:W-:Y:S04]  /*49380*/  STL.64 [R1+0x8c8], R14 ;  /* 0x0008c80e01007387 */ /* 0x0005e80000100a00 */
[----:B------:R-:W3:Y:S04]  /*49390*/  LDL.LU R44, [R1+0x50] ;  /* 0x00005000012c7983 */ /* 0x000ee80000300800 */
[----:B------:R-:W3:Y:S04]  /*493a0*/  LDL.LU R45, [R1+0x54] ;  /* 0x00005400012d7983 */ /* 0x000ee80000300800 */
[----:B------:R-:W2:Y:S01]  /*493b0*/  LDL.LU R46, [R1+0x58] ;  /* 0x00005800012e7983 */ /* 0x000ea20000300800 */
[----:B------:R-:W-:-:S03]  /*493c0*/  IMAD.MOV.U32 R47, RZ, RZ, R0 ;  /* 0x000000ffff2f7224 */ /* 0x000fc600078e0000 */
[----:B------:R-:W3:Y:S04]  /*493d0*/  LDL.LU R0, [R1+0x2b28] ;  /* 0x002b280001007983 */ /* 0x000ee80000300800 */
[----:B--2---:R-:W-:Y:S04]  /*493e0*/  STL.64 [R1+0x2b00], R46 ;  /* 0x002b002e01007387 */ /* 0x004fe80000100a00 */
[----:B---3--:R-:W-:Y:S04]  /*493f0*/  STL.64 [R1+0x2af8], R44 ;  /* 0x002af82c01007387 */ /* 0x008fe80000100a00 */
        /* <DEDUP_REMOVED lines=9> */
[----:B------:R-:W3:Y:S01]  /*49490*/  LDL.LU R15, [R1+0x18c] ;  /* 0x00018c00010f7983 */ /* 0x000ee20000300800 */
[----:B------:R-:W-:-:S02]  /*494a0*/  IMAD R24, R49, 0x100, R48 ;  /* 0x0000010031187824 */ /* 0x000fc400078e0230 */
[----:B------:R-:W-:Y:S01]  /*494b0*/  IMAD R25, R51, 0x100, R50 ;  /* 0x0000010033197824 */ /* 0x000fe200078e0232 */
[----:B---3--:R-:W-:Y:S04]  /*494c0*/  STL.64 [R1+0x2b20], R14 ;  /* 0x002b200e01007387 */ /* 0x008fe80000100a00 */
[----:B--2---:R1:W-:Y:S04]  /*494d0*/  STL.64 [R1+0x2b18], R12 ;  /* 0x002b180c01007387 */ /* 0x0043e80000100a00 */
[----:B0-----:R-:W2:Y:S04]  /*494e0*/  LDL.LU R8, [R1+0x1a0] ;  /* 0x0001a00001087983 */ /* 0x001ea80000300800 */
[----:B------:R-:W2:Y:S04]  /*494f0*/  LDL.LU R9, [R1+0x1a4] ;  /* 0x0001a40001097983 */ /* 0x000ea80000300800 */
[----:B------:R-:W2:Y:S04]  /*49500*/  LDL.LU R10, [R1+0x1a8] ;  /* 0x0001a800010a7983 */ /* 0x000ea80000300800 */
[----:B------:R-:W2:Y:S04]  /*49510*/  LDL.LU R11, [R1+0x1ac] ;  /* 0x0001ac00010b7983 */ /* 0x000ea80000300800 */
[----:B-1----:R-:W3:Y:S04]  /*49520*/  LDL.LU R12, [R1+0x1b0] ;  /* 0x0001b000010c7983 */ /* 0x002ee80000300800 */
[----:B------:R-:W3:Y:S04]  /*49530*/  LDL.LU R13, [R1+0x1b4] ;  /* 0x0001b400010d7983 */ /* 0x000ee80000300800 */
[----:B------:R-:W3:Y:S04]  /*49540*/  LDL.LU R14, [R1+0x1b8] ;  /* 0x0001b800010e7983 */ /* 0x000ee80000300800 */
[----:B------:R-:W3:Y:S01]  /*49550*/  LDL.LU R15, [R1+0x1bc] ;  /* 0x0001bc00010f7983 */ /* 0x000ee20000300800 */
[----:B------:R-:W-:-:S02]  /*49560*/  F2FP.F16.E4M3.UNPACK_B R16, R22 ;  /* 0x00000016ff10723e */ /* 0x000fc400020006ff */
[----:B------:R-:W-:Y:S01]  /*49570*/  F2FP.F16.E4M3.UNPACK_B R17, R23 ;  /* 0x00000017ff11723e */ /* 0x000fe200020006ff */
[----:B------:R-:W2:Y:S01]  /*49580*/  LDL.LU R44, [R1+0x190] ;  /* 0x00019000012c7983 */ /* 0x000ea20000300800 */
[----:B------:R-:W-:Y:S02]  /*49590*/  F2FP.F16.E4M3.UNPACK_B R18, R24 ;  /* 0x00000018ff12723e */ /* 0x000fe400020006ff */
[----:B------:R-:W-:Y:S01]  /*495a0*/  F2FP.F16.E4M3.UNPACK_B R19, R25 ;  /* 0x00000019ff13723e */ /* 0x000fe200020006ff */
[----:B------:R-:W2:Y:S04]  /*495b0*/  LDL.LU R45, [R1+0x194] ;  /* 0x00019400012d7983 */ /* 0x000ea80000300800 */
[----:B------:R-:W2:Y:S04]  /*495c0*/  LDL.LU R46, [R1+0x198] ;  /* 0x00019800012e7983 */ /* 0x000ea80000300800 */
[----:B------:R-:W2:Y:S04]  /*495d0*/  LDL.LU R47, [R1+0x19c] ;  /* 0x00019c00012f7983 */ /* 0x000ea80000300800 */
[----:B------:R-:W2:Y:S04]  /*495e0*/  LDL.LU R32, [R1+0x150] ;  /* 0x0001500001207983 */ /* 0x000ea80000300800 */
[----:B------:R-:W2:Y:S04]  /*495f0*/  LDL.LU R33, [R1+0x154] ;  /* 0x0001540001217983 */ /* 0x000ea80000300800 */
[----:B------:R-:W2:Y:S04]  /*49600*/  LDL.LU R34, [R1+0x158] ;  /* 0x0001580001227983 */ /* 0x000ea80000300800 */
[----:B------:R-:W2:Y:S01]  /*49610*/  LDL.LU R35, [R1+0x15c] ;  /* 0x00015c0001237983 */ /* 0x000ea20000300800 */
[----:B------:R-:W-:-:S03]  /*49620*/  IMAD.MOV.U32 R39, RZ, RZ, R0 ;  /* 0x000000ffff277224 */ /* 0x000fc600078e0000 */
        /* <DEDUP_REMOVED lines=17> */
[----:B---3--:R-:W-:-:S15]  /*49740*/  HMMA.16816.F32 R12, R16, R4, R12 ;  /* 0x00000004100c723c */ /* 0x008fde000000180c */
[----:B------:R-:W-:-:S04]  /*49750*/  NOP ;  /* 0x0000000000007918 */ /* 0x000fc80000000000 */
[----:B------:R-:W-:Y:S04]  /*49760*/  STL.64 [R1+0x8b0], R12 ;  /* 0x0008b00c01007387 */ /* 0x000fe80000100a00 */
[----:B------:R0:W-:Y:S04]  /*49770*/  STL.64 [R1+0x8b8], R14 ;  /* 0x0008b80e01007387 */ /* 0x0001e80000100a00 */
[----:B0-----:R-:W3:Y:S04]  /*49780*/  LDL.LU.64 R14, [R1+0x2b20] ;  /* 0x002b2000010e7983 */ /* 0x001ee80000300a00 */
[----:B------:R-:W3:Y:S01]  /*49790*/  LDL.LU.64 R12, [R1+0x2b18] ;  /* 0x002b1800010c7983 */ /* 0x000ee20000300a00 */
[C---:B--2---:R-:W-:Y:S08]  /*497a0*/  HMMA.16816.F32 R8, R16.reuse, R2, R8 ;  /* 0x000000021008723c */ /* 0x044ff00000001808 */
[C---:B------:R-:W-:Y:S11]  /*497b0*/  HMMA.16816.F32 R44, R16.reuse, R6, R44 ;  /* 0x00000006102c723c */ /* 0x040ff6000000182c */
        /* <DEDUP_REMOVED lines=8> */
[----:B------:R-:W2:Y:S01]  /*49840*/  LDL.LU R53, [R1+0x12dc] ;  /* 0x0012dc0001357983 */ /* 0x000ea20000300800 */
[----:B---3--:R-:W-:-:S15]  /*49850*/  HMMA.16816.F32 R12, R16, R20, R12 ;  /* 0x00000014100c723c */ /* 0x008fde000000180c */
[----:B------:R-:W-:-:S04]  /*49860*/  NOP ;  /* 0x0000000000007918 */ /* 0x000fc80000000000 */
[----:B------:R-:W-:Y:S04]  /*49870*/  STL.64 [R1+0x880], R12 ;  /* 0x0008800c01007387 */ /* 0x000fe80000100a00 */
[----:B------:R0:W-:Y:S04]  /*49880*/  STL.64 [R1+0x888], R14 ;  /* 0x0008880e01007387 */ /* 0x0001e80000100a00 */
[----:B0-----:R-:W2:Y:S04]  /*49890*/  LDL.LU.64 R14, [R1+0x2af0] ;  /* 0x002af000010e7983 */ /* 0x001ea80000300a00 */
[----:B------:R-:W4:Y:S01]  /*498a0*/  LDL.LU.64 R12, [R1+0x2ae8] ;  /* 0x002ae800010c7983 */ /* 0x000f220000300a00 */
[----:B--2---:R-:W-:-:S15]  /*498b0*/  HMMA.16816.F32 R8, R16, R14, R8 ;  /* 0x0000000e1008723c */ /* 0x004fde0000001808 */
[----:B------:R-:W-:-:S04]  /*498c0*/  NOP ;  /* 0x0000000000007918 */ /* 0x000fc80000000000 */
[----:B------:R-:W-:Y:S04]  /*498d0*/  STL.64 [R1+0x870], R8 ;  /* 0x0008700801007387 */ /* 0x000fe80000100a00 */
[----:B------:R0:W-:Y:S04]  /*498e0*/  STL.64 [R1+0x878], R10 ;  /* 0x0008780a01007387 */ /* 0x0001e80000100a00 */
[----:B0-----:R-:W2:Y:S04]  /*498f0*/  LDL.LU.64 R10, [R1+0x2ae0] ;  /* 0x002ae000010a7983 */ /* 0x001ea80000300a00 */
[----:B------:R-:W3:Y:S01]  /*49900*/  LDL.LU.64 R8, [R1+0x2ad8] ;  /* 0x002ad80001087983 */ /* 0x000ee20000300a00 */
[----:B----4-:R-:W-:Y:S01]  /*49910*/  HMMA.16816.F32 R36, R16, R12, R36 ;  /* 0x0000000c1024723c */ /* 0x010fe20000001824 */
[----:B------:R-:W-:-:S02]  /*49920*/  IMAD.MOV.U32 R51, RZ, RZ, R60 ;  /* 0x000000ffff337224 */ /* 0x000fc400078e003c */
[----:B------:R-:W4:Y:S04]  /*49930*/  LDL.LU R54, [R1+0x1014] ;  /* 0x0010140001367983 */ /* 0x000f280000300800 */
[----:B------:R-:W4:Y:S04]  /*49940*/  LDL.LU R55, [R1+0x101c] ;  /* 0x00101c0001377983 */ /* 0x000f280000300800 */
[----:B------:R-:W4:Y:S04]  /*49950*/  LDL.LU R26, [R1+0x1024] ;  /* 0x00102400011a7983 */ /* 0x000f280000300800 */
[----:B------:R-:W4:Y:S04]  /*49960*/  LDL.LU R60, [R1+0x102c] ;  /* 0x00102c00013c7983 */ /* 0x000f280000300800 */
[----:B------:R-:W-:Y:S04]  /*49970*/  STL.64 [R1+0x140], R36 ;  /* 0x0001402401007387 */ /* 0x000fe80000100a00 */
[----:B------:R0:W-:Y:S01]  /*49980*/  STL.64 [R1+0x148], R38 ;  /* 0x0001482601007387 */ /* 0x0001e20000100a00 */
[----:B------:R-:W-:-:S03]  /*49990*/  IMAD.MOV.U32 R50, RZ, RZ, R61 ;  /* 0x000000ffff327224 */ /* 0x000fc600078e003d */
[----:B0-----:R-:W4:Y:S04]  /*499a0*/  LDL.LU.64 R38, [R1+0x2ad0] ;  /* 0x002ad00001267983 */ /* 0x001f280000300a00 */
[----:B------:R-:W4:Y:S04]  /*499b0*/  LDL.LU.64 R36, [R1+0x2ac8] ;  /* 0x002ac80001247983 */ /* 0x000f280000300a00 */
[----:B------:R-:W4:Y:S04]  /*499c0*/  LDL.LU R27, [R1+0x1034] ;  /* 0x00103400011b7983 */ /* 0x000f280000300800 */
[----:B------:R-:W4:Y:S04]  /*499d0*/  LDL.LU R28, [R1+0x103c] ;  /* 0x00103c00011c7983 */ /* 0x000f280000300800 */
[----:B------:R-:W4:Y:S04]  /*499e0*/  LDL.LU R29, [R1+0x1010] ;  /* 0x00101000011d7983 */ /* 0x000f280000300800 */
[----:B------:R-:W4:Y:S04]  /*499f0*/  LDL.LU R30, [R1+0x1044] ;  /* 0x00104400011e7983 */ /* 0x000f280000300800 */
[----:B------:R-:W4:Y:S01]  /*49a00*/  LDL.LU R61, [R1+0x1018] ;  /* 0x00101800013d7983 */ /* 0x000f220000300800 */
[----:B------:R-:W-:-:S02]  /*49a10*/  IMAD R25, R25, 0x100, R43 ;  /* 0x0000010019197824 */ /* 0x000fc400078e022b */
[----:B------:R-:W-:Y:S02]  /*49a20*/  IMAD R24, R24, 0x100, R0 ;  /* 0x0000010018187824 */ /* 0x000fe400078e0200 */
[----:B------:R-:W-:Y:S02]  /*49a30*/  IMAD R23, R22, 0x100, R23 ;  /* 0x0000010016177824 */ /* 0x000fe400078e0217 */
[----:B------:R-:W-:Y:S01]  /*49a40*/  IMAD R22, R31, 0x100, R52 ;  /* 0x000001001f167824 */ /* 0x000fe200078e0234 */
[C---:B--2---:R-:W-:Y:S08]  /*49a50*/  HMMA.16816.F32 R32, R16.reuse, R10, R32 ;  /* 0x0000000a1020723c */ /* 0x044ff00000001820 */
[----:B---3--:R-:W-:Y:S11]  /*49a60*/  HMMA.16816.F32 R16, R16, R8, R44 ;  /* 0x000000081010723c */ /* 0x008ff6000000182c */
[----:B------:R-:W-:Y:S04]  /*49a70*/  STL.64 [R1+0x130], R32 ;  /* 0x0001302001007387 */ /* 0x000fe80000100a00 */
[----:B------:R0:W-:Y:S04]  /*49a80*/  STL.64 [R1+0x138], R34 ;  /* 0x0001382201007387 */ /* 0x0001e80000100a00 */
[----:B0-----:R-:W2:Y:S04]  /*49a90*/  LDL.LU.64 R34, [R1+0x2ac0] ;  /* 0x002ac00001227983 */ /* 0x001ea80000300a00 */
[----:B------:R-:W2:Y:S04]  /*49aa0*/  LDL.LU.64 R32, [R1+0x2ab8] ;  /* 0x002ab80001207983 */ /* 0x000ea80000300a00 */
[----:B------:R-:W3:Y:S04]  /*49ab0*/  LDL.LU R43, [R1+0x2ab4] ;  /* 0x002ab400012b7983 */ /* 0x000ee80000300800 */
[----:B------:R0:W5:Y:S04]  /*49ac0*/  LDL.LU R0, [R1+0x2ab0] ;  /* 0x002ab00001007983 */ /* 0x0001680000300800 */
[----:B------:R-:W2:Y:S04]  /*49ad0*/  LDL.LU.64 R46, [R1+0x2aa8] ;  /* 0x002aa800012e7983 */ /* 0x000ea80000300a00 */
[----:B------:R-:W2:Y:S04]  /*49ae0*/  LDL.LU.64 R44, [R1+0x2aa0] ;  /* 0x002aa000012c7983 */ /* 0x000ea80000300a00 */
[----:B------:R-:W2:Y:S04]  /*49af0*/  LDL.LU R31, [R1+0x104c] ;  /* 0x00104c00011f7983 */ /* 0x000ea80000300800 */
[----:B------:R1:W-:Y:S04]  /*49b00*/  STL.64 [R1+0x7d0], R16 ;  /* 0x0007d01001007387 */ /* 0x0003e80000100a00 */
[----:B------:R0:W-:Y:S01]  /*49b10*/  STL.64 [R1+0x7d8], R18 ;  /* 0x0007d81201007387 */ /* 0x0001e20000100a00 */
[----:B-1----:R-:W-:-:S02]  /*49b20*/  F2FP.F16.E4M3.UNPACK_B R16, R25 ;  /* 0x00000019ff10723e */ /* 0x002fc400020006ff */
[----:B------:R-:W-:Y:S02]  /*49b30*/  F2FP.F16.E4M3.UNPACK_B R17, R24 ;  /* 0x00000018ff11723e */ /* 0x000fe400020006ff */
[----:B0-----:R-:W-:Y:S02]  /*49b40*/  F2FP.F16.E4M3.UNPACK_B R18, R23 ;  /* 0x00000017ff12723e */ /* 0x001fe400020006ff */
[----:B------:R-:W-:-:S07]  /*49b50*/  F2FP.F16.E4M3.UNPACK_B R19, R22 ;  /* 0x00000016ff13723e */ /* 0x000fce00020006ff */
        /* <DEDUP_REMOVED lines=10> */
[----:B------:R-:W-:Y:S01]  /*49c00*/  VIADD R53, R53, 0x1 ;  /* 0x0000000135357836 */ /* 0x000fe20000000000 */
[----:B----4-:R-:W-:-:S02]  /*49c10*/  IADD3 R54, P2, PT, R54, UR21, RZ ;  /* 0x0000001536367c10 */ /* 0x010fc4000ff5e0ff */
[----:B------:R-:W-:Y:S02]  /*49c20*/  IADD3 R60, P5, PT, R60, UR21, RZ ;  /* 0x000000153c3c7c10 */ /* 0x000fe4000ffbe0ff */
[----:B------:R-:W-:Y:S02]  /*49c30*/  IADD3 R55, P3, PT, R55, UR21, RZ ;  /* 0x0000001537377c10 */ /* 0x000fe4000ff7e0ff */
[----:B------:R-:W-:Y:S02]  /*49c40*/  IADD3 R26, P4, PT, R26, UR21, RZ ;  /* 0x000000151a1a7c10 */ /* 0x000fe4000ff9e0ff */
[----:B------:R-:W-:Y:S02]  /*49c50*/  IADD3 R27, P6, PT, R27, UR21, RZ ;  /* 0x000000151b1b7c10 */ /* 0x000fe4000ffde0ff */
[----:B------:R-:W-:Y:S02]  /*49c60*/  IADD3 R28, P1, PT, R28, UR21, RZ ;  /* 0x000000151c1c7c10 */ /* 0x000fe4000ff3e0ff */
[----:B------:R-:W-:-:S02]  /*49c70*/  IADD3.X R29, PT, PT, R29, UR13, RZ, P2, !PT ;  /* 0x0000000d1d1d7c10 */ /* 0x000fc400097fe4ff */
[----:B------:R-:W-:Y:S02]  /*49c80*/  IADD3 R30, P2, PT, R30, UR21, RZ ;  /* 0x000000151e1e7c10 */ /* 0x000fe4000ff5e0ff */
[----:B------:R-:W-:Y:S01]  /*49c90*/  IADD3.X R61, PT, PT, R61, UR13, RZ, P3, !PT ;  /* 0x0000000d3d3d7c10 */ /* 0x000fe20009ffe4ff */
[C---:B--2---:R-:W-:Y:S08]  /*49ca0*/  HMMA.16816.F32 R48, R16.reuse, R20, R48 ;  /* 0x000000141030723c */ /* 0x044ff00000001830 */
[C---:B---3--:R-:W-:Y:S08]  /*49cb0*/  HMMA.16816.F32 R4, R16.reuse, R6, R56 ;  /* 0x000000061004723c */ /* 0x048ff00000001838 */
[C---:B------:R-:W-:Y:S11]  /*49cc0*/  HMMA.16816.F32 R20, R16.reuse, R14, R44 ;  /* 0x0000000e1014723c */ /* 0x040ff6000000182c */
[----:B------:R-:W-:Y:S04]  /*49cd0*/  STL.64 [R1+0x7a0], R4 ;  /* 0x0007a00401007387 */ /* 0x000fe80000100a00 */
[----:B------:R0:W-:Y:S02]  /*49ce0*/  STL.64 [R1+0x7a8], R6 ;  /* 0x0007a80601007387 */ /* 0x0001e40000100a00 */
[C---:B0-----:R-:W-:Y:S02]  /*49cf0*/  HMMA.16816.F32 R4, R16.reuse, R12, R40 ;  /* 0x0000000c1004723c */ /* 0x041fe40000001828 */
[----:B------:R-:W-:Y:S04]  /*49d00*/  STL.64 [R1+0x790], R48 ;  /* 0x0007903001007387 */ /* 0x000fe80000100a00 */
[----:B------:R-:W-:Y:S02]  /*49d10*/  STL.64 [R1+0x798], R50 ;  /* 0x0007983201007387 */ /* 0x000fe40000100a00 */
[C---:B------:R-:W-:Y:S02]  /*49d20*/  HMMA.16816.F32 R12, R16.reuse, R10, R32 ;  /* 0x0000000a100c723c */ /* 0x040fe40000001820 */
[----:B------:R-:W-:Y:S04]  /*49d30*/  STL.64 [R1+0x780], R20 ;  /* 0x0007801401007387 */ /* 0x000fe80000100a00 */
[----:B------:R-:W-:Y:S05]  /*49d40*/  STL.64 [R1+0x788], R22 ;  /* 0x0007881601007387 */ /* 0x000fea0000100a00 */
[----:B------:R-:W-:Y:S04]  /*49d50*/  STL.64 [R1+0x770], R4 ;  /* 0x0007700401007387 */ /* 0x000fe80000100a00 */
[----:B------:R0:W-:Y:S02]  /*49d60*/  STL.64 [R1+0x778], R6 ;  /* 0x0007780601007387 */ /* 0x0001e40000100a00 */
[----:B0-----:R-:W-:Y:S02]  /*49d70*/  HMMA.16816.F32 R4, R16, R8, R36 ;  /* 0x000000081004723c */ /* 0x001fe40000001824 */
[----:B------:R-:W-:Y:S04]  /*49d80*/  STL.64 [R1+0x760], R12 ;  /* 0x0007600c01007387 */ /* 0x000fe80000100a00 */
[----:B------:R-:W-:Y:S04]  /*49d90*/  STL.64 [R1+0x768], R14 ;  /* 0x0007680e01007387 */ /* 0x000fe80000100a00 */
[----:B------:R-:W-:Y:S09]  /*49da0*/  STL [R1+0x12dc], R53 ;  /* 0x0012dc3501007387 */ /* 0x000ff20000100800 */
[----:B------:R-:W-:Y:S04]  /*49db0*/  STL.64 [R1+0x120], R4 ;  /* 0x0001200401007387 */ /* 0x000fe80000100a00 */
[----:B------:R-:W-:Y:S04]  /*49dc0*/  STL.64 [R1+0x128], R6 ;  /* 0x0001280601007387 */ /* 0x000fe80000100a00 */
[----:B------:R-:W-:Y:S04]  /*49dd0*/  STL [R1+0x1014], R54 ;  /* 0x0010143601007387 */ /* 0x000fe80000100800 */
[----:B------:R0:W-:Y:S04]  /*49de0*/  STL [R1+0x102c], R60 ;  /* 0x00102c3c01007387 */ /* 0x0001e80000100800 */
[----:B------:R-:W-:Y:S04]  /*49df0*/  STL [R1+0x101c], R55 ;  /* 0x00101c3701007387 */ /* 0x000fe80000100800 */
[----:B0-----:R-:W2:Y:S04]  /*49e00*/  LDL.LU R60, [R1+0x1020] ;  /* 0x00102000013c7983 */ /* 0x001ea80000300800 */
[----:B------:R-:W-:Y:S04]  /*49e10*/  STL [R1+0x1024], R26 ;  /* 0x0010241a01007387 */ /* 0x000fe80000100800 */
[----:B------:R-:W-:Y:S04]  /*49e20*/  STL [R1+0x1034], R27 ;  /* 0x0010341b01007387 */ /* 0x000fe80000100800 */
[----:B------:R-:W-:Y:S04]  /*49e30*/  STL [R1+0x103c], R28 ;  /* 0x00103c1c01007387 */ /* 0x000fe80000100800 */
[----:B------:R-:W3:Y:S04]  /*49e40*/  LDL.LU R49, [R1+0x23c0] ;  /* 0x0023c00001317983 */ /* 0x000ee80000300800 */
[----:B------:R-:W-:Y:S04]  /*49e50*/  STL [R1+0x1010], R29 ;  /* 0x0010101d01007387 */ /* 0x000fe80000100800 */
[----:B------:R-:W4:Y:S04]  /*49e60*/  LDL.LU R50, [R1+0x1028] ;  /* 0x0010280001327983 */ /* 0x000f280000300800 */
[----:B------:R-:W-:Y:S04]  /*49e70*/  STL [R1+0x1044], R30 ;  /* 0x0010441e01007387 */ /* 0x000fe80000100800 */
[----:B------:R-:W4:Y:S04]  /*49e80*/  LDL.LU R51, [R1+0x23b8] ;  /* 0x0023b80001337983 */ /* 0x000f280000300800 */
[----:B------:R0:W-:Y:S04]  /*49e90*/  STL [R1+0x1018], R61 ;  /* 0x0010183d01007387 */ /* 0x0001e80000100800 */
[----:B------:R-:W4:Y:S04]  /*49ea0*/  LDL.LU R6, [R1+0x1030] ;  /* 0x0010300001067983 */ /* 0x000f280000300800 */
[----:B------:R-:W4:Y:S04]  /*49eb0*/  LDL.LU R7, [R1+0x23b0] ;  /* 0x0023b00001077983 */ /* 0x000f280000300800 */
[----:B------:R-:W4:Y:S04]  /*49ec0*/  LDL.LU R56, [R1+0x1038] ;  /* 0x0010380001387983 */ /* 0x000f280000300800 */
[----:B------:R-:W4:Y:S04]  /*49ed0*/  LDL.LU R57, [R1+0x23a8] ;  /* 0x0023a80001397983 */ /* 0x000f280000300800 */
[----:B------:R-:W4:Y:S04]  /*49ee0*/  LDL.LU R58, [R1+0x1040] ;  /* 0x00104000013a7983 */ /* 0x000f280000300800 */
[----:B------:R-:W4:Y:S04]  /*49ef0*/  LDL.LU R59, [R1+0x23a0] ;  /* 0x0023a000013b7983 */ /* 0x000f280000300800 */
[----:B0-----:R-:W4:Y:S01]  /*49f00*/  LDL.LU R61, [R1+0x1048] ;  /* 0x00104800013d7983 */ /* 0x001f220000300800 */
[----:B------:R-:W-:-:S03]  /*49f10*/  IADD3 R31, P3, PT, R31, UR21, RZ ;  /* 0x000000151f1f7c10 */ /* 0x000fc6000ff7e0ff */
[----:B------:R-:W4:Y:S04]  /*49f20*/  LDL.LU R2, [R1+0x2398] ;  /* 0x0023980001027983 */ /* 0x000f280000300800 */
[----:B------:R-:W4:Y:S04]  /*49f30*/  LDL.LU R3, [R1+0x23bc] ;  /* 0x0023bc0001037983 */ /* 0x000f280000300800 */
[----:B------:R-:W4:Y:S04]  /*49f40*/  LDL.LU R4, [R1+0x2390] ;  /* 0x0023900001047983 */ /* 0x000f280000300800 */
[----:B------:R0:W-:Y:S04]  /*49f50*/  STL [R1+0x104c], R31 ;  /* 0x00104c1f01007387 */ /* 0x0001e80000100800 */
[----:B------:R-:W4:Y:S04]  /*49f60*/  LDL.LU R5, [R1+0x23b4] ;  /* 0x0023b40001057983 */ /* 0x000f280000300800 */
[----:B------:R-:W4:Y:S01]  /*49f70*/  LDL.LU R22, [R1+0x2388] ;  /* 0x0023880001167983 */ /* 0x000f220000300800 */
[----:B------:R-:W-:-:S03]  /*49f80*/  ISETP.NE.U32.AND P0, PT, R53, UR20, PT ;  /* 0x0000001435007c0c */ /* 0x000fc6000bf05070 */
        /* <DEDUP_REMOVED lines=11> */
[----:B------:R-:W4:Y:S01]  /*4a040*/  LDL.LU R29, [R1+0x2358] ;  /* 0x00235800011d7983 */ /* 0x000f220000300800 */
[----:B--2---:R-:W-:-:S05]  /*4a050*/  IADD3.X R60, PT, PT, R60, UR13, RZ, P4, !PT ;  /* 0x0000000d3c3c7c10 */ /* 0x004fca000a7fe4ff */
[----:B------:R0:W-:Y:S04]  /*4a060*/  STL [R1+0x1020], R60 ;  /* 0x0010203c01007387 */ /* 0x0001e80000100800 */
[----:B------:R-:W2:Y:S04]  /*4a070*/  LDL.LU R30, [R1+0x237c] ;  /* 0x00237c00011e7983 */ /* 0x000ea80000300800 */
[----:B0-----:R-:W2:Y:S01]  /*4a080*/  LDL.LU R60, [R1+0x2350] ;  /* 0x00235000013c7983 */ /* 0x001ea20000300800 */
[----:B---3--:R-:W-:Y:S02]  /*4a090*/  IADD3 R49, P4, PT, R49, UR21, RZ ;  /* 0x0000001531317c10 */ /* 0x008fe4000ff9e0ff */
[----:B----4-:R-:W-:-:S03]  /*4a0a0*/  IADD3.X R50, PT, PT, R50, UR13, RZ, P5, !PT ;  /* 0x0000000d32327c10 */ /* 0x010fc6000affe4ff */
[----:B------:R-:W-:Y:S01]  /*4a0b0*/  STL [R1+0x23c0], R49 ;  /* 0x0023c03101007387 */ /* 0x000fe20000100800 */
[----:B------:R-:W-:-:S03]  /*4a0c0*/  IADD3 R51, P5, PT, R51, UR21, RZ ;  /* 0x0000001533337c10 */ /* 0x000fc6000ffbe0ff */
[----:B------:R-:W-:Y:S01]  /*4a0d0*/  STL [R1+0x1028], R50 ;  /* 0x0010283201007387 */ /* 0x000fe20000100800 */
[----:B------:R-:W-:-:S03]  /*4a0e0*/  IADD3.X R6, PT, PT, R6, UR13, RZ, P6, !PT ;  /* 0x0000000d06067c10 */ /* 0x000fc6000b7fe4ff */
        /* <DEDUP_REMOVED lines=9> */
[----:B------:R-:W-:-:S05]  /*4a180*/  IADD3.X R61, PT, PT, R61, UR13, RZ, P3, !PT ;  /* 0x0000000d3d3d7c10 */ /* 0x000fca0009ffe4ff */
[----:B------:R0:W-:Y:S04]  /*4a190*/  STL [R1+0x1048], R61 ;  /* 0x0010483d01007387 */ /* 0x0001e80000100800 */
[----:B------:R-:W-:Y:S04]  /*4a1a0*/  STL [R1+0x1040], R58 ;  /* 0x0010403a01007387 */ /* 0x000fe80000100800 */
[----:B0-----:R-:W3:Y:S01]  /*4a1b0*/  LDL.LU R61, [R1+0x2374] ;  /* 0x00237400013d7983 */ /* 0x001ee20000300800 */
[----:B------:R-:W-:Y:S02]  /*4a1c0*/  IADD3 R59, P2, PT, R59, UR21, RZ ;  /* 0x000000153b3b7c10 */ /* 0x000fe4000ff5e0ff */
[----:B------:R-:W-:-:S02]  /*4a1d0*/  IADD3 R2, P3, PT, R2, UR21, RZ ;  /* 0x0000001502027c10 */ /* 0x000fc4000ff7e0ff */
[----:B------:R-:W-:Y:S02]  /*4a1e0*/  IADD3.X R3, PT, PT, R3, UR13, RZ, P4, !PT ;  /* 0x0000000d03037c10 */ /* 0x000fe4000a7fe4ff */
[----:B------:R-:W-:Y:S01]  /*4a1f0*/  IADD3 R4, P4, PT, R4, UR21, RZ ;  /* 0x0000001504047c10 */ /* 0x000fe2000ff9e0ff */
[----:B------:R-:W-:Y:S01]  /*4a200*/  STL [R1+0x23a0], R59 ;  /* 0x0023a03b01007387 */ /* 0x000fe20000100800 */
[----:B------:R-:W-:Y:S02]  /*4a210*/  IADD3.X R5, PT, PT, R5, UR13, RZ, P5, !PT ;  /* 0x0000000d05057c10 */ /* 0x000fe4000affe4ff */
[----:B------:R-:W-:Y:S01]  /*4a220*/  IADD3 R22, P5, PT, R22, UR21, RZ ;  /* 0x0000001516167c10 */ /* 0x000fe2000ffbe0ff */
        /* <DEDUP_REMOVED lines=15> */
[----:B------:R-:W-:-:S03]  /*4a320*/  IADD3.X R31, PT, PT, R31, UR13, RZ, P4, !PT ;  /* 0x0000000d1f1f7c10 */ /* 0x000fc6000a7fe4ff */
[----:B------:R-:W-:Y:S04]  /*4a330*/  STL [R1+0x2378], R52 ;  /* 0x0023783401007387 */ /* 0x000fe80000100800 */
[----:B------:R-:W-:Y:S04]  /*4a340*/  STL [R1+0x239c], R53 ;  /* 0x00239c3501007387 */ /* 0x000fe80000100800 */
[----:B------:R-:W-:Y:S04]  /*4a350*/  STL [R1+0x2370], R54 ;  /* 0x0023703601007387 */ /* 0x000fe80000100800 */
[----:B------:R0:W-:Y:S04]  /*4a360*/  STL [R1+0x238c], R31 ;  /* 0x00238c1f01007387 */ /* 0x0001e80000100800 */
[----:B------:R-:W-:Y:S04]  /*4a370*/  STL [R1+0x2394], R55 ;  /* 0x0023943701007387 */ /* 0x000fe80000100800 */
[----:B0-----:R-:W4:Y:S01]  /*4a380*/  LDL.LU R31, [R1+0x2348] ;  /* 0x00234800011f7983 */ /* 0x001f220000300800 */
[----:B------:R-:W-:-:S02]  /*4a390*/  IADD3 R26, P3, PT, R26, UR21, RZ ;  /* 0x000000151a1a7c10 */ /* 0x000fc4000ff7e0ff */
[----:B------:R-:W-:Y:S02]  /*4a3a0*/  IADD3 R27, P4, PT, R27, UR21, RZ ;  /* 0x000000151b1b7c10 */ /* 0x000fe4000ff9e0ff */
[----:B------:R-:W-:Y:S01]  /*4a3b0*/  IADD3.X R28, PT, PT, R28, UR13, RZ, P5, !PT ;  /* 0x0000000d1c1c7c10 */ /* 0x000fe2000affe4ff */
[----:B------:R-:W-:Y:S01]  /*4a3c0*/  STL [R1+0x2368], R26 ;  /* 0x0023681a01007387 */ /* 0x000fe20000100800 */
[----:B------:R-:W-:-:S03]  /*4a3d0*/  IADD3 R29, P5, PT, R29, UR21, RZ ;  /* 0x000000151d1d7c10 */ /* 0x000fc6000ffbe0ff */
[----:B------:R-:W-:Y:S04]  /*4a3e0*/  STL [R1+0x2360], R27 ;  /* 0x0023601b01007387 */ /* 0x000fe80000100800 */
[----:B------:R-:W-:Y:S04]  /*4a3f0*/  STL [R1+0x2384], R28 ;  /* 0x0023841c01007387 */ /* 0x000fe80000100800 */
[----:B------:R-:W4:Y:S04]  /*4a400*/  LDL.LU R49, [R1+0x236c] ;  /* 0x00236c0001317983 */ /* 0x000f280000300800 */
[----:B------:R-:W-:Y:S04]  /*4a410*/  STL [R1+0x2358], R29 ;  /* 0x0023581d01007387 */ /* 0x000fe80000100800 */
[----:B------:R-:W4:Y:S01]  /*4a420*/  LDL.LU R50, [R1+0x2340] ;  /* 0x0023400001327983 */ /* 0x000f220000300800 */
[----:B--2---:R-:W-:-:S02]  /*4a430*/  IADD3.X R30, PT, PT, R30, UR13, RZ, P6, !PT ;  /* 0x0000000d1e1e7c10 */ /* 0x004fc4000b7fe4ff */
[----:B------:R-:W-:-:S03]  /*4a440*/  IADD3 R60, P6, PT, R60, UR21, RZ ;  /* 0x000000153c3c7c10 */ /* 0x000fc6000ffde0ff */
[----:B------:R-:W-:Y:S04]  /*4a450*/  STL [R1+0x237c], R30 ;  /* 0x00237c1e01007387 */ /* 0x000fe80000100800 */
[----:B------:R-:W2:Y:S04]  /*4a460*/  LDL.LU R51, [R1+0x2364] ;  /* 0x0023640001337983 */ /* 0x000ea80000300800 */
[----:B------:R0:W-:Y:S04]  /*4a470*/  STL [R1+0x2350], R60 ;  /* 0x0023503c01007387 */ /* 0x0001e80000100800 */
        /* <DEDUP_REMOVED lines=9> */
[----:B------:R-:W2:Y:S01]  /*4a510*/  LDL.LU R4, [R1+0x233c] ;  /* 0x00233c0001047983 */ /* 0x000ea20000300800 */
[----:B---3--:R-:W-:-:S05]  /*4a520*/  IADD3.X R61, PT, PT, R61, UR13, RZ, P1, !PT ;  /* 0x0000000d3d3d7c10 */ /* 0x008fca0008ffe4ff */
[----:B------:R0:W-:Y:S04]  /*4a530*/  STL [R1+0x2374], R61 ;  /* 0x0023743d01007387 */ /* 0x0001e80000100800 */
        /* <DEDUP_REMOVED lines=12> */
[----:B------:R-:W3:Y:S04]  /*4a600*/  LDL.LU R28, [R1+0x22e0] ;  /* 0x0022e000011c7983 */ /* 0x000ee80000300800 */
[----:B------:R-:W3:Y:S01]  /*4a610*/  LDL.LU R29, [R1+0x2304] ;  /* 0x00230400011d7983 */ /* 0x000ee20000300800 */
[----:B----4-:R-:W-:-:S05]  /*4a620*/  IADD3 R31, P1, PT, R31, UR21, RZ ;  /* 0x000000151f1f7c10 */ /* 0x010fca000ff3e0ff */
[----:B------:R0:W-:Y:S04]  /*4a630*/  STL [R1+0x2348], R31 ;  /* 0x0023481f01007387 */ /* 0x0001e80000100800 */
[----:B------:R-:W4:Y:S04]  /*4a640*/  LDL.LU R30, [R1+0x22d8] ;  /* 0x0022d800011e7983 */ /* 0x000f280000300800 */
[----:B0-----:R-:W4:Y:S01]  /*4a650*/  LDL.LU R31, [R1+0x22fc] ;  /* 0x0022fc00011f7983 */ /* 0x001f220000300800 */
[----:B------:R-:W-:Y:S02]  /*4a660*/  IADD3.X R49, PT, PT, R49, UR13, RZ, P2, !PT ;  /* 0x0000000d31317c10 */ /* 0x000fe400097fe4ff */
[----:B------:R-:W-:-:S03]  /*4a670*/  IADD3 R50, P2, PT, R50, UR21, RZ ;  /* 0x0000001532327c10 */ /* 0x000fc6000ff5e0ff */
[----:B------:R-:W-:Y:S04]  /*4a680*/  STL [R1+0x236c], R49 ;  /* 0x00236c3101007387 */ /* 0x000fe80000100800 */
[----:B------:R-:W-:Y:S01]  /*4a690*/  STL [R1+0x2340], R50 ;  /* 0x0023403201007387 */ /* 0x000fe20000100800 */
[----:B--2---:R-:W-:Y:S02]  /*4a6a0*/  IADD3.X R51, PT, PT, R51, UR13, RZ, P3, !PT ;  /* 0x0000000d33337c10 */ /* 0x004fe40009ffe4ff */
        /* <DEDUP_REMOVED lines=8> */
[----:B------:R-:W-:Y:S02]  /*4a730*/  IADD3 R58, P5, PT, R58, UR21, RZ ;  /* 0x000000153a3a7c10 */ /* 0x000fe4000ffbe0ff */
[----:B------:R-:W-:Y:S02]  /*4a740*/  IADD3.X R59, PT, PT, R59, UR13, RZ, P6, !PT ;  /* 0x0000000d3b3b7c10 */ /* 0x000fe4000b7fe4ff */
[----:B------:R-:W-:Y:S01]  /*4a750*/  IADD3 R60, P6, PT, R60, UR21, RZ ;  /* 0x000000153c3c7c10 */ /* 0x000fe2000ffde0ff */
[----:B------:R-:W-:Y:S04]  /*4a760*/  STL [R1+0x2354], R57 ;  /* 0x0023543901007387 */ /* 0x000fe80000100800 */
[----:B------:R0:W-:Y:S01]  /*4a770*/  STL [R1+0x2320], R60 ;  /* 0x0023203c01007387 */ /* 0x0001e20000100800 */
[----:B------:R-:W-:-:S03]  /*4a780*/  IADD3.X R2, PT, PT, R2, UR13, RZ, P1, !PT ;  /* 0x0000000d02027c10 */ /* 0x000fc60008ffe4ff */
[----:B------:R-:W-:Y:S01]  /*4a790*/  STL [R1+0x2328], R58 ;  /* 0x0023283a01007387 */ /* 0x000fe20000100800 */
[----:B------:R-:W-:Y:S02]  /*4a7a0*/  IADD3 R3, P1, PT, R3, UR21, RZ ;  /* 0x0000001503037c10 */ /* 0x000fe4000ff3e0ff */
[----:B------:R-:W-:Y:S01]  /*4a7b0*/  IADD3.X R4, PT, PT, R4, UR13, RZ, P2, !PT ;  /* 0x0000000d04047c10 */ /* 0x000fe200097fe4ff */
[----:B0-----:R-:W2:Y:S04]  /*4a7c0*/  LDL.LU R60, [R1+0x22d0] ;  /* 0x0022d000013c7983 */ /* 0x001ea80000300800 */
[----:B------:R-:W-:Y:S04]  /*4a7d0*/  STL [R1+0x234c], R59 ;  /* 0x00234c3b01007387 */ /* 0x000fe80000100800 */
[----:B------:R-:W-:Y:S04]  /*4a7e0*/  STL [R1+0x2344], R2 ;  /* 0x0023440201007387 */ /* 0x000fe80000100800 */
[----:B------:R-:W-:Y:S04]  /*4a7f0*/  STL [R1+0x2318], R3 ;  /* 0x0023180301007387 */ /* 0x000fe80000100800 */
[----:B------:R-:W-:Y:S01]  /*4a800*/  STL [R1+0x233c], R4 ;  /* 0x00233c0401007387 */ /* 0x000fe20000100800 */
[----:B---3--:R-:W-:-:S02]  /*4a810*/  IADD3 R5, P2, PT, R5, UR21, RZ ;  /* 0x0000001505057c10 */ /* 0x008fc4000ff5e0ff */
        /* <DEDUP_REMOVED lines=18> */
[----:B------:R0:W-:Y:S04]  /*4a940*/  STL [R1+0x22e8], R61 ;  /* 0x0022e83d01007387 */ /* 0x0001e80000100800 */
[----:B------:R-:W-:Y:S04]  /*4a950*/  STL [R1+0x22f0], R55 ;  /* 0x0022f03701007387 */ /* 0x000fe80000100800 */
[----:B0-----:R-:W3:Y:S01]  /*4a960*/  LDL.LU R61, [R1+0x22f4] ;  /* 0x0022f400013d7983 */ /* 0x001ee20000300800 */
[----:B------:R-:W-:-:S02]  /*4a970*/  IADD3.X R27, PT, PT, R27, UR13, RZ, P2, !PT ;  /* 0x0000000d1b1b7c10 */ /* 0x000fc400097fe4ff */
[----:B------:R-:W-:Y:S01]  /*4a980*/  IADD3 R28, P2, PT, R28, UR21, RZ ;  /* 0x000000151c1c7c10 */ /* 0x000fe2000ff5e0ff */
[----:B------:R-:W-:Y:S01]  /*4a990*/  STL [R1+0x2314], R26 ;  /* 0x0023141a01007387 */ /* 0x000fe20000100800 */
[----:B------:R-:W-:-:S03]  /*4a9a0*/  IADD3.X R29, PT, PT, R29, UR13, RZ, P3, !PT ;  /* 0x0000000d1d1d7c10 */ /* 0x000fc60009ffe4ff */
[----:B------:R-:W-:Y:S04]  /*4a9b0*/  STL [R1+0x230c], R27 ;  /* 0x00230c1b01007387 */ /* 0x000fe80000100800 */
[----:B------:R-:W-:Y:S01]  /*4a9c0*/  STL [R1+0x22e0], R28 ;  /* 0x0022e01c01007387 */ /* 0x000fe20000100800 */
[----:B----4-:R-:W-:-:S03]  /*4a9d0*/  IADD3 R30, P3, PT, R30, UR21, RZ ;  /* 0x000000151e1e7c10 */ /* 0x010fc6000ff7e0ff */
[----:B------:R-:W4:Y:S01]  /*4a9e0*/  LDL.LU R49, [R1+0x22c8] ;  /* 0x0022c80001317983 */ /* 0x000f220000300800 */
[----:B------:R-:W-:-:S03]  /*4a9f0*/  IADD3.X R31, PT, PT, R31, UR13, RZ, P4, !PT ;  /* 0x0000000d1f1f7c10 */ /* 0x000fc6000a7fe4ff */
        /* <DEDUP_REMOVED lines=15> */
[----:B--2---:R-:W-:-:S05]  /*4aaf0*/  IADD3 R60, P4, PT, R60, UR21, RZ ;  /* 0x000000153c3c7c10 */ /* 0x004fca000ff9e0ff */
[----:B------:R0:W-:Y:S04]  /*4ab00*/  STL [R1+0x22d0], R60 ;  /* 0x0022d03c01007387 */ /* 0x0001e80000100800 */
        /* <DEDUP_REMOVED lines=17> */
[----:B0-----:R-:W3:Y:S01]  /*4ac20*/  LDL.LU R61, [R1+0x2258] ;  /* 0x00225800013d7983 */ /* 0x001ee20000300800 */
[----:B----4-:R-:W-:Y:S02]  /*4ac30*/  IADD3 R49, P5, PT, R49, UR21, RZ ;  /* 0x0000001531317c10 */ /* 0x010fe4000ffbe0ff */
        /* <DEDUP_REMOVED lines=17> */
[----:B0-----:R-:W4:Y:S01]  /*4ad50*/  LDL.LU R31, [R1+0x227c] ;  /* 0x00227c00011f7983 */ /* 0x001f220000300800 */
[----:B------:R-:W-:Y:S02]  /*4ad60*/  IADD3 R59, P3, PT, R59, UR21, RZ ;  /* 0x000000153b3b7c10 */ /* 0x000fe4000ff7e0ff */
[----:B------:R-:W-:-:S02]  /*4ad70*/  IADD3 R2, P4, PT, R2, UR21, RZ ;  /* 0x0000001502027c10 */ /* 0x000fc4000ff9e0ff */
[----:B------:R-:W-:Y:S02]  /*4ad80*/  IADD3.X R3, PT, PT, R3, UR13, RZ, P5, !PT ;  /* 0x0000000d03037c10 */ /* 0x000fe4000affe4ff */
[----:B------:R-:W-:Y:S01]  /*4ad90*/  IADD3 R4, P5, PT, R4, UR21, RZ ;  /* 0x0000001504047c10 */ /* 0x000fe2000ffbe0ff */
[----:B------:R-:W-:Y:S04]  /*4ada0*/  STL [R1+0x22a8], R59 ;  /* 0x0022a83b01007387 */ /* 0x000fe80000100800 */
[----:B------:R-:W-:Y:S04]  /*4adb0*/  STL [R1+0x22a0], R2 ;  /* 0x0022a00201007387 */ /* 0x000fe80000100800 */
[----:B------:R-:W-:Y:S04]  /*4adc0*/  STL [R1+0x22c4], R3 ;  /* 0x0022c40301007387 */ /* 0x000fe80000100800 */
[----:B------:R-:W-:Y:S01]  /*4add0*/  STL [R1+0x2298], R4 ;  /* 0x0022980401007387 */ /* 0x000fe20000100800 */
[----:B--2---:R-:W-:-:S02]  /*4ade0*/  IADD3.X R5, PT, PT, R5, UR13, RZ, P6, !PT ;  /* 0x0000000d05057c10 */ /* 0x004fc4000b7fe4ff */
        /* <DEDUP_REMOVED lines=18> */
[----:B------:R-:W-:-:S03]  /*4af10*/  IADD3 R27, P5, PT, R27, UR21, RZ ;  /* 0x000000151b1b7c10 */ /* 0x000fc6000ffbe0ff */
[----:B------:R0:W-:Y:S01]  /*4af20*/  STL [R1+0x2294], R60 ;  /* 0x0022943c01007387 */ /* 0x0001e20000100800 */
[----:B------:R-:W-:-:S03]  /*4af30*/  IADD3.X R28, PT, PT, R28, UR13, RZ, P6, !PT ;  /* 0x0000000d1c1c7c10 */ /* 0x000fc6000b7fe4ff */
[----:B------:R-:W-:Y:S01]  /*4af40*/  STL [R1+0x229c], R55 ;  /* 0x00229c3701007387 */ /* 0x000fe20000100800 */
[----:B------:R-:W-:-:S03]  /*4af50*/  IADD3 R29, P6, PT, R29, UR21, RZ ;  /* 0x000000151d1d7c10 */ /* 0x000fc6000ffde0ff */
[----:B0-----:R-:W2:Y:S04]  /*4af60*/  LDL.LU R60, [R1+0x2250] ;  /* 0x00225000013c7983 */ /* 0x001ea80000300800 */
[----:B------:R-:W-:Y:S04]  /*4af70*/  STL [R1+0x2270], R26 ;  /* 0x0022701a01007387 */ /* 0x000fe80000100800 */
[----:B------:R-:W-:Y:S04]  /*4af80*/  STL [R1+0x2268], R27 ;  /* 0x0022681b01007387 */ /* 0x000fe80000100800 */
[----:B------:R-:W-:Y:S04]  /*4af90*/  STL [R1+0x228c], R28 ;  /* 0x00228c1c01007387 */ /* 0x000fe80000100800 */
[----:B------:R-:W2:Y:S01]  /*4afa0*/  LDL.LU R49, [R1+0x2274] ;  /* 0x0022740001317983 */ /* 0x000ea20000300800 */
[----:B---3--:R-:W-:-:S03]  /*4afb0*/  IADD3.X R30, PT, PT, R30, UR13, RZ, P1, !PT ;  /* 0x0000000d1e1e7c10 */ /* 0x008fc60008ffe4ff */
[----:B------:R-:W-:Y:S04]  /*4afc0*/  STL [R1+0x2260], R29 ;  /* 0x0022601d01007387 */ /* 0x000fe80000100800 */
[----:B------:R-:W3:Y:S01]  /*4afd0*/  LDL.LU R50, [R1+0x2248] ;  /* 0x0022480001327983 */ /* 0x000ee20000300800 */
[----:B------:R-:W-:-:S03]  /*4afe0*/  IADD3 R61, P1, PT, R61, UR21, RZ ;  /* 0x000000153d3d7c10 */ /* 0x000fc6000ff3e0ff */
[----:B------:R-:W-:Y:S04]  /*4aff0*/  STL [R1+0x2284], R30 ;  /* 0x0022841e01007387 */ /* 0x000fe80000100800 */
[----:B------:R-:W3:Y:S04]  /*4b000*/  LDL.LU R51, [R1+0x226c] ;  /* 0x00226c0001337983 */ /* 0x000ee80000300800 */
[----:B------:R0:W-:Y:S04]  /*4b010*/  STL [R1+0x2258], R61 ;  /* 0x0022583d01007387 */ /* 0x0001e80000100800 */
        /* <DEDUP_REMOVED lines=10> */
[----:B----4-:R-:W-:-:S05]  /*4b0c0*/  IADD3.X R31, PT, PT, R31, UR13, RZ, P2, !PT ;  /* 0x0000000d1f1f7c10 */ /* 0x010fca00097fe4ff */
[----:B------:R0:W-:Y:S04]  /*4b0d0*/  STL [R1+0x227c], R31 ;  /* 0x00227c1f01007387 */ /* 0x0001e80000100800 */
        /* <DEDUP_REMOVED lines=17> */
[----:B0-----:R-:W2:Y:S01]  /*4b1f0*/  LDL.LU R60, [R1+0x2204] ;  /* 0x00220400013c7983 */ /* 0x001ea20000300800 */
[----:B------:R-:W-:-:S05]  /*4b200*/  IADD3.X R49, PT, PT, R49, UR13, RZ, P3, !PT ;  /* 0x0000000d31317c10 */ /* 0x000fca0009ffe4ff */
[----:B------:R-:W-:Y:S01]  /*4b210*/  STL [R1+0x2274], R49 ;  /* 0x0022743101007387 */ /* 0x000fe20000100800 */
[----:B---3--:R-:W-:Y:S02]  /*4b220*/  IADD3 R50, P3, PT, R50, UR21, RZ ;  /* 0x0000001532327c10 */ /* 0x008fe4000ff7e0ff */
        /* <DEDUP_REMOVED lines=18> */
[----:B------:R-:W-:Y:S02]  /*4b350*/  IADD3 R3, P2, PT, R3, UR21, RZ ;  /* 0x0000001503037c10 */ /* 0x000fe4000ff5e0ff */
[----:B------:R-:W-:Y:S01]  /*4b360*/  IADD3.X R4, PT, PT, R4, UR13, RZ, P3, !PT ;  /* 0x0000000d04047c10 */ /* 0x000fe20009ffe4ff */
[----:B------:R-:W-:Y:S04]  /*4b370*/  STL [R1+0x2254], R59 ;  /* 0x0022543b01007387 */ /* 0x000fe80000100800 */
[----:B------:R-:W-:Y:S04]  /*4b380*/  STL [R1+0x224c], R2 ;  /* 0x00224c0201007387 */ /* 0x000fe80000100800 */
[----:B------:R-:W-:Y:S01]  /*4b390*/  STL [R1+0x2220], R3 ;  /* 0x0022200301007387 */ /* 0x000fe20000100800 */
[----:B----4-:R-:W-:-:S03]  /*4b3a0*/  IADD3 R5, P3, PT, R5, UR21, RZ ;  /* 0x0000001505057c10 */ /* 0x010fc6000ff7e0ff */
        /* <DEDUP_REMOVED lines=21> */
[----:B0-----:R-:W4:Y:S01]  /*4b500*/  LDL.LU R31, [R1+0x21fc] ;  /* 0x0021fc00011f7983 */ /* 0x001f220000300800 */
[----:B------:R-:W-:-:S02]  /*4b510*/  IADD3.X R27, PT, PT, R27, UR13, RZ, P3, !PT ;  /* 0x0000000d1b1b7c10 */ /* 0x000fc40009ffe4ff */
[----:B------:R-:W-:Y:S01]  /*4b520*/  IADD3 R28, P3, PT, R28, UR21, RZ ;  /* 0x000000151c1c7c10 */ /* 0x000fe2000ff7e0ff */
[----:B------:R-:W-:Y:S01]  /*4b530*/  STL [R1+0x221c], R26 ;  /* 0x00221c1a01007387 */ /* 0x000fe20000100800 */
[----:B------:R-:W-:-:S03]  /*4b540*/  IADD3.X R29, PT, PT, R29, UR13, RZ, P4, !PT ;  /* 0x0000000d1d1d7c10 */ /* 0x000fc6000a7fe4ff */
[----:B------:R-:W-:Y:S04]  /*4b550*/  STL [R1+0x2214], R27 ;  /* 0x0022141b01007387 */ /* 0x000fe80000100800 */
[----:B------:R-:W-:Y:S04]  /*4b560*/  STL [R1+0x21e8], R28 ;  /* 0x0021e81c01007387 */ /* 0x000fe80000100800 */
[----:B------:R-:W4:Y:S04]  /*4b570*/  LDL.LU R49, [R1+0x21d0] ;  /* 0x0021d00001317983 */ /* 0x000f280000300800 */
[----:B------:R-:W-:Y:S04]  /*4b580*/  STL [R1+0x220c], R29 ;  /* 0x00220c1d01007387 */ /* 0x000fe80000100800 */
[----:B------:R-:W4:Y:S01]  /*4b590*/  LDL.LU R50, [R1+0x21f4] ;  /* 0x0021f40001327983 */ /* 0x000f220000300800 */
[----:B--2---:R-:W-:-:S02]  /*4b5a0*/  IADD3 R30, P4, PT, R30, UR21, RZ ;  /* 0x000000151e1e7c10 */ /* 0x004fc4000ff9e0ff */
[----:B------:R-:W-:-:S03]  /*4b5b0*/  IADD3.X R60, PT, PT, R60, UR13, RZ, P5, !PT ;  /* 0x0000000d3c3c7c10 */ /* 0x000fc6000affe4ff */
        /* <DEDUP_REMOVED lines=13> */
[----:B---3--:R-:W-:-:S05]  /*4b690*/  IADD3 R61, P5, PT, R61, UR21, RZ ;  /* 0x000000153d3d7c10 */ /* 0x008fca000ffbe0ff */
        /* <DEDUP_REMOVED lines=18> */
[----:B0-----:R-:W4:Y:S01]  /*4b7c0*/  LDL.LU R31, [R1+0x2160] ;  /* 0x00216000011f7983 */ /* 0x001f220000300800 */
[----:B------:R-:W-:Y:S02]  /*4b7d0*/  IADD3 R49, P6, PT, R49, UR21, RZ ;  /* 0x0000001531317c10 */ /* 0x000fe4000ffde0ff */
[----:B------:R-:W-:-:S03]  /*4b7e0*/  IADD3.X R50, PT, PT, R50, UR13, RZ, P1, !PT ;  /* 0x0000000d32327c10 */ /* 0x000fc60008ffe4ff */
[----:B------:R-:W-:Y:S04]  /*4b7f0*/  STL [R1+0x21d0], R49 ;  /* 0x0021d03101007387 */ /* 0x000fe80000100800 */
[----:B------:R-:W-:Y:S01]  /*4b800*/  STL [R1+0x21f4], R50 ;  /* 0x0021f43201007387 */ /* 0x000fe20000100800 */
[----:B--2---:R-:W-:Y:S02]  /*4b810*/  IADD3 R51, P1, PT, R51, UR21, RZ ;  /* 0x0000001533337c10 */ /* 0x004fe4000ff3e0ff */
        /* <DEDUP_REMOVED lines=10> */
[----:B------:R-:W-:Y:S02]  /*4b8c0*/  IADD3.X R60, PT, PT, R60, UR13, RZ, P5, !PT ;  /* 0x0000000d3c3c7c10 */ /* 0x000fe4000affe4ff */
[----:B------:R-:W-:-:S03]  /*4b8d0*/  IADD3 R59, P4, PT, R59, UR21, RZ ;  /* 0x000000153b3b7c10 */ /* 0x000fc6000ff9e0ff */
[----:B------:R0:W-:Y:S01]  /*4b8e0*/  STL [R1+0x21d4], R60 ;  /* 0x0021d43c01007387 */ /* 0x0001e20000100800 */
[----:B------:R-:W-:-:S03]  /*4b8f0*/  IADD3 R2, P5, PT, R2, UR21, RZ ;  /* 0x0000001502027c10 */ /* 0x000fc6000ffbe0ff */
[----:B------:R-:W-:Y:S01]  /*4b900*/  STL [R1+0x21dc], R58 ;  /* 0x0021dc3a01007387 */ /* 0x000fe20000100800 */
[----:B------:R-:W-:Y:S02]  /*4b910*/  IADD3.X R3, PT, PT, R3, UR13, RZ, P6, !PT ;  /* 0x0000000d03037c10 */ /* 0x000fe4000b7fe4ff */
[----:B------:R-:W-:Y:S01]  /*4b920*/  IADD3 R4, P6, PT, R4, UR21, RZ ;  /* 0x0000001504047c10 */ /* 0x000fe2000ffde0ff */
[----:B0-----:R-:W2:Y:S04]  /*4b930*/  LDL.LU R60, [R1+0x2184] ;  /* 0x00218400013c7983 */ /* 0x001ea80000300800 */
[----:B------:R-:W-:Y:S04]  /*4b940*/  STL [R1+0x21b0], R59 ;  /* 0x0021b03b01007387 */ /* 0x000fe80000100800 */
[----:B------:R-:W-:Y:S04]  /*4b950*/  STL [R1+0x21a8], R2 ;  /* 0x0021a80201007387 */ /* 0x000fe80000100800 */
[----:B------:R-:W-:Y:S04]  /*4b960*/  STL [R1+0x21cc], R3 ;  /* 0x0021cc0301007387 */ /* 0x000fe80000100800 */
[----:B------:R-:W-:Y:S01]  /*4b970*/  STL [R1+0x21a0], R4 ;  /* 0x0021a00401007387 */ /* 0x000fe20000100800 */
[----:B---3--:R-:W-:-:S02]  /*4b980*/  IADD3.X R5, PT, PT, R5, UR13, RZ, P1, !PT ;  /* 0x0000000d05057c10 */ /* 0x008fc40008ffe4ff */
        /* <DEDUP_REMOVED lines=22> */
[----:B------:R-:W-:Y:S01]  /*4baf0*/  IADD3.X R28, PT, PT, R28, UR13, RZ, P1, !PT ;  /* 0x0000000d1c1c7c10 */ /* 0x000fe20008ffe4ff */
[----:B------:R-:W-:Y:S01]  /*4bb00*/  STL [R1+0x2178], R26 ;  /* 0x0021781a01007387 */ /* 0x000fe20000100800 */
[----:B------:R-:W-:-:S03]  /*4bb10*/  IADD3 R29, P1, PT, R29, UR21, RZ ;  /* 0x000000151d1d7c10 */ /* 0x000fc6000ff3e0ff */
[----:B------:R-:W-:Y:S04]  /*4bb20*/  STL [R1+0x2170], R27 ;  /* 0x0021701b01007387 */ /* 0x000fe80000100800 */
[----:B------:R-:W-:Y:S04]  /*4bb30*/  STL [R1+0x2194], R28 ;  /* 0x0021941c01007387 */ /* 0x000fe80000100800 */
[----:B------:R-:W3:Y:S01]  /*4bb40*/  LDL.LU R49, [R1+0x217c] ;  /* 0x00217c0001317983 */ /* 0x000ee20000300800 */
[----:B----4-:R-:W-:-:S03]  /*4bb50*/  IADD3.X R30, PT, PT, R30, UR13, RZ, P2, !PT ;  /* 0x0000000d1e1e7c10 */ /* 0x010fc600097fe4ff */
[----:B------:R-:W-:Y:S01]  /*4bb60*/  STL [R1+0x2168], R29 ;  /* 0x0021681d01007387 */ /* 0x000fe20000100800 */
[----:B------:R-:W-:-:S03]  /*4bb70*/  IADD3 R31, P2, PT, R31, UR21, RZ ;  /* 0x000000151f1f7c10 */ /* 0x000fc6000ff5e0ff */
        /* <DEDUP_REMOVED lines=33> */
[----:B0-----:R-:W3:Y:S01]  /*4bd90*/  LDL.LU R61, [R1+0x210c] ;  /* 0x00210c00013d7983 */ /* 0x001ee20000300800 */
[----:B------:R-:W-:Y:S02]  /*4bda0*/  IADD3.X R49, PT, PT, R49, UR13, RZ, P4, !PT ;  /* 0x0000000d31317c10 */ /* 0x000fe4000a7fe4ff */
        /* <DEDUP_REMOVED lines=20> */
[----:B------:R-:W-:Y:S02]  /*4bef0*/  IADD3 R3, P3, PT, R3, UR21, RZ ;  /* 0x0000001503037c10 */ /* 0x000fe4000ff7e0ff */
[----:B------:R-:W-:Y:S01]  /*4bf00*/  IADD3.X R4, PT, PT, R4, UR13, RZ, P4, !PT ;  /* 0x0000000d04047c10 */ /* 0x000fe2000a7fe4ff */
[----:B------:R-:W-:Y:S04]  /*4bf10*/  STL [R1+0x215c], R59 ;  /* 0x00215c3b01007387 */ /* 0x000fe80000100800 */
[----:B------:R-:W-:Y:S04]  /*4bf20*/  STL [R1+0x2154], R2 ;  /* 0x0021540201007387 */ /* 0x000fe80000100800 */
[----:B------:R-:W-:Y:S04]  /*4bf30*/  STL [R1+0x2128], R3 ;  /* 0x0021280301007387 */ /* 0x000fe80000100800 */
[----:B------:R-:W-:Y:S01]  /*4bf40*/  STL [R1+0x214c], R4 ;  /* 0x00214c0401007387 */ /* 0x000fe20000100800 */
[----:B--2---:R-:W-:-:S02]  /*4bf50*/  IADD3 R5, P4, PT, R5, UR21, RZ ;  /* 0x0000001505057c10 */ /* 0x004fc4000ff9e0ff */
        /* <DEDUP_REMOVED lines=17> */
[----:B------:R-:W-:Y:S01]  /*4c070*/  STL [R1+0x212c], R54 ;  /* 0x00212c3601007387 */ /* 0x000fe20000100800 */
[----:B------:R-:W-:-:S03]  /*4c080*/  IADD3.X R27, PT, PT, R27, UR13, RZ, P4, !PT ;  /* 0x0000000d1b1b7c10 */ /* 0x000fc6000a7fe4ff */
[----:B------:R0:W-:Y:S01]  /*4c090*/  STL [R1+0x20f8], R60 ;  /* 0x0020f83c01007387 */ /* 0x0001e20000100800 */
[----:B------:R-:W-:-:S03]  /*4c0a0*/  IADD3 R28, P4, PT, R28, UR21, RZ ;  /* 0x000000151c1c7c10 */ /* 0x000fc6000ff9e0ff */
[----:B------:R-:W-:Y:S01]  /*4c0b0*/  STL [R1+0x2100], R55 ;  /* 0x0021003701007387 */ /* 0x000fe20000100800 */
[----:B------:R-:W-:-:S03]  /*4c0c0*/  IADD3.X R29, PT, PT, R29, UR13, RZ, P5, !PT ;  /* 0x0000000d1d1d7c10 */ /* 0x000fc6000affe4ff */
[----:B0-----:R-:W2:Y:S04]  /*4c0d0*/  LDL.LU R60, [R1+0x2104] ;  /* 0x00210400013c7983 */ /* 0x001ea80000300800 */
[----:B------:R-:W-:Y:S04]  /*4c0e0*/  STL [R1+0x2124], R26 ;  /* 0x0021241a01007387 */ /* 0x000fe80000100800 */
[----:B------:R-:W-:Y:S04]  /*4c0f0*/  STL [R1+0x211c], R27 ;  /* 0x00211c1b01007387 */ /* 0x000fe80000100800 */
[----:B------:R-:W-:Y:S04]  /*4c100*/  STL [R1+0x20f0], R28 ;  /* 0x0020f01c01007387 */ /* 0x000fe80000100800 */
[----:B------:R-:W2:Y:S04]  /*4c110*/  LDL.LU R49, [R1+0x20d8] ;  /* 0x0020d80001317983 */ /* 0x000ea80000300800 */
[----:B------:R-:W-:Y:S01]  /*4c120*/  STL [R1+0x2114], R29 ;  /* 0x0021141d01007387 */ /* 0x000fe20000100800 */
[----:B---3--:R-:W-:-:S03]  /*4c130*/  IADD3 R30, P5, PT, R30, UR21, RZ ;  /* 0x000000151e1e7c10 */ /* 0x008fc6000ffbe0ff */
[----:B------:R-:W3:Y:S01]  /*4c140*/  LDL.LU R50, [R1+0x20fc] ;  /* 0x0020fc0001327983 */ /* 0x000ee20000300800 */
[----:B------:R-:W-:-:S03]  /*4c150*/  IADD3.X R61, PT, PT, R61, UR13, RZ, P6, !PT ;  /* 0x0000000d3d3d7c10 */ /* 0x000fc6000b7fe4ff */
        /* <DEDUP_REMOVED lines=33> */
[----:B------:R-:W-:Y:S02]  /*4c370*/  IADD3 R49, P1, PT, R49, UR21, RZ ;  /* 0x0000001531317c10 */ /* 0x000fe4000ff3e0ff */
[----:B---3--:R-:W-:-:S03]  /*4c380*/  IADD3.X R50, PT, PT, R50, UR13, RZ, P2, !PT ;  /* 0x0000000d32327c10 */ /* 0x008fc600097fe4ff */
[----:B------:R-:W-:Y:S04]  /*4c390*/  STL [R1+0x20d8], R49 ;  /* 0x0020d83101007387 */ /* 0x000fe80000100800 */
[----:B------:R-:W-:Y:S01]  /*4c3a0*/  STL [R1+0x20fc], R50 ;  /* 0x0020fc3201007387 */ /* 0x000fe20000100800 */
[----:B------:R-:W-:Y:S02]  /*4c3b0*/  IADD3 R51, P2, PT, R51, UR21, RZ ;  /* 0x0000001533337c10 */ /* 0x000fe4000ff5e0ff */
        /* <DEDUP_REMOVED lines=18> */
[----:B------:R-:W-:Y:S04]  /*4c4e0*/  STL [R1+0x20b8], R59 ;  /* 0x0020b83b01007387 */ /* 0x000fe80000100800 */
[----:B------:R-:W-:Y:S04]  /*4c4f0*/  STL [R1+0x20b0], R2 ;  /* 0x0020b00201007387 */ /* 0x000fe80000100800 */
[----:B------:R-:W-:Y:S01]  /*4c500*/  STL [R1+0x20d4], R3 ;  /* 0x0020d40301007387 */ /* 0x000fe20000100800 */
        /* <DEDUP_REMOVED lines=121> */
[----:B------:R-:W-:Y:S04]  /*4cca0*/  STL [R1+0x1ff8], R28 ;  /* 0x001ff81c01007387 */ /* 0x000fe80000100800 */
[----:B------:R-:W3:Y:S04]  /*4ccb0*/  LDL.LU R49, [R1+0x1fe0] ;  /* 0x001fe00001317983 */ /* 0x000ee80000300800 */
[----:B------:R-:W-:Y:S01]  /*4ccc0*/  STL [R1+0x201c], R29 ;  /* 0x00201c1d01007387 */ /* 0x000fe20000100800 */
[----:B----4-:R-:W-:-:S03]  /*4ccd0*/  IADD3 R30, P6, PT, R30, UR21, RZ ;  /* 0x000000151e1e7c10 */ /* 0x010fc6000ffde0ff */
[----:B------:R-:W4:Y:S01]  /*4cce0*/  LDL.LU R50, [R1+0x2004] ;  /* 0x0020040001327983 */ /* 0x000f220000300800 */
[----:B------:R-:W-:-:S03]  /*4ccf0*/  IADD3.X R31, PT, PT, R31, UR13, RZ, P1, !PT ;  /* 0x0000000d1f1f7c10 */ /* 0x000fc60008ffe4ff */
        /* <DEDUP_REMOVED lines=33> */
[----:B------:R-:W-:Y:S02]  /*4cf10*/  IADD3 R49, P2, PT, R49, UR21, RZ ;  /* 0x0000001531317c10 */ /* 0x000fe4000ff5e0ff */
[----:B----4-:R-:W-:-:S03]  /*4cf20*/  IADD3.X R50, PT, PT, R50, UR13, RZ, P3, !PT ;  /* 0x0000000d32327c10 */ /* 0x010fc60009ffe4ff */
        /* <DEDUP_REMOVED lines=53> */
[----:B------:R-:W2:Y:S04]  /*4d280*/  LDL.LU R49, [R1+0x1f8c] ;  /* 0x001f8c0001317983 */ /* 0x000ea80000300800 */
[----:B------:R-:W-:Y:S01]  /*4d290*/  STL [R1+0x1f78], R29 ;  /* 0x001f781d01007387 */ /* 0x000fe20000100800 */
[----:B---3--:R-:W-:-:S03]  /*4d2a0*/  IADD3.X R30, PT, PT, R30, UR13, RZ, P4, !PT ;  /* 0x0000000d1e1e7c10 */ /* 0x008fc6000a7fe4ff */
        /* <DEDUP_REMOVED lines=35> */
[----:B------:R-:W-:Y:S02]  /*4d4e0*/  IADD3.X R49, PT, PT, R49, UR13, RZ, P6, !PT ;  /* 0x0000000d31317c10 */ /* 0x000fe4000b7fe4ff */
[----:B---3--:R-:W-:-:S03]  /*4d4f0*/  IADD3 R50, P6, PT, R50, UR21, RZ ;  /* 0x0000001532327c10 */ /* 0x008fc6000ffde0ff */
[----:B------:R-:W-:Y:S04]  /*4d500*/  STL [R1+0x1f8c], R49 ;  /* 0x001f8c3101007387 */ /* 0x000fe80000100800 */
[----:B------:R-:W-:Y:S01]  /*4d510*/  STL [R1+0x1f60], R50 ;  /* 0x001f603201007387 */ /* 0x000fe20000100800 */
[----:B------:R-:W-:Y:S02]  /*4d520*/  IADD3.X R51, PT, PT, R51, UR13, RZ, P1, !PT ;  /* 0x0000000d33337c10 */ /* 0x000fe40008ffe4ff */
        /* <DEDUP_REMOVED lines=20> */
[----:B------:R-:W-:Y:S04]  /*4d670*/  STL [R1+0x1f38], R3 ;  /* 0x001f380301007387 */ /* 0x000fe80000100800 */
[----:B------:R-:W-:Y:S01]  /*4d680*/  STL [R1+0x1f5c], R4 ;  /* 0x001f5c0401007387 */ /* 0x000fe20000100800 */
[----:B----4-:R-:W-:-:S02]  /*4d690*/  IADD3 R5, P6, PT, R5, UR21, RZ ;  /* 0x0000001505057c10 */ /* 0x010fc4000ffde0ff */
        /* <DEDUP_REMOVED lines=122> */
[----:B------:R-:W-:Y:S04]  /*4de40*/  STL [R1+0x1e80], R29 ;  /* 0x001e801d01007387 */ /* 0x000fe80000100800 */
[----:B------:R-:W4:Y:S01]  /*4de50*/  LDL.LU R50, [R1+0x1e68] ;  /* 0x001e680001327983 */ /* 0x000f220000300800 */
[----:B------:R-:W-:-:S03]  /*4de60*/  IADD3 R31, P5, PT, R31, UR21, RZ ;  /* 0x000000151f1f7c10 */ /* 0x000fc6000ffbe0ff */
        /* <DEDUP_REMOVED lines=33> */
[----:B------:R-:W-:-:S05]  /*4e080*/  IADD3.X R49, PT, PT, R49, UR13, RZ, P1, !PT ;  /* 0x0000000d31317c10 */ /* 0x000fca0008ffe4ff */
[----:B------:R-:W-:Y:S01]  /*4e090*/  STL [R1+0x1e94], R49 ;  /* 0x001e943101007387 */ /* 0x000fe20000100800 */
        /* <DEDUP_REMOVED lines=118> */
[----:B----4-:R-:W-:-:S02]  /*4e800*/  IADD3.X R5, PT, PT, R5, UR13, RZ, P5, !PT ;  /* 0x0000000d05057c10 */ /* 0x010fc4000affe4ff */
        /* <DEDUP_REMOVED lines=121> */
[----:B------:R-:W-:Y:S04]  /*4efa0*/  STL [R1+0x1d34], R29 ;  /* 0x001d341d01007387 */ /* 0x000fe80000100800 */
[----:B------:R-:W3:Y:S01]  /*4efb0*/  LDL.LU R50, [R1+0x1d1c] ;  /* 0x001d1c0001327983 */ /* 0x000ee20000300800 */
[----:B----4-:R-:W-:-:S02]  /*4efc0*/  IADD3 R30, P3, PT, R30, UR21, RZ ;  /* 0x000000151e1e7c10 */ /* 0x010fc4000ff7e0ff */
        /* <DEDUP_REMOVED lines=35> */
[----:B------:R-:W-:-:S03]  /*4f200*/  IADD3.X R50, PT, PT, R50, UR13, RZ, P6, !PT ;  /* 0x0000000d32327c10 */ /* 0x000fc6000b7fe4ff */
[----:B------:R-:W-:Y:S04]  /*4f210*/  STL [R1+0x1cf8], R49 ;  /* 0x001cf83101007387 */ /* 0x000fe80000100800 */
        /* <DEDUP_REMOVED lines=238> */
[----:B------:R-:W3:Y:S04]  /*50100*/  LDL.LU R49, [R1+0x1bac] ;  /* 0x001bac0001317983 */ /* 0x000ee80000300800 */
[----:B------:R-:W-:Y:S01]  /*50110*/  STL [R1+0x1b98], R29 ;  /* 0x001b981d01007387 */ /* 0x000fe20000100800 */
[----:B----4-:R-:W-:-:S03]  /*50120*/  IADD3.X R30, PT, PT, R30, UR13, RZ, P2, !PT ;  /* 0x0000000d1e1e7c10 */ /* 0x010fc600097fe4ff */
        /* <DEDUP_REMOVED lines=1384> */
[----:B------:R1:W-:Y:S04]  /*557b0*/  STL [R1+0x1468], R55 ;  /* 0x0014683701007387 */ /* 0x0003e80000100800 */
[----:B0-----:R-:W3:Y:S01]  /*557c0*/  LDL.LU R61, [R1+0x146c] ;  /* 0x00146c00013d7983 */ /* 0x001ee20000300800 */
[----:B------:R-:W-:-:S02]  /*557d0*/  IADD3.X R27, PT, PT, R27, UR13, RZ, P5, !PT ;  /* 0x0000000d1b1b7c10 */ /* 0x000fc4000affe4ff */
[----:B------:R-:W-:Y:S01]  /*557e0*/  IADD3 R28, P5, PT, R28, UR21, RZ ;  /* 0x000000151c1c7c10 */ /* 0x000fe2000ffbe0ff */
[----:B------:R0:W-:Y:S01]  /*557f0*/  STL [R1+0x148c], R26 ;  /* 0x00148c1a01007387 */ /* 0x0001e20000100800 */
[----:B------:R-:W-:-:S03]  /*55800*/  IADD3.X R29, PT, PT, R29, UR13, RZ, P6, !PT ;  /* 0x0000000d1d1d7c10 */ /* 0x000fc6000b7fe4ff */
[----:B------:R0:W-:Y:S04]  /*55810*/  STL [R1+0x1484], R27 ;  /* 0x0014841b01007387 */ /* 0x0001e80000100800 */
[----:B------:R0:W-:Y:S04]  /*55820*/  STL [R1+0x1458], R28 ;  /* 0x0014581c01007387 */ /* 0x0001e80000100800 */
[----:B------:R-:W3:Y:S04]  /*55830*/  LDL.LU R49, [R1+0x1440] ;  /* 0x0014400001317983 */ /* 0x000ee80000300800 */
[----:B------:R0:W-:Y:S04]  /*55840*/  STL [R1+0x147c], R29 ;  /* 0x00147c1d01007387 */ /* 0x0001e80000100800 */
[----:B------:R-:W3:Y:S01]  /*55850*/  LDL.LU R50, [R1+0x1464] ;  /* 0x0014640001327983 */ /* 0x000ee20000300800 */
[----:B----4-:R-:W-:-:S02]  /*55860*/  IADD3 R30, P6, PT, R30, UR21, RZ ;  /* 0x000000151e1e7c10 */ /* 0x010fc4000ffde0ff */
[----:B------:R-:W-:-:S03]  /*55870*/  IADD3.X R31, PT, PT, R31, UR13, RZ, P1, !PT ;  /* 0x0000000d1f1f7c10 */ /* 0x000fc60008ffe4ff */
[----:B------:R4:W-:Y:S04]  /*55880*/  STL [R1+0x1450], R30 ;  /* 0x0014501e01007387 */ /* 0x0009e80000100800 */
        /* <DEDUP_REMOVED lines=12> */
[----:B--2---:R-:W-:-:S05]  /*55950*/  IADD3 R60, P1, PT, R60, UR21, RZ ;  /* 0x000000153c3c7c10 */ /* 0x004fca000ff3e0ff */
        /* <DEDUP_REMOVED lines=8> */
[----:B-1----:R-:W3:Y:S04]  /*559e0*/  LDL.LU R55, [R1+0x2518] ;  /* 0x0025180001377983 */ /* 0x002ee80000300800 */
[----:B0-----:R-:W3:Y:S04]  /*559f0*/  LDL.LU R26, [R1+0x1414] ;  /* 0x00141400011a7983 */ /* 0x001ee80000300800 */
[----:B------:R-:W3:Y:S04]  /*55a00*/  LDL.LU R27, [R1+0x2514] ;  /* 0x00251400011b7983 */ /* 0x000ee80000300800 */
[----:B------:R-:W3:Y:S04]  /*55a10*/  LDL.LU R28, [R1+0x140c] ;  /* 0x00140c00011c7983 */ /* 0x000ee80000300800 */
[----:B------:R-:W3:Y:S04]  /*55a20*/  LDL.LU R29, [R1+0x2510] ;  /* 0x00251000011d7983 */ /* 0x000ee80000300800 */
[----:B----4-:R-:W4:Y:S04]  /*55a30*/  LDL.LU R30, [R1+0x1404] ;  /* 0x00140400011e7983 */ /* 0x010f280000300800 */
[----:B------:R-:W4:Y:S01]  /*55a40*/  LDL.LU R31, [R1+0x250c] ;  /* 0x00250c00011f7983 */ /* 0x000f220000300800 */
[----:B---3--:R-:W-:-:S05]  /*55a50*/  IADD3.X R61, PT, PT, R61, UR13, RZ, P2, !PT ;  /* 0x0000000d3d3d7c10 */ /* 0x008fca00097fe4ff */
[----:B------:R0:W-:Y:S04]  /*55a60*/  STL [R1+0x146c], R61 ;  /* 0x00146c3d01007387 */ /* 0x0001e80000100800 */
[----:B--2---:R-:W2:Y:S04]  /*55a70*/  LDL.LU R60, [R1+0x1400] ;  /* 0x00140000013c7983 */ /* 0x004ea80000300800 */
[----:B0-----:R-:W3:Y:S01]  /*55a80*/  LDL.LU R61, [R1+0x2508] ;  /* 0x00250800013d7983 */ /* 0x001ee20000300800 */
[----:B------:R-:W-:Y:S02]  /*55a90*/  IADD3 R49, P2, PT, R49, UR21, RZ ;  /* 0x0000001531317c10 */ /* 0x000fe4000ff5e0ff */
[----:B------:R-:W-:-:S03]  /*55aa0*/  IADD3.X R50, PT, PT, R50, UR13, RZ, P3, !PT ;  /* 0x0000000d32327c10 */ /* 0x000fc60009ffe4ff */
        /* <DEDUP_REMOVED lines=10> */
[----:B------:R-:W-:Y:S04]  /*55b50*/  STL [R1+0x1454], R56 ;  /* 0x0014543801007387 */ /* 0x000fe80000100800 */
[----:B------:R-:W-:Y:S01]  /*55b60*/  STL [R1+0x1428], R57 ;  /* 0x0014283901007387 */ /* 0x000fe20000100800 */
[----:B------:R-:W-:-:S05]  /*55b70*/  IADD3.X R5, PT, PT, R5, UR13, RZ, P1, !PT ;  /* 0x0000000d05057c10 */ /* 0x000fca0008ffe4ff */
[----:B------:R0:W-:Y:S02]  /*55b80*/  STL [R1+0x1444], R5 ;  /* 0x0014440501007387 */ /* 0x0001e40000100800 */
[----:B0-----:R-:W0:Y:S01]  /*55b90*/  LDC R5, c[0x0][0x3ac] ;  /* 0x0000eb00ff057b82 */ /* 0x001e220000000800 */
[----:B------:R-:W-:Y:S02]  /*55ba0*/  IADD3.X R58, PT, PT, R58, UR13, RZ, P6, !PT ;  /* 0x0000000d3a3a7c10 */ /* 0x000fe4000b7fe4ff */
[----:B------:R-:W-:Y:S02]  /*55bb0*/  IADD3 R59, P6, PT, R59, UR21, RZ ;  /* 0x000000153b3b7c10 */ /* 0x000fe4000ffde0ff */
[----:B------:R-:W-:Y:S01]  /*55bc0*/  IADD3.X R3, PT, PT, R3, UR13, RZ, P2, !PT ;  /* 0x0000000d03037c10 */ /* 0x000fe200097fe4ff */
[----:B------:R-:W-:Y:S01]  /*55bd0*/  STL [R1+0x144c], R58 ;  /* 0x00144c3a01007387 */ /* 0x000fe20000100800 */
[----:B------:R-:W-:-:S03]  /*55be0*/  IADD3 R2, P1, PT, R2, UR21, RZ ;  /* 0x0000001502027c10 */ /* 0x000fc6000ff3e0ff */
[----:B------:R-:W-:Y:S01]  /*55bf0*/  STL [R1+0x1420], R59 ;  /* 0x0014203b01007387 */ /* 0x000fe20000100800 */
[----:B------:R-:W-:-:S03]  /*55c00*/  IADD3 R4, P2, PT, R4, UR21, RZ ;  /* 0x0000001504047c10 */ /* 0x000fc6000ff5e0ff */
[----:B------:R0:W-:Y:S04]  /*55c10*/  STL [R1+0x143c], R3 ;  /* 0x00143c0301007387 */ /* 0x0001e80000100800 */
[----:B------:R1:W-:Y:S01]  /*55c20*/  STL [R1+0x1418], R2 ;  /* 0x0014180201007387 */ /* 0x0003e20000100800 */
[----:B0-----:R-:W-:-:S03]  /*55c30*/  IMAD.SHL.U32 R3, R5, 0x40, RZ ;  /* 0x0000004005037824 */ /* 0x001fc600078e00ff */
[----:B------:R0:W-:Y:S02]  /*55c40*/  STL [R1+0x1410], R4 ;  /* 0x0014100401007387 */ /* 0x0001e40000100800 */
[----:B-1----:R-:W-:Y:S02]  /*55c50*/  SHF.R.S32.HI R2, RZ, 0x1f, R3 ;  /* 0x0000001fff027819 */ /* 0x002fe40000011403 */
[----:B------:R-:W-:Y:S02]  /*55c60*/  IADD3.X R22, PT, PT, R22, UR13, RZ, P3, !PT ;  /* 0x0000000d16167c10 */ /* 0x000fe40009ffe4ff */
[----:B------:R-:W-:-:S03]  /*55c70*/  IADD3 R23, P3, PT, R23, UR21, RZ ;  /* 0x0000001517177c10 */ /* 0x000fc6000ff7e0ff */
[----:B------:R1:W-:Y:S01]  /*55c80*/  STL [R1+0x1434], R22 ;  /* 0x0014341601007387 */ /* 0x0003e20000100800 */
[----:B------:R-:W-:-:S03]  /*55c90*/  IADD3.X R24, PT, PT, R24, UR13, RZ, P4, !PT ;  /* 0x0000000d18187c10 */ /* 0x000fc6000a7fe4ff */
[----:B------:R0:W-:Y:S01]  /*55ca0*/  STL [R1+0x1408], R23 ;  /* 0x0014081701007387 */ /* 0x0001e20000100800 */
[----:B------:R-:W-:-:S03]  /*55cb0*/  IADD3 R25, P4, PT, R3, R25, RZ ;  /* 0x0000001903197210 */ /* 0x000fc60007f9e0ff */
        /* <DEDUP_REMOVED lines=17> */
[----:B----4-:R-:W-:-:S03]  /*55dd0*/  IADD3.X R30, PT, PT, R30, UR13, RZ, P3, !PT ;  /* 0x0000000d1e1e7c10 */ /* 0x010fc60009ffe4ff */
[----:B------:R4:W-:Y:S01]  /*55de0*/  STL [R1+0x2510], R29 ;  /* 0x0025101d01007387 */ /* 0x0009e20000100800 */
[----:B------:R-:W-:-:S03]  /*55df0*/  IADD3 R31, P3, PT, R3, R31, RZ ;  /* 0x0000001f031f7210 */ /* 0x000fc60007f7e0ff */
[----:B------:R0:W-:Y:S04]  /*55e00*/  STL [R1+0x1404], R30 ;  /* 0x0014041e01007387 */ /* 0x0001e80000100800 */
[----:B------:R-:W4:Y:S04]  /*55e10*/  LDL.LU R47, [R1+0x23c4] ;  /* 0x0023c400012f7983 */ /* 0x000f280000300800 */
[----:B------:R0:W-:Y:S04]  /*55e20*/  STL [R1+0x250c], R31 ;  /* 0x00250c1f01007387 */ /* 0x0001e80000100800 */
[----:B------:R-:W4:Y:S01]  /*55e30*/  LDL.LU R20, [R1+0x2504] ;  /* 0x0025040001147983 */ /* 0x000f220000300800 */
[----:B--2---:R-:W-:Y:S01]  /*55e40*/  IMAD.X R60, R2, 0x1, R60, P4 ;  /* 0x00000001023c7824 */ /* 0x004fe200020e063c */
[----:B---3--:R-:W-:-:S04]  /*55e50*/  IADD3 R61, P4, PT, R3, R61, RZ ;  /* 0x0000003d033d7210 */ /* 0x008fc80007f9e0ff */
        /* <DEDUP_REMOVED lines=26> */
[----:B----4-:R-:W4:Y:S04]  /*56000*/  LDL.LU R29, [R1+0x24c8] ;  /* 0x0024c800011d7983 */ /* 0x010f280000300800 */
[----:B------:R-:W4:Y:S04]  /*56010*/  LDL.LU R30, [R1+0x249c] ;  /* 0x00249c00011e7983 */ /* 0x000f280000300800 */
[----:B------:R-:W4:Y:S04]  /*56020*/  LDL.LU R31, [R1+0x24c0] ;  /* 0x0024c000011f7983 */ /* 0x000f280000300800 */
[----:B--2---:R-:W2:Y:S04]  /*56030*/  LDL.LU R60, [R1+0x2494] ;  /* 0x00249400013c7983 */ /* 0x004ea80000300800 */
[----:B------:R-:W2:Y:S01]  /*56040*/  LDL.LU R61, [R1+0x24b8] ;  /* 0x0024b800013d7983 */ /* 0x000ea20000300800 */
[----:B------:R-:W-:Y:S01]  /*56050*/  IMAD.X R47, R2, 0x1, R47, P5 ;  /* 0x00000001022f7824 */ /* 0x000fe200028e062f */
[----:B------:R-:W-:-:S04]  /*56060*/  IADD3 R20, P5, PT, R3, R20, RZ ;  /* 0x0000001403147210 */ /* 0x000fc80007fbe0ff */
[----:B------:R0:W-:Y:S04]  /*56070*/  STL [R1+0x23c4], R47 ;  /* 0x0023c42f01007387 */ /* 0x0001e80000100800 */
[----:B------:R1:W-:Y:S01]  /*56080*/  STL [R1+0x2504], R20 ;  /* 0x0025041401007387 */ /* 0x0003e20000100800 */
[----:B---3--:R-:W-:Y:S01]  /*56090*/  IMAD.X R21, R2, 0x1, R21, P6 ;  /* 0x0000000102157824 */ /* 0x008fe200030e0615 */
[----:B------:R-:W-:-:S04]  /*560a0*/  IADD3 R48, P6, PT, R3, R48, RZ ;  /* 0x0000003003307210 */ /* 0x000fc80007fde0ff */
[----:B------:R3:W-:Y:S01]  /*560b0*/  STL [R1+0x23d4], R21 ;  /* 0x0023d41501007387 */ /* 0x0007e20000100800 */
[----:B------:R-:W-:-:S03]  /*560c0*/  IMAD.X R49, R2, 0x1, R49, P1 ;  /* 0x0000000102317824 */ /* 0x000fc600008e0631 */
[----:B------:R0:W-:Y:S01]  /*560d0*/  STL [R1+0x24fc], R48 ;  /* 0x0024fc3001007387 */ /* 0x0001e20000100800 */
[----:B------:R-:W-:-:S03]  /*560e0*/  IADD3 R50, P1, PT, R3, R50, RZ ;  /* 0x0000003203327210 */ /* 0x000fc60007f3e0ff */
        /* <DEDUP_REMOVED lines=41> */
[----:B----4-:R-:W-:-:S03]  /*56380*/  IMAD.X R29, R2, 0x1, R29, P6 ;  /* 0x00000001021d7824 */ /* 0x010fc600030e061d */
[----:B------:R4:W-:Y:S01]  /*56390*/  STL [R1+0x24a4], R28 ;  /* 0x0024a41c01007387 */ /* 0x0009e20000100800 */
[----:B------:R-:W-:-:S03]  /*563a0*/  IADD3 R30, P6, PT, R3, R30, RZ ;  /* 0x0000001e031e7210 */ /* 0x000fc60007fde0ff */
[----:B------:R1:W-:Y:S01]  /*563b0*/  STL [R1+0x24c8], R29 ;  /* 0x0024c81d01007387 */ /* 0x0003e20000100800 */
[----:B------:R-:W-:-:S03]  /*563c0*/  IMAD.X R31, R2, 0x1, R31, P1 ;  /* 0x00000001021f7824 */ /* 0x000fc600008e061f */
[----:B------:R1:W-:Y:S01]  /*563d0*/  STL [R1+0x249c], R30 ;  /* 0x00249c1e01007387 */ /* 0x0003e20000100800 */
[----:B--2---:R-:W-:-:S03]  /*563e0*/  IADD3 R60, P1, PT, R3, R60, RZ ;  /* 0x0000003c033c7210 */ /* 0x004fc60007f3e0ff */
[----:B0-----:R-:W2:Y:S01]  /*563f0*/  LDL.LU R47, [R1+0x248c] ;  /* 0x00248c00012f7983 */ /* 0x001ea20000300800 */
[----:B------:R-:W-:-:S03]  /*56400*/  IMAD.X R61, R2, 0x1, R61, P2 ;  /* 0x00000001023d7824 */ /* 0x000fc600010e063d */
[----:B------:R0:W-:Y:S04]  /*56410*/  STL [R1+0x24c0], R31 ;  /* 0x0024c01f01007387 */ /* 0x0001e80000100800 */
[----:B-1----:R-:W2:Y:S04]  /*56420*/  LDL.LU R20, [R1+0x24b0] ;  /* 0x0024b00001147983 */ /* 0x002ea80000300800 */
[----:B------:R1:W-:Y:S04]  /*56430*/  STL [R1+0x2494], R60 ;  /* 0x0024943c01007387 */ /* 0x0003e80000100800 */
[----:B---3--:R-:W3:Y:S04]  /*56440*/  LDL.LU R21, [R1+0x2484] ;  /* 0x0024840001157983 */ /* 0x008ee80000300800 */
        /* <DEDUP_REMOVED lines=26> */
[----:B0-----:R-:W4:Y:S04]  /*565f0*/  LDL.LU R31, [R1+0x241c] ;  /* 0x00241c00011f7983 */ /* 0x001f280000300800 */
[----:B-1----:R-:W4:Y:S04]  /*56600*/  LDL.LU R60, [R1+0x2440] ;  /* 0x00244000013c7983 */ /* 0x002f280000300800 */
[----:B------:R-:W4:Y:S01]  /*56610*/  LDL.LU R61, [R1+0x2414] ;  /* 0x00241400013d7983 */ /* 0x000f220000300800 */
[----:B--2---:R-:W-:Y:S01]  /*56620*/  IADD3 R47, P2, PT, R3, R47, RZ ;  /* 0x0000002f032f7210 */ /* 0x004fe20007f5e0ff */
[----:B------:R-:W-:-:S04]  /*56630*/  IMAD.X R20, R2, 0x1, R20, P3 ;  /* 0x0000000102147824 */ /* 0x000fc800018e0614 */
[----:B------:R0:W-:Y:S01]  /*56640*/  STL [R1+0x248c], R47 ;  /* 0x00248c2f01007387 */ /* 0x0001e20000100800 */
[----:B---3--:R-:W-:-:S03]  /*56650*/  IADD3 R21, P3, PT, R3, R21, RZ ;  /* 0x0000001503157210 */ /* 0x008fc60007f7e0ff */
        /* <DEDUP_REMOVED lines=54> */
[----:B0-----:R-:W4:Y:S01]  /*569c0*/  LDL.LU R47, [R1+0x2438] ;  /* 0x00243800012f7983 */ /* 0x001f220000300800 */
[----:B------:R-:W-:-:S03]  /*569d0*/  IADD3 R61, P5, PT, R3, R61, RZ ;  /* 0x0000003d033d7210 */ /* 0x000fc60007fbe0ff */
[----:B------:R0:W-:Y:S04]  /*569e0*/  STL [R1+0x241c], R31 ;  /* 0x00241c1f01007387 */ /* 0x0001e80000100800 */
[----:B-1----:R-:W4:Y:S04]  /*569f0*/  LDL.LU R20, [R1+0x240c] ;  /* 0x00240c0001147983 */ /* 0x002f280000300800 */
[----:B------:R1:W-:Y:S04]  /*56a00*/  STL [R1+0x2440], R60 ;  /* 0x0024403c01007387 */ /* 0x0003e80000100800 */
[----:B--2---:R-:W2:Y:S04]  /*56a10*/  LDL.LU R21, [R1+0x2430] ;  /* 0x0024300001157983 */ /* 0x004ea80000300800 */
[----:B------:R0:W-:Y:S04]  /*56a20*/  STL [R1+0x2414], R61 ;  /* 0x0024143d01007387 */ /* 0x0001e80000100800 */
        /* <DEDUP_REMOVED lines=24> */
[----:B------:R-:W4:Y:S04]  /*56bb0*/  LDL.LU R30, [R1+0x2578] ;  /* 0x00257800011e7983 */ /* 0x000f280000300800 */
[----:B0-----:R-:W4:Y:S04]  /*56bc0*/  LDL.LU R31, [R1+0x2520] ;  /* 0x00252000011f7983 */ /* 0x001f280000300800 */
[----:B-1----:R-:W4:Y:S04]  /*56bd0*/  LDL.LU R60, [R1+0x2574] ;  /* 0x00257400013c7983 */ /* 0x002f280000300800 */
[----:B------:R-:W4:Y:S01]  /*56be0*/  LDL.LU R61, [R1+0x251c] ;  /* 0x00251c00013d7983 */ /* 0x000f220000300800 */
[----:B------:R-:W-:Y:S01]  /*56bf0*/  IMAD.X R47, R2, 0x1, R47, P6 ;  /* 0x00000001022f7824 */ /* 0x000fe200030e062f */
[----:B------:R-:W-:-:S04]  /*56c00*/  IADD3 R20, P6, PT, R3, R20, RZ ;  /* 0x0000001403147210 */ /* 0x000fc80007fde0ff */
[----:B------:R0:W-:Y:S01]  /*56c10*/  STL [R1+0x2438], R47 ;  /* 0x0024382f01007387 */ /* 0x0001e20000100800 */
[----:B--2---:R-:W-:-:S03]  /*56c20*/  IMAD.X R21, R2, 0x1, R21, P1 ;  /* 0x0000000102157824 */ /* 0x004fc600008e0615 */
        /* <DEDUP_REMOVED lines=54> */
[----:B0-----:R-:W4:Y:S01]  /*56f90*/  LDL.LU R47, [R1+0x2588] ;  /* 0x00258800012f7983 */ /* 0x001f220000300800 */
[----:B------:R-:W-:-:S03]  /*56fa0*/  IMAD.X R61, R2, 0x1, R61, P3 ;  /* 0x00000001023d7824 */ /* 0x000fc600018e063d */
        /* <DEDUP_REMOVED lines=29> */
[----:B------:R-:W4:Y:S04]  /*57180*/  LDL.LU R30, [R1+0x2590] ;  /* 0x00259000011e7983 */ /* 0x000f280000300800 */
[----:B0-----:R-:W4:Y:S04]  /*57190*/  LDL.LU R31, [R1+0x25f8] ;  /* 0x0025f800011f7983 */ /* 0x001f280000300800 */
[----:B-1----:R-:W4:Y:S04]  /*571a0*/  LDL.LU R60, [R1+0x259c] ;  /* 0x00259c00013c7983 */ /* 0x002f280000300800 */
[----:B------:R-:W4:Y:S01]  /*571b0*/  LDL.LU R61, [R1+0x25f4] ;  /* 0x0025f400013d7983 */ /* 0x000f220000300800 */
[----:B------:R-:W-:Y:S01]  /*571c0*/  IADD3 R47, P3, PT, R3, R47, RZ ;  /* 0x0000002f032f7210 */ /* 0x000fe20007f7e0ff */
[----:B------:R-:W-:-:S04]  /*571d0*/  IMAD.X R20, R2, 0x1, R20, P4 ;  /* 0x0000000102147824 */ /* 0x000fc800020e0614 */
[----:B------:R0:W-:Y:S01]  /*571e0*/  STL [R1+0x2588], R47 ;  /* 0x0025882f01007387 */ /* 0x0001e20000100800 */
[----:B--2---:R-:W-:-:S03]  /*571f0*/  IADD3 R21, P4, PT, R3, R21, RZ ;  /* 0x0000001503157210 */ /* 0x004fc60007f9e0ff */
[----:B------:R1:W-:Y:S01]  /*57200*/  STL [R1+0x2530], R20 ;  /* 0x0025301401007387 */ /* 0x0003e20000100800 */
[----:B---3--:R-:W-:-:S03]  /*57210*/  IMAD.X R48, R2, 0x1, R48, P5 ;  /* 0x0000000102307824 */ /* 0x008fc600028e0630 */
        /* <DEDUP_REMOVED lines=409> */
[C---:B------:R-:W-:Y:S01]  /*58bb0*/  IADD3 R55, P4, PT, R3.reuse, R55, RZ ;  /* 0x0000003703377210 */ /* 0x040fe20007f9e0ff */
[----:B------:R-:W-:Y:S02]  /*58bc0*/  IMAD.X R26, R2, 0x1, R26, P5 ;  /* 0x00000001021a7824 */ /* 0x000fe400028e061a */
[----:B------:R0:W-:Y:S01]  /*58bd0*/  STL [R1+0x276c], R54 ;  /* 0x00276c3601007387 */ /* 0x0001e20000100800 */
[----:B------:R-:W-:-:S03]  /*58be0*/  IADD3 R27, P5, PT, R3, R27, RZ ;  /* 0x0000001b031b7210 */ /* 0x000fc60007fbe0ff */
[----:B------:R0:W-:Y:S01]  /*58bf0*/  STL [R1+0x27b4], R55 ;  /* 0x0027b43701007387 */ /* 0x0001e20000100800 */
[----:B------:R-:W-:-:S03]  /*58c00*/  IMAD.X R28, R2, 0x1, R28, P6 ;  /* 0x00000001021c7824 */ /* 0x000fc600030e061c */
[----:B------:R0:W-:Y:S01]  /*58c10*/  STL [R1+0x2770], R26 ;  /* 0x0027701a01007387 */ /* 0x0001e20000100800 */
[----:B------:R-:W-:-:S03]  /*58c20*/  IMAD.X R29, R2, 0x1, R29, P1 ;  /* 0x00000001021d7824 */ /* 0x000fc600008e061d */
[----:B------:R0:W-:Y:S01]  /*58c30*/  STL [R1+0x27bc], R27 ;  /* 0x0027bc1b01007387 */ /* 0x0001e20000100800 */
[----:B------:R-:W-:-:S03]  /*58c40*/  IMAD.X R30, R2, 0x1, R30, P2 ;  /* 0x00000001021e7824 */ /* 0x000fc600010e061e */
[----:B------:R0:W-:Y:S01]  /*58c50*/  STL [R1+0x277c], R28 ;  /* 0x00277c1c01007387 */ /* 0x0001e20000100800 */
[----:B------:R-:W-:-:S03]  /*58c60*/  IMAD.X R31, R2, 0x1, R31, P3 ;  /* 0x00000001021f7824 */ /* 0x000fc600018e061f */
[----:B------:R0:W-:Y:S01]  /*58c70*/  STL [R1+0x2780], R29 ;  /* 0x0027801d01007387 */ /* 0x0001e20000100800 */
[C---:B------:R-:W-:Y:S02]  /*58c80*/  IMAD.X R60, R2.reuse, 0x1, R60, P4 ;  /* 0x00000001023c7824 */ /* 0x040fe400020e063c */
[----:B------:R-:W-:Y:S01]  /*58c90*/  IMAD.X R61, R2, 0x1, R61, P5 ;  /* 0x00000001023d7824 */ /* 0x000fe200028e063d */
[----:B------:R0:W-:Y:S04]  /*58ca0*/  STL [R1+0x278c], R30 ;  /* 0x00278c1e01007387 */ /* 0x0001e80000100800 */
[----:B------:R0:W-:Y:S04]  /*58cb0*/  STL [R1+0x27a0], R61 ;  /* 0x0027a03d01007387 */ /* 0x0001e80000100800 */
[----:B------:R0:W-:Y:S04]  /*58cc0*/  STL [R1+0x2790], R31 ;  /* 0x0027901f01007387 */ /* 0x0001e80000100800 */
[----:B------:R0:W-:Y:S01]  /*58cd0*/  STL [R1+0x279c], R60 ;  /* 0x00279c3c01007387 */ /* 0x0001e20000100800 */
[----:B------:R-:W-:Y:S05]  /*58ce0*/  @P0 BRA `(.L_x_1) ;  /* 0xfffffbc000200947 */ /* 0x000fea000383ffff */
.L_x_0:
[----:B0-----:R-:W2:Y:S01]  /*58cf0*/  LDL.LU R53, [R1+0xec0] ;  /* 0x000ec00001357983 */ /* 0x001ea20000300800 */
[----:B------:R-:W0:Y:S03]  /*58d00*/  LDCU UR4, c[0x0][0x39c] ;  /* 0x00007380ff0477ac */ /* 0x000e260008000800 */
[----:B------:R-:W2:Y:S01]  /*58d10*/  LDL.LU R52, [R1+0xec4] ;  /* 0x000ec40001347983 */ /* 0x000ea20000300800 */
[----:B------:R-:W3:Y:S03]  /*58d20*/  LDCU.64 UR32, c[0x0][0x398] ;  /* 0x00007300ff2077ac */ /* 0x000ee60008000a00 */
[----:B------:R-:W4:Y:S01]  /*58d30*/  LDL.LU R51, [R1+0xec8] ;  /* 0x000ec80001337983 */ /* 0x000f220000300800 */
[----:B------:R-:W1:Y:S01]  /*58d40*/  S2UR UR5, SR_CgaCtaId ;  /* 0x00000000000579c3 */ /* 0x000e620000008800 */
[----:B------:R-:W0:Y:S02]  /*58d50*/  LDCU UR30, c[0x0][0x3b4] ;  /* 0x00007680ff1e77ac */ /* 0x000e240008000800 */
[----:B------:R-:W4:Y:S01]  /*58d60*/  LDL.LU R50, [R1+0xecc] ;  /* 0x000ecc0001327983 */ /* 0x000f220000300800 */
[----:B------:R-:W0:Y:S03]  /*58d70*/  LDCU.64 UR28, c[0x0][0x390] ;  /* 0x00007200ff1c77ac */ /* 0x000e260008000a00 */
[----:B------:R-:W3:Y:S01]  /*58d80*/  LDL.LU R49, [R1+0xed0] ;  /* 0x000ed00001317983 */ /* 0x000ee20000300800 */
[----:B------:R-:W0:Y:S03]  /*58d90*/  LDCU.64 UR34, c[0x0][0x398] ;  /* 0x00007300ff2277ac */ /* 0x000e260008000a00 */
[----:B------:R-:W3:Y:S01]  /*58da0*/  LDL.LU R48, [R1+0xed4] ;  /* 0x000ed40001307983 */ /* 0x000ee20000300800 */
[----:B------:R-:W0:Y:S03]  /*58db0*/  LDCU.64 UR46, c[0x0][0x398] ;  /* 0x00007300ff2e77ac */ /* 0x000e260008000a00 */
[----:B------:R-:W3:Y:S01]  /*58dc0*/  LDL.LU R47, [R1+0xed8] ;  /* 0x000ed800012f7983 */ /* 0x000ee20000300800 */
[----:B------:R-:W0:Y:S03]  /*58dd0*/  LDCU UR36, c[0x0][0x3b4] ;  /* 0x00007680ff2477ac */ /* 0x000e260008000800 */
[----:B------:R-:W3:Y:S01]  /*58de0*/  LDL.LU R46, [R1+0xedc] ;  /* 0x000edc00012e7983 */ /* 0x000ee20000300800 */
[----:B------:R-:W0:Y:S03]  /*58df0*/  LDCU.64 UR44, c[0x0][0x398] ;  /* 0x00007300ff2c77ac */ /* 0x000e260008000a00 */
        /* <DEDUP_REMOVED lines=13> */
[----:B------:R-:W0:Y:S03]  /*58ed0*/  LDCU UR77, c[0x0][0x3b8] ;  /* 0x00007700ff4d77ac */ /* 0x000e260008000800 */
        /* <DEDUP_REMOVED lines=30> */
[----:B-1----:R-:W3:Y:S01]  /*590c0*/  LDL.LU R23, [R1+0xfa8] ;  /* 0x000fa80001177983 */ /* 0x002ee20000300800 */
[----:B------:R-:W1:Y:S03]  /*590d0*/  LDCU UR66, c[0x0][0x3b8] ;  /* 0x00007700ff4277ac */ /* 0x000e660008000800 */
        /* <DEDUP_REMOVED lines=49> */
[----:B--2---:R-:W-:-:S05]  /*593f0*/  F2FP.SATFINITE.E4M3.F32.PACK_AB_MERGE_C R52, R52, R53, RZ ;  /* 0x000000353434723e */ /* 0x004fca00048070ff */
[----:B------:R-:W-:Y:S01]  /*59400*/  STL [R1+0x214], R52 ;  /* 0x0002143401007387 */ /* 0x000fe20000100800 */
[----:B----4-:R-:W-:-:S05]  /*59410*/  F2FP.SATFINITE.E4M3.F32.PACK_AB_MERGE_C R50, R50, R51, RZ ;  /* 0x000000333232723e */ /* 0x010fca00048070ff */
[----:B------:R-:W-:Y:S01]  /*59420*/  STL [R1+0x210], R50 ;  /* 0x0002103201007387 */ /* 0x000fe20000100800 */
[----:B---3-5:R-:W-:-:S05]  /*59430*/  F2FP.SATFINITE.E4M3.F32.PACK_AB_MERGE_C R0, R48, R49, RZ ;  /* 0x000000313000723e */ /* 0x028fca00048070ff */
[----:B------:R2:W-:Y:S01]  /*59440*/  STL [R1+0x268], R0 ;  /* 0x0002680001007387 */ /* 0x0005e20000100800 */
[----:B------:R-:W-:-:S05]  /*59450*/  F2FP.SATFINITE.E4M3.F32.PACK_AB_MERGE_C R46, R46, R47, RZ ;  /* 0x0000002f2e2e723e */ /* 0x000fca00048070ff */
[----:B------:R-:W-:Y:S01]  /*59460*/  STL [R1+0x264], R46 ;  /* 0x0002642e01007387 */ /* 0x000fe20000100800 */
[----:B------:R-:W-:-:S05]  /*59470*/  F2FP.SATFINITE.E4M3.F32.PACK_AB_MERGE_C R44, R44, R45, RZ ;  /* 0x0000002d2c2c723e */ /* 0x000fca00048070ff */
[----:B------:R-:W-:Y:S01]  /*59480*/  STL [R1+0x294], R44 ;  /* 0x0002942c01007387 */ /* 0x000fe20000100800 */
[----:B--2---:R-:W-:-:S05]  /*59490*/  F2FP.SATFINITE.E4M3.F32.PACK_AB_MERGE_C R0, R42, R43, RZ ;  /* 0x0000002b2a00723e */ /* 0x004fca00048070ff */
        /* <DEDUP_REMOVED lines=37> */
[----:B------:R-:W-:-:S03]  /*596f0*/  F2FP.SATFINITE.E4M3.F32.PACK_AB_MERGE_C R4, R4, R5, RZ ;  /* 0x000000050404723e */ /* 0x000fc600048070ff */
[----:B--2---:R-:W2:Y:S01]  /*59700*/  LDL.LU R0, [R1+0xf14] ;  /* 0x000f140001007983 */ /* 0x004ea20000300800 */
[----:B------:R-:W-:-:S03]  /*59710*/  F2FP.SATFINITE.E4M3.F32.PACK_AB_MERGE_C R2, R2, R3, RZ ;  /* 0x000000030202723e */ /* 0x000fc600048070ff */
[----:B------:R-:W-:Y:S04]  /*59720*/  STL [R1+0x20c], R4 ;  /* 0x00020c0401007387 */ /* 0x000fe80000100800 */
[----:B------:R-:W3:Y:S04]  /*59730*/  LDL.LU R61, [R1+0xf18] ;  /* 0x000f1800013d7983 */ /* 0x000ee80000300800 */
[----:B------:R-:W-:Y:S01]  /*59740*/  STL [R1+0x28c], R2 ;  /* 0x00028c0201007387 */ /* 0x000fe20000100800 */
[----:B------:R-:W-:Y:S06]  /*59750*/  BAR.SYNC.DEFER_BLOCKING 0x0 ;  /* 0x0000000000007b1d */ /* 0x000fec0000010000 */
[----:B---3--:R3:W-:Y:S04]  /*59760*/  STL [R1+0x2d3c], R61 ;  /* 0x002d3c3d01007387 */ /* 0x0087e80000100800 */
[----:B---3--:R-:W2:Y:S04]  /*59770*/  LDL.LU R61, [R1+0xf10] ;  /* 0x000f1000013d7983 */ /* 0x008ea80000300800 */
[----:B------:R-:W3:Y:S04]  /*59780*/  LDL.LU R60, [R1+0xf1c] ;  /* 0x000f1c00013c7983 */ /* 0x000ee80000300800 */
[----:B------:R-:W4:Y:S04]  /*59790*/  LDL.LU R59, [R1+0xf00] ;  /* 0x000f0000013b7983 */ /* 0x000f280000300800 */
[----:B------:R-:W4:Y:S04]  /*597a0*/  LDL.LU R58, [R1+0xf04] ;  /* 0x000f0400013a7983 */ /* 0x000f280000300800 */
        /* <DEDUP_REMOVED lines=56> */
[----:B--2---:R-:W-:-:S03]  /*59b30*/  F2FP.SATFINITE.E4M3.F32.PACK_AB_MERGE_C R0, R0, R61, RZ ;  /* 0x0000003d0000723e */ /* 0x004fc600048070ff */
[----:B------:R-:W2:Y:S04]  /*59b40*/  LDL.LU R61, [R1+0x2d3c] ;  /* 0x002d3c00013d7983 */ /* 0x000ea80000300800 */
[----:B------:R3:W-:Y:S01]  /*59b50*/  STL [R1+0x1d4], R0 ;  /* 0x0001d40001007387 */ /* 0x0007e20000100800 */
[----:B----4-:R-:W-:Y:S02]  /*59b60*/  F2FP.SATFINITE.E4M3.F32.PACK_AB_MERGE_C R58, R58, R59, RZ ;  /* 0x0000003b3a3a723e */ /* 0x010fe400048070ff */
[----:B---3--:R-:W-:Y:S02]  /*59b70*/  F2FP.SATFINITE.E4M3.F32.PACK_AB_MERGE_C R0, R56, R57, RZ ;  /* 0x000000393800723e */ /* 0x008fe400048070ff */
[----:B------:R-:W-:Y:S02]  /*59b80*/  F2FP.SATFINITE.E4M3.F32.PACK_AB_MERGE_C R54, R54, R55, RZ ;  /* 0x000000373636723e */ /* 0x000fe400048070ff */
[----:B------:R-:W-:-:S02]  /*59b90*/  F2FP.SATFINITE.E4M3.F32.PACK_AB_MERGE_C R52, R52, R53, RZ ;  /* 0x000000353434723e */ /* 0x000fc400048070ff */
[----:B------:R-:W-:Y:S02]  /*59ba0*/  F2FP.SATFINITE.E4M3.F32.PACK_AB_MERGE_C R48, R48, R49, RZ ;  /* 0x000000313030723e */ /* 0x000fe400048070ff */
[----:B------:R-:W-:Y:S02]  /*59bb0*/  F2FP.SATFINITE.E4M3.F32.PACK_AB_MERGE_C R46, R46, R47, RZ ;  /* 0x0000002f2e2e723e */ /* 0x000fe400048070ff */
[----:B------:R-:W-:Y:S02]  /*59bc0*/  F2FP.SATFINITE.E4M3.F32.PACK_AB_MERGE_C R42, R42, R43, RZ ;  /* 0x0000002b2a2a723e */ /* 0x000fe400048070ff */
[----:B------:R-:W-:Y:S02]  /*59bd0*/  F2FP.SATFINITE.E4M3.F32.PACK_AB_MERGE_C R40, R40, R41, RZ ;  /* 0x000000292828723e */ /* 0x000fe400048070ff */
        /* <DEDUP_REMOVED lines=12> */
[----:B--2---:R-:W-:-:S05]  /*59ca0*/  F2FP.SATFINITE.E4M3.F32.PACK_AB_MERGE_C R60, R60, R61, RZ ;  /* 0x0000003d3c3c723e */ /* 0x004fca00048070ff */
[----:B------:R-:W-:Y:S04]  /*59cb0*/  STL [R1+0x1bc], R60 ;  /* 0x0001bc3c01007387 */ /* 0x000fe80000100800 */
[----:B------:R-:W-:Y:S04]  /*59cc0*/  STL [R1+0x194], R58 ;  /* 0x0001943a01007387 */ /* 0x000fe80000100800 */
[----:B------:R2:W-:Y:S04]  /*59cd0*/  STL [R1+0x27c], R0 ;  /* 0x00027c0001007387 */ /* 0x0005e80000100800 */
[----:B------:R-:W-:Y:S01]  /*59ce0*/  STL [R1+0x80], R54 ;  /* 0x0000803601007387 */ /* 0x000fe20000100800 */
[----:B--2---:R-:W-:-:S03]  /*59cf0*/  F2FP.SATFINITE.E4M3.F32.PACK_AB_MERGE_C R0, R50, R51, RZ ;  /* 0x000000333200723e */ /* 0x004fc600048070ff */
        /* <DEDUP_REMOVED lines=30> */
[----:B------:R3:W-:Y:S04]  /*59ee0*/  STL [R1+0x204], R6 ;  /* 0x0002040601007387 */ /* 0x0007e80000100800 */
[----:B------:R-:W4:Y:S01]  /*59ef0*/  LDL.LU R57, [R1+0xdf8] ;  /* 0x000df80001397983 */ /* 0x000f220000300800 */
[----:B--2---:R-:W-:-:S03]  /*59f00*/  F2FP.SATFINITE.E4M3.F32.PACK_AB_MERGE_C R0, R2, R3, RZ ;  /* 0x000000030200723e */ /* 0x004fc600048070ff */
[----:B------:R2:W-:Y:S04]  /*59f10*/  STL [R1+0x1fc], R4 ;  /* 0x0001fc0401007387 */ /* 0x0005e80000100800 */
        /* <DEDUP_REMOVED lines=51> */
[----:B---3--:R-:W3:Y:S04]  /*5a250*/  LDL.LU R6, [R1+0xd24] ;  /* 0x000d240001067983 */ /* 0x008ee80000300800 */
[----:B------:R-:W3:Y:S04]  /*5a260*/  LDL.LU R5, [R1+0xd28] ;  /* 0x000d280001057983 */ /* 0x000ee80000300800 */
[----:B--2---:R-:W2:Y:S04]  /*5a270*/  LDL.LU R4, [R1+0xd2c] ;  /* 0x000d2c0001047983 */ /* 0x004ea80000300800 */
[----:B------:R-:W2:Y:S04]  /*5a280*/  LDL.LU R3, [R1+0xd10] ;  /* 0x000d100001037983 */ /* 0x000ea80000300800 */
[----:B------:R-:W2:Y:S01]  /*5a290*/  LDL.LU R2, [R1+0xd14] ;  /* 0x000d140001027983 */ /* 0x000ea20000300800 */
[----:B----4-:R-:W-:-:S05]  /*5a2a0*/  F2FP.SATFINITE.E4M3.F32.PACK_AB_MERGE_C R0, R56, R57, RZ ;  /* 0x000000393800723e */ /* 0x010fca00048070ff */
[----:B------:R4:W-:Y:S01]  /*5a2b0*/  STL [R1+0x228], R0 ;  /* 0x0002280001007387 */ /* 0x0009e20000100800 */
[----:B------:R-:W-:Y:S02]  /*5a2c0*/  F2FP.SATFINITE.E4M3.F32.PACK_AB_MERGE_C R54, R54, R55, RZ ;  /* 0x000000373636723e */ /* 0x000fe400048070ff */
[----:B------:R-:W-:-:S03]  /*5a2d0*/  F2FP.SATFINITE.E4M3.F32.PACK_AB_MERGE_C R52, R52, R53, RZ ;  /* 0x000000353434723e */ /* 0x000fc600048070ff */
[----:B------:R-:W-:Y:S01]  /*5a2e0*/  STL [R1+0x174], R54 ;  /* 0x0001743601007387 */ /* 0x000fe20000100800 */
[----:B----4-:R-:W-:-:S03]  /*5a2f0*/  F2FP.SATFINITE.E4M3.F32.PACK_AB_MERGE_C R0, R50, R51, RZ ;  /* 0x000000333200723e */ /* 0x010fc600048070ff */
[----:B------:R-:W-:Y:S04]  /*5a300*/  STL [R1+0x15c], R52 ;  /* 0x00015c3401007387 */ /* 0x000fe80000100800 */
        /* <DEDUP_REMOVED lines=27> */
[----:B------:R-:W-:Y:S04]  /*5a4c0*/  STL [R1+0x178], R24 ;  /* 0x0001781801007387 */ /* 0x000fe80000100800 */
[----:B------:R-:W-:Y:S01]  /*5a4d0*/  STL [R1+0x118], R22 ;  /* 0x0001181601007387 */ /* 0x000fe20000100800 */
[----:B----4-:R-:W-:Y:S02]  /*5a4e0*/  F2FP.SATFINITE.E4M3.F32.PACK_AB_MERGE_C R0, R20, R21, RZ ;  /* 0x000000151400723e */ /* 0x010fe400048070ff */
[----:B------:R-:W-:-:S05]  /*5a4f0*/  F2FP.SATFINITE.E4M3.F32.PACK_AB_MERGE_C R52, R18, R19, RZ ;  /* 0x000000131234723e */ /* 0x000fca00048070ff */
[----:B------:R-:W-:Y:S04]  /*5a500*/  STL [R1+0x2c88], R52 ;  /* 0x002c883401007387 */ /* 0x000fe80000100800 */
[----:B------:R4:W-:Y:S01]  /*5a510*/  STL [R1+0x110], R0 ;  /* 0x0001100001007387 */ /* 0x0009e20000100800 */
[----:B------:R-:W-:Y:S02]  /*5a520*/  F2FP.SATFINITE.E4M3.F32.PACK_AB_MERGE_C R50, R14, R15, RZ ;  /* 0x0000000f0e32723e */ /* 0x000fe400048070ff */
[----:B----4-:R-:W-:-:S03]  /*5a530*/  F2FP.SATFINITE.E4M3.F32.PACK_AB_MERGE_C R0, R16, R17, RZ ;  /* 0x000000111000723e */ /* 0x010fc600048070ff */
[----:B------:R-:W-:Y:S01]  /*5a540*/  STL [R1+0x2c90], R50 ;  /* 0x002c903201007387 */ /* 0x000fe20000100800 */
[----:B------:R-:W-:-:S03]  /*5a550*/  F2FP.SATFINITE.E4M3.F32.PACK_AB_MERGE_C R51, R12, R13, RZ ;  /* 0x0000000d0c33723e */ /* 0x000fc600048070ff */
[----:B------:R3:W-:Y:S01]  /*5a560*/  STL [R1+0xec], R0 ;  /* 0x0000ec0001007387 */ /* 0x0007e20000100800 */
[----:B------:R-:W-:-:S03]  /*5a570*/  F2FP.SATFINITE.E4M3.F32.PACK_AB_MERGE_C R10, R10, R11, RZ ;  /* 0x0000000b0a0a723e */ /* 0x000fc600048070ff */
[----:B------:R-:W-:Y:S01]  /*5a580*/  STL [R1+0x2c8c], R51 ;  /* 0x002c8c3301007387 */ /* 0x000fe20000100800 */
[----:B------:R-:W-:-:S03]  /*5a590*/  F2FP.SATFINITE.E4M3.F32.PACK_AB_MERGE_C R8, R8, R9, RZ ;  /* 0x000000090808723e */ /* 0x000fc600048070ff */
[----:B------:R-:W-:Y:S01]  /*5a5a0*/  STL [R1+0x150], R10 ;  /* 0x0001500a01007387 */ /* 0x000fe20000100800 */
[----:B---3--:R-:W-:-:S03]  /*5a5b0*/  F2FP.SATFINITE.E4M3.F32.PACK_AB_MERGE_C R0, R6, R7, RZ ;  /* 0x000000070600723e */ /* 0x008fc600048070ff */
[----:B------:R-:W-:Y:S04]  /*5a5c0*/  STL [R1+0x11c], R8 ;  /* 0x00011c0801007387 */ /* 0x000fe80000100800 */
[----:B------:R3:W-:Y:S01]  /*5a5d0*/  STL [R1+0x170], R0 ;  /* 0x0001700001007387 */ /* 0x0007e20000100800 */
[----:B--2---:R-:W-:-:S03]  /*5a5e0*/  F2FP.SATFINITE.E4M3.F32.PACK_AB_MERGE_C R4, R4, R5, RZ ;  /* 0x000000050404723e */ /* 0x004fc600048070ff */
[----:B---3--:R-:W2:Y:S01]  /*5a5f0*/  LDL.LU R0, [R1+0xd18] ;  /* 0x000d180001007983 */ /* 0x008ea20000300800 */
[----:B------:R-:W-:-:S03]  /*5a600*/  F2FP.SATFINITE.E4M3.F32.PACK_AB_MERGE_C R2, R2, R3, RZ ;  /* 0x000000030202723e */ /* 0x000fc600048070ff */
[----:B------:R3:W-:Y:S04]  /*5a610*/  STL [R1+0x16c], R4 ;  /* 0x00016c0401007387 */ /* 0x0007e80000100800 */
        /* <DEDUP_REMOVED lines=55> */
[----:B---3--:R-:W3:Y:S04]  /*5a990*/  LDL.LU R4, [R1+0xc34] ;  /* 0x000c340001047983 */ /* 0x008ee80000300800 */
[----:B------:R-:W3:Y:S04]  /*5a9a0*/  LDL.LU R3, [R1+0xc38] ;  /* 0x000c380001037983 */ /* 0x000ee80000300800 */
[----:B----4-:R-:W4:Y:S01]  /*5a9b0*/  LDL.LU R2, [R1+0xc3c] ;  /* 0x000c3c0001027983 */ /* 0x010f220000300800 */
[----:B--2---:R-:W-:-:S05]  /*5a9c0*/  F2FP.SATFINITE.E4M3.F32.PACK_AB_MERGE_C R51, R61, R0, RZ ;  /* 0x000000003d33723e */ /* 0x004fca00048070ff */
[----:B------:R2:W-:Y:S01]  /*5a9d0*/  STL [R1+0x1a8], R51 ;  /* 0x0001a83301007387 */ /* 0x0005e20000100800 */
[----:B------:R-:W-:Y:S02]  /*5a9e0*/  F2FP.SATFINITE.E4M3.F32.PACK_AB_MERGE_C R50, R59, R60, RZ ;  /* 0x0000003c3b32723e */ /* 0x000fe400048070ff */
[----:B------:R-:W-:-:S03]  /*5a9f0*/  F2FP.SATFINITE.E4M3.F32.PACK_AB_MERGE_C R0, R57, R58, RZ ;  /* 0x0000003a3900723e */ /* 0x000fc600048070ff */
[----:B------:R0:W-:Y:S04]  /*5aa00*/  STL [R1+0x190], R50 ;  /* 0x0001903201007387 */ /* 0x0001e80000100800 */
[----:B------:R0:W-:Y:S01]  /*5aa10*/  STL [R1+0x18c], R0 ;  /* 0x00018c0001007387 */ /* 0x0001e20000100800 */
[----:B--2---:R-:W-:Y:S02]  /*5aa20*/  F2FP.SATFINITE.E4M3.F32.PACK_AB_MERGE_C R51, R55, R56, RZ ;  /* 0x000000383733723e */ /* 0x004fe400048070ff */
[----:B0-----:R-:W-:-:S03]  /*5aa30*/  F2FP.SATFINITE.E4M3.F32.PACK_AB_MERGE_C R50, R53, R54, RZ ;  /* 0x000000363532723e */ /* 0x001fc600048070ff */
[----:B------:R-:W-:Y:S01]  /*5aa40*/  STL [R1+0x158], R51 ;  /* 0x0001583301007387 */ /* 0x000fe20000100800 */
[----:B------:R-:W-:-:S03]  /*5aa50*/  F2FP.SATFINITE.E4M3.F32.PACK_AB_MERGE_C R0, R48, R49, RZ ;  /* 0x000000313000723e */ /* 0x000fc600048070ff */
[----:B------:R-:W-:Y:S04]  /*5aa60*/  STL [R1+0x1b8], R50 ;  /* 0x0001b83201007387 */ /* 0x000fe80000100800 */
[----:B------:R0:W-:Y:S01]  /*5aa70*/  STL [R1+0xf0], R0 ;  /* 0x0000f00001007387 */ /* 0x0001e20000100800 */
[----:B------:R-:W-:Y:S02]  /*5aa80*/  F2FP.SATFINITE.E4M3.F32.PACK_AB_MERGE_C R46, R46, R47, RZ ;  /* 0x0000002f2e2e723e */ /* 0x000fe400048070ff */
[----:B------:R-:W-:-:S03]  /*5aa90*/  F2FP.SATFINITE.E4M3.F32.PACK_AB_MERGE_C R44, R44, R45, RZ ;  /* 0x0000002d2c2c723e */ /* 0x000fc600048070ff */
[----:B------:R2:W-:Y:S04]  /*5aaa0*/  STL [R1+0xd8], R46 ;  /* 0x0000d82e01007387 */ /* 0x0005e80000100800 */
[----:B------:R-:W-:Y:S01]  /*5aab0*/  STL [R1+0xb0], R44 ;  /* 0x0000b02c01007387 */ /* 0x000fe20000100800 */
[----:B0-----:R-:W-:Y:S02]  /*5aac0*/  F2FP.SATFINITE.E4M3.F32.PACK_AB_MERGE_C R0, R42, R43, RZ ;  /* 0x0000002b2a00723e */ /* 0x001fe400048070ff */
[----:B------:R-:W-:-:S05]  /*5aad0*/  F2FP.SATFINITE.E4M3.F32.PACK_AB_MERGE_C R49, R40, R41, RZ ;  /* 0x000000292831723e */ /* 0x000fca00048070ff */
[----:B------:R-:W-:Y:S01]  /*5aae0*/  STL [R1+0x2c94], R49 ;  /* 0x002c943101007387 */ /* 0x000fe20000100800 */
[----:B--2---:R-:W-:-:S03]  /*5aaf0*/  F2FP.SATFINITE.E4M3.F32.PACK_AB_MERGE_C R46, R38, R39, RZ ;  /* 0x00000027262e723e */ /* 0x004fc600048070ff */
[----:B------:R0:W-:Y:S04]  /*5ab00*/  STL [R1+0x1a4], R0 ;  /* 0x0001a40001007387 */ /* 0x0001e80000100800 */
[----:B------:R-:W-:Y:S01]  /*5ab10*/  STL [R1+0x2c98], R46 ;  /* 0x002c982e01007387 */ /* 0x000fe20000100800 */
[----:B0-----:R-:W-:Y:S02]  /*5ab20*/  F2FP.SATFINITE.E4M3.F32.PACK_AB_MERGE_C R0, R36, R37, RZ ;  /* 0x000000252400723e */ /* 0x001fe400048070ff */
[----:B------:R-:W-:-:S03]  /*5ab30*/  F2FP.SATFINITE.E4M3.F32.PACK_AB_MERGE_C R34, R34, R35, RZ ;  /* 0x000000232222723e */ /* 0x000fc600048070ff */
[----:B------:R0:W-:Y:S01]  /*5ab40*/  STL [R1+0x3b0], R0 ;  /* 0x0003b00001007387 */ /* 0x0001e20000100800 */
[----:B------:R-:W-:-:S03]  /*5ab50*/  F2FP.SATFINITE.E4M3.F32.PACK_AB_MERGE_C R32, R32, R33, RZ ;  /* 0x000000212020723e */ /* 0x000fc600048070ff */
[----:B------:R-:W-:Y:S01]  /*5ab60*/  STL [R1+0x3ac], R34 ;  /* 0x0003ac2201007387 */ /* 0x000fe20000100800 */
[----:B0-----:R-:W-:-:S03]  /*5ab70*/  F2FP.SATFINITE.E4M3.F32.PACK_AB_MERGE_C R0, R30, R31, RZ ;  /* 0x0000001f1e00723e */ /* 0x001fc600048070ff */
[----:B------:R-:W-:Y:S04]  /*5ab80*/  STL [R1+0x3f8], R32 ;  /* 0x0003f82001007387 */ /* 0x000fe80000100800 */
[----:B------:R0:W-:Y:S01]  /*5ab90*/  STL [R1+0x3f4], R0 ;  /* 0x0003f40001007387 */ /* 0x0001e20000100800 */
[----:B------:R-:W-:Y:S02]  /*5aba0*/  F2FP.SATFINITE.E4M3.F32.PACK_AB_MERGE_C R28, R28, R29, RZ ;  /* 0x0000001d1c1c723e */ /* 0x000fe400048070ff */
        /* <DEDUP_REMOVED lines=23> */
[----:B---3--:R-:W-:-:S03]  /*5ad20*/  F2FP.SATFINITE.E4M3.F32.PACK_AB_MERGE_C R4, R4, R5, RZ ;  /* 0x000000050404723e */ /* 0x008fc600048070ff */
[----:B0-----:R-:W2:Y:S01]  /*5ad30*/  LDL.LU R0, [R1+0xc20] ;  /* 0x000c200001007983 */ /* 0x001ea20000300800 */
[----:B----4-:R-:W-:-:S03]  /*5ad40*/  F2FP.SATFINITE.E4M3.F32.PACK_AB_MERGE_C R2, R2, R3, RZ ;  /* 0x000000030202723e */ /* 0x010fc600048070ff */
[----:B------:R0:W-:Y:S04]  /*5ad50*/  STL [R1+0x390], R4 ;  /* 0x0003900401007387 */ /* 0x0001e80000100800 */
[----:B------:R-:W2:Y:S04]  /*5ad60*/  LDL.LU R61, [R1+0xc24] ;  /* 0x000c2400013d7983 */ /* 0x000ea80000300800 */
        /* <DEDUP_REMOVED lines=54> */
[----:B---3--:R-:W3:Y:S01]  /*5b0d0*/  LDL.LU R2, [R1+0xb5c] ;  /* 0x000b5c0001027983 */ /* 0x008ee20000300800 */
[----:B--2---:R-:W-:-:S05]  /*5b0e0*/  F2FP.SATFINITE.E4M3.F32.PACK_AB_MERGE_C R49, R61, R0, RZ ;  /* 0x000000003d31723e */ /* 0x004fca00048070ff */
[----:B------:R0:W-:Y:S01]  /*5b0f0*/  STL [R1+0x3e8], R49 ;  /* 0x0003e83101007387 */ /* 0x0001e20000100800 */
[----:B----4-:R-:W-:Y:S02]  /*5b100*/  F2FP.SATFINITE.E4M3.F32.PACK_AB_MERGE_C R46, R59, R60, RZ ;  /* 0x0000003c3b2e723e */ /* 0x010fe400048070ff */
[----:B------:R-:W-:-:S03]  /*5b110*/  F2FP.SATFINITE.E4M3.F32.PACK_AB_MERGE_C R0, R57, R58, RZ ;  /* 0x0000003a3900723e */ /* 0x000fc600048070ff */
[----:B------:R2:W-:Y:S04]  /*5b120*/  STL [R1+0x3e4], R46 ;  /* 0x0003e42e01007387 */ /* 0x0005e80000100800 */
[----:B------:R4:W-:Y:S01]  /*5b130*/  STL [R1+0x400], R0 ;  /* 0x0004000001007387 */ /* 0x0009e20000100800 */
[----:B0-----:R-:W-:Y:S02]  /*5b140*/  F2FP.SATFINITE.E4M3.F32.PACK_AB_MERGE_C R49, R55, R56, RZ ;  /* 0x000000383731723e */ /* 0x001fe400048070ff */
[----:B--2---:R-:W-:-:S03]  /*5b150*/  F2FP.SATFINITE.E4M3.F32.PACK_AB_MERGE_C R46, R53, R54, RZ ;  /* 0x00000036352e723e */ /* 0x004fc600048070ff */
[----:B------:R-:W-:Y:S01]  /*5b160*/  STL [R1+0x3fc], R49 ;  /* 0x0003fc3101007387 */ /* 0x000fe20000100800 */
[----:B----4-:R-:W-:-:S03]  /*5b170*/  F2FP.SATFINITE.E4M3.F32.PACK_AB_MERGE_C R0, R47, R48, RZ ;  /* 0x000000302f00723e */ /* 0x010fc600048070ff */
        /* <DEDUP_REMOVED lines=34> */
[----:B------:R2:W-:Y:S04]  /*5b3a0*/  STL [R1+0xbc], R14 ;  /* 0x0000bc0e01007387 */ /* 0x0005e80000100800 */
[----:B------:R4:W-:Y:S01]  /*5b3b0*/  STL [R1+0x6c], R12 ;  /* 0x00006c0c01007387 */ /* 0x0009e20000100800 */
[----:B0-----:R-:W-:Y:S02]  /*5b3c0*/  F2FP.SATFINITE.E4M3.F32.PACK_AB_MERGE_C R0, R10, R11, RZ ;  /* 0x0000000b0a00723e */ /* 0x001fe400048070ff */
[----:B------:R-:W-:-:S05]  /*5b3d0*/  F2FP.SATFINITE.E4M3.F32.PACK_AB_MERGE_C R43, R8, R9, RZ ;  /* 0x00000009082b723e */ /* 0x000fca00048070ff */
[----:B------:R-:W-:Y:S01]  /*5b3e0*/  STL [R1+0x2c9c], R43 ;  /* 0x002c9c2b01007387 */ /* 0x000fe20000100800 */
[----:B------:R-:W-:-:S03]  /*5b3f0*/  F2FP.SATFINITE.E4M3.F32.PACK_AB_MERGE_C R42, R6, R7, RZ ;  /* 0x00000007062a723e */ /* 0x000fc600048070ff */
[----:B------:R0:W-:Y:S01]  /*5b400*/  STL [R1+0x68], R0 ;  /* 0x0000680001007387 */ /* 0x0001e20000100800 */
[----:B------:R-:W-:-:S03]  /*5b410*/  F2FP.SATFINITE.E4M3.F32.PACK_AB_MERGE_C R41, R4, R5, RZ ;  /* 0x000000050429723e */ /* 0x000fc600048070ff */
[----:B------:R-:W-:Y:S04]  /*5b420*/  STL [R1+0x2ca0], R42 ;  /* 0x002ca02a01007387 */ /* 0x000fe80000100800 */
[----:B------:R-:W-:Y:S04]  /*5b430*/  STL [R1+0x2ca4], R41 ;  /* 0x002ca42901007387 */ /* 0x000fe80000100800 */
[----:B------:R-:W3:Y:S04]  /*5b440*/  LDL.LU R60, [R1+0xb40] ;  /* 0x000b4000013c7983 */ /* 0x000ee80000300800 */
[----:B------:R-:W3:Y:S04]  /*5b450*/  LDL.LU R27, [R1+0xb44] ;  /* 0x000b4400011b7983 */ /* 0x000ee80000300800 */
[----:B------:R-:W3:Y:S04]  /*5b460*/  LDL.LU R59, [R1+0xb48] ;  /* 0x000b4800013b7983 */ /* 0x000ee80000300800 */
[----:B------:R-:W3:Y:S04]  /*5b470*/  LDL.LU R39, [R1+0xb4c] ;  /* 0x000b4c0001277983 */ /* 0x000ee80000300800 */
[----:B------:R-:W0:Y:S04]  /*5b480*/  LDL.LU R58, [R1+0xb30] ;  /* 0x000b3000013a7983 */ /* 0x000e280000300800 */
[----:B------:R-:W0:Y:S04]  /*5b490*/  LDL.LU R57, [R1+0xb34] ;  /* 0x000b340001397983 */ /* 0x000e280000300800 */
        /* <DEDUP_REMOVED lines=31> */
[----:B--2---:R-:W2:Y:S04]  /*5b690*/  LDL.LU R14, [R1+0xab4] ;  /* 0x000ab400010e7983 */ /* 0x004ea80000300800 */
[----:B------:R-:W2:Y:S04]  /*5b6a0*/  LDL.LU R13, [R1+0xab8] ;  /* 0x000ab800010d7983 */ /* 0x000ea80000300800 */
[----:B----4-:R-:W4:Y:S04]  /*5b6b0*/  LDL.LU R12, [R1+0xabc] ;  /* 0x000abc00010c7983 */ /* 0x010f280000300800 */
[----:B------:R-:W4:Y:S04]  /*5b6c0*/  LDL.LU R11, [R1+0xaa0] ;  /* 0x000aa000010b7983 */ /* 0x000f280000300800 */
[----:B------:R-:W4:Y:S04]  /*5b6d0*/  LDL.LU R10, [R1+0xaa4] ;  /* 0x000aa400010a7983 */ /* 0x000f280000300800 */
[----:B------:R-:W4:Y:S04]  /*5b6e0*/  LDL.LU R9, [R1+0xaa8] ;  /* 0x000aa80001097983 */ /* 0x000f280000300800 */
[----:B------:R-:W4:Y:S01]  /*5b6f0*/  LDL.LU R8, [R1+0xaac] ;  /* 0x000aac0001087983 */ /* 0x000f220000300800 */
[----:B---3--:R-:W-:-:S03]  /*5b700*/  F2FP.SATFINITE.E4M3.F32.PACK_AB_MERGE_C R47, R2, R3, RZ ;  /* 0x00000003022f723e */ /* 0x008fc600048070ff */
[----:B------:R-:W3:Y:S04]  /*5b710*/  LDL.LU R7, [R1+0xa90] ;  /* 0x000a900001077983 */ /* 0x000ee80000300800 */
[----:B------:R-:W3:Y:S04]  /*5b720*/  LDL.LU R6, [R1+0xa94] ;  /* 0x000a940001067983 */ /* 0x000ee80000300800 */
[----:B------:R-:W3:Y:S04]  /*5b730*/  LDL.LU R5, [R1+0xa98] ;  /* 0x000a980001057983 */ /* 0x000ee80000300800 */
[----:B------:R-:W3:Y:S04]  /*5b740*/  LDL.LU R4, [R1+0xa9c] ;  /* 0x000a9c0001047983 */ /* 0x000ee80000300800 */
[----:B------:R-:W3:Y:S04]  /*5b750*/  LDL.LU R3, [R1+0xa80] ;  /* 0x000a800001037983 */ /* 0x000ee80000300800 */
[----:B------:R-:W3:Y:S04]  /*5b760*/  LDL.LU R2, [R1+0xa84] ;  /* 0x000a840001027983 */ /* 0x000ee80000300800 */
[----:B------:R-:W-:Y:S01]  /*5b770*/  STL [R1+0x2ca8], R47 ;  /* 0x002ca82f01007387 */ /* 0x000fe20000100800 */
[----:B------:R-:W-:-:S02]  /*5b780*/  F2FP.SATFINITE.E4M3.F32.PACK_AB_MERGE_C R27, R27, R60, RZ ;  /* 0x0000003c1b1b723e */ /* 0x000fc400048070ff */
[----:B------:R-:W-:-:S03]  /*5b790*/  F2FP.SATFINITE.E4M3.F32.PACK_AB_MERGE_C R39, R39, R59, RZ ;  /* 0x0000003b2727723e */ /* 0x000fc600048070ff */
[----:B------:R-:W-:Y:S04]  /*5b7a0*/  STL [R1+0x2cac], R27 ;  /* 0x002cac1b01007387 */ /* 0x000fe80000100800 */
[----:B------:R1:W-:Y:S01]  /*5b7b0*/  STL [R1+0x2cb0], R39 ;  /* 0x002cb02701007387 */ /* 0x0003e20000100800 */
[----:B0-----:R-:W-:-:S05]  /*5b7c0*/  F2FP.SATFINITE.E4M3.F32.PACK_AB_MERGE_C R0, R57, R58, RZ ;  /* 0x0000003a3900723e */ /* 0x001fca00048070ff */
[----:B------:R0:W-:Y:S01]  /*5b7d0*/  STL [R1+0x64], R0 ;  /* 0x0000640001007387 */ /* 0x0001e20000100800 */
[----:B-1----:R-:W-:Y:S02]  /*5b7e0*/  F2FP.SATFINITE.E4M3.F32.PACK_AB_MERGE_C R39, R55, R56, RZ ;  /* 0x000000383727723e */ /* 0x002fe400048070ff */
[----:B------:R-:W-:-:S03]  /*5b7f0*/  F2FP.SATFINITE.E4M3.F32.PACK_AB_MERGE_C R27, R53, R54, RZ ;  /* 0x00000036351b723e */ /* 0x000fc600048070ff */
[----:B------:R1:W-:Y:S04]  /*5b800*/  STL [R1+0x3c], R39 ;  /* 0x00003c2701007387 */ /* 0x0003e80000100800 */
[----:B------:R1:W-:Y:S01]  /*5b810*/  STL [R1+0x90], R27 ;  /* 0x0000901b01007387 */ /* 0x0003e20000100800 */
[----:B0-----:R-:W-:-:S05]  /*5b820*/  F2FP.SATFINITE.E4M3.F32.PACK_AB_MERGE_C R0, R45, R48, RZ ;  /* 0x000000302d00723e */ /* 0x001fca00048070ff */
[----:B------:R0:W-:Y:S01]  /*5b830*/  STL [R1+0x88], R0 ;  /* 0x0000880001007387 */ /* 0x0001e20000100800 */
[----:B-1----:R-:W-:Y:S02]  /*5b840*/  F2FP.SATFINITE.E4M3.F32.PACK_AB_MERGE_C R39, R40, R44, RZ ;  /* 0x0000002c2827723e */ /* 0x002fe400048070ff */
[----:B------:R-:W-:-:S03]  /*5b850*/  F2FP.SATFINITE.E4M3.F32.PACK_AB_MERGE_C R27, R37, R38, RZ ;  /* 0x00000026251b723e */ /* 0x000fc600048070ff */
[----:B------:R-:W-:Y:S04]  /*5b860*/  STL [R1+0xb8], R39 ;  /* 0x0000b82701007387 */ /* 0x000fe80000100800 */
[----:B------:R1:W-:Y:S01]  /*5b870*/  STL [R1+0xb4], R27 ;  /* 0x0000b41b01007387 */ /* 0x0003e20000100800 */
[----:B0-----:R-:W-:-:S05]  /*5b880*/  F2FP.SATFINITE.E4M3.F32.PACK_AB_MERGE_C R0, R35, R36, RZ ;  /* 0x000000242300723e */ /* 0x001fca00048070ff */
[----:B------:R0:W-:Y:S01]  /*5b890*/  STL [R1+0x8c], R0 ;  /* 0x00008c0001007387 */ /* 0x0001e20000100800 */
[----:B------:R-:W-:Y:S02]  /*5b8a0*/  F2FP.SATFINITE.E4M3.F32.PACK_AB_MERGE_C R33, R33, R34, RZ ;  /* 0x000000222121723e */ /* 0x000fe400048070ff */
[----:B-1----:R-:W-:-:S03]  /*5b8b0*/  F2FP.SATFINITE.E4M3.F32.PACK_AB_MERGE_C R27, R31, R32, RZ ;  /* 0x000000201f1b723e */ /* 0x002fc600048070ff */
[----:B------:R-:W-:Y:S04]  /*5b8c0*/  STL [R1+0xac], R33 ;  /* 0x0000ac2101007387 */ /* 0x000fe80000100800 */
[----:B------:R-:W-:Y:S01]  /*5b8d0*/  STL [R1+0x38], R27 ;  /* 0x0000381b01007387 */ /* 0x000fe20000100800 */
[----:B0-----:R-:W-:Y:S02]  /*5b8e0*/  F2FP.SATFINITE.E4M3.F32.PACK_AB_MERGE_C R0, R29, R30, RZ ;  /* 0x0000001e1d00723e */ /* 0x001fe400048070ff */
[----:B------:R-:W-:-:S05]  /*5b8f0*/  F2FP.SATFINITE.E4M3.F32.PACK_AB_MERGE_C R44, R26, R28, RZ ;  /* 0x0000001c1a2c723e */ /* 0x000fca00048070ff */
[----:B------:R-:W-:Y:S04]  /*5b900*/  STL [R1+0x2cb4], R44 ;  /* 0x002cb42c01007387 */ /* 0x000fe80000100800 */
[----:B------:R0:W-:Y:S01]  /*5b910*/  STL [R1+0x60], R0 ;  /* 0x0000600001007387 */ /* 0x0001e20000100800 */
[----:B------:R-:W-:Y:S02]  /*5b920*/  F2FP.SATFINITE.E4M3.F32.PACK_AB_MERGE_C R38, R22, R23, RZ ;  /* 0x000000171626723e */ /* 0x000fe400048070ff */
[----:B0-----:R-:W-:-:S03]  /*5b930*/  F2FP.SATFINITE.E4M3.F32.PACK_AB_MERGE_C R0, R24, R25, RZ ;  /* 0x000000191800723e */ /* 0x001fc600048070ff */
[----:B------:R-:W-:Y:S01]  /*5b940*/  STL [R1+0x2cb8], R38 ;  /* 0x002cb82601007387 */ /* 0x000fe20000100800 */
[----:B------:R-:W-:-:S03]  /*5b950*/  F2FP.SATFINITE.E4M3.F32.PACK_AB_MERGE_C R36, R20, R21, RZ ;  /* 0x000000151424723e */ /* 0x000fc600048070ff */
[----:B------:R2:W-:Y:S01]  /*5b960*/  STL [R1+0xa8], R0 ;  /* 0x0000a80001007387 */ /* 0x0005e20000100800 */
[----:B------:R-:W-:-:S03]  /*5b970*/  F2FP.SATFINITE.E4M3.F32.PACK_AB_MERGE_C R31, R18, R19, RZ ;  /* 0x00000013121f723e */ /* 0x000fc600048070ff */
[----:B------:R-:W-:Y:S01]  /*5b980*/  STL [R1+0x2cbc], R36 ;  /* 0x002cbc2401007387 */ /* 0x000fe20000100800 */
[----:B------:R-:W-:-:S03]  /*5b990*/  F2FP.SATFINITE.E4M3.F32.PACK_AB_MERGE_C R30, R16, R17, RZ ;  /* 0x00000011101e723e */ /* 0x000fc600048070ff */
[----:B------:R-:W-:Y:S01]  /*5b9a0*/  STL [R1+0x2cc0], R31 ;  /* 0x002cc01f01007387 */ /* 0x000fe20000100800 */
[----:B--2---:R-:W-:-:S03]  /*5b9b0*/  F2FP.SATFINITE.E4M3.F32.PACK_AB_MERGE_C R0, R14, R15, RZ ;  /* 0x0000000f0e00723e */ /* 0x004fc600048070ff */
[----:B------:R-:W-:Y:S04]  /*5b9c0*/  STL [R1+0x2cc4], R30 ;  /* 0x002cc41e01007387 */ /* 0x000fe80000100800 */
[----:B------:R0:W-:Y:S01]  /*5b9d0*/  STL [R1+0x18], R0 ;  /* 0x0000180001007387 */ /* 0x0001e20000100800 */
[----:B----4-:R-:W-:Y:S02]  /*5b9e0*/  F2FP.SATFINITE.E4M3.F32.PACK_AB_MERGE_C R12, R12, R13, RZ ;  /* 0x0000000d0c0c723e */ /* 0x010fe400048070ff */
[----:B------:R-:W-:-:S03]  /*5b9f0*/  F2FP.SATFINITE.E4M3.F32.PACK_AB_MERGE_C R10, R10, R11, RZ ;  /* 0x0000000b0a0a723e */ /* 0x000fc600048070ff */
[----:B------:R-:W-:Y:S01]  /*5ba00*/  STL [R1+0x10], R12 ;  /* 0x0000100c01007387 */ /* 0x000fe20000100800 */
[----:B0-----:R-:W-:-:S03]  /*5ba10*/  F2FP.SATFINITE.E4M3.F32.PACK_AB_MERGE_C R0, R8, R9, RZ ;  /* 0x000000090800723e */ /* 0x001fc600048070ff */
[----:B------:R-:W-:Y:S04]  /*5ba20*/  STL [R1+0x5c], R10 ;  /* 0x00005c0a01007387 */ /* 0x000fe80000100800 */
[----:B------:R0:W-:Y:S01]  /*5ba30*/  STL [R1+0x54], R0 ;  /* 0x0000540001007387 */ /* 0x0001e20000100800 */
[----:B---3--:R-:W-:-:S05]  /*5ba40*/  F2FP.SATFINITE.E4M3.F32.PACK_AB_MERGE_C R6, R6, R7, RZ ;  /* 0x000000070606723e */ /* 0x008fca00048070ff */
[----:B------:R1:W-:Y:S01]  /*5ba50*/  STL [R1+0x78], R6 ;  /* 0x0000780601007387 */ /* 0x0003e20000100800 */
[----:B------:R-:W-:-:S03]  /*5ba60*/  F2FP.SATFINITE.E4M3.F32.PACK_AB_MERGE_C R4, R4, R5, RZ ;  /* 0x000000050404723e */ /* 0x000fc600048070ff */
[----:B------:R-:W2:Y:S04]  /*5ba70*/  LDL.LU R59, [R1+0xa88] ;  /* 0x000a8800013b7983 */ /* 0x000ea80000300800 */
[----:B------:R3:W-:Y:S01]  /*5ba80*/  STL [R1+0x84], R4 ;  /* 0x0000840401007387 */ /* 0x0007e20000100800 */
[----:B0-----:R-:W-:-:S03]  /*5ba90*/  F2FP.SATFINITE.E4M3.F32.PACK_AB_MERGE_C R0, R2, R3, RZ ;  /* 0x000000030200723e */ /* 0x001fc600048070ff */
[----:B------:R-:W2:Y:S04]  /*5baa0*/  LDL.LU R58, [R1+0xa8c] ;  /* 0x000a8c00013a7983 */ /* 0x000ea80000300800 */
[----:B------:R0:W-:Y:S04]  /*5bab0*/  STL [R1+0x58], R0 ;  /* 0x0000580001007387 */ /* 0x0001e80000100800 */
[----:B------:R-:W4:Y:S04]  /*5bac0*/  LDL.LU R57, [R1+0xa70] ;  /* 0x000a700001397983 */ /* 0x000f280000300800 */
[----:B------:R-:W4:Y:S04]  /*5bad0*/  LDL.LU R56, [R1+0xa74] ;  /* 0x000a740001387983 */ /* 0x000f280000300800 */
[----:B------:R-:W0:Y:S04]  /*5bae0*/  LDL.LU R55, [R1+0xa78] ;  /* 0x000a780001377983 */ /* 0x000e280000300800 */
[----:B------:R-:W0:Y:S04]  /*5baf0*/  LDL.LU R54, [R1+0xa7c] ;  /* 0x000a7c0001367983 */ /* 0x000e280000300800 */
        /* <DEDUP_REMOVED lines=33> */
[----:B---3--:R-:W3:Y:S04]  /*5bd10*/  LDL.LU R4, [R1+0x9e4] ;  /* 0x0009e40001047983 */ /* 0x008ee80000300800 */
[----:B------:R-:W3:Y:S04]  /*5bd20*/  LDL.LU R3, [R1+0x9e8] ;  /* 0x0009e80001037983 */ /* 0x000ee80000300800 */
[----:B------:R-:W3:Y:S01]  /*5bd30*/  LDL.LU R2, [R1+0x9ec] ;  /* 0x0009ec0001027983 */ /* 0x000ee20000300800 */
[----:B--2---:R-:W-:-:S05]  /*5bd40*/  F2FP.SATFINITE.E4M3.F32.PACK_AB_MERGE_C R30, R58, R59, RZ ;  /* 0x0000003b3a1e723e */ /* 0x004fca00048070ff */
[----:B------:R-:W-:Y:S01]  /*5bd50*/  STL [R1+0x50], R30 ;  /* 0x0000501e01007387 */ /* 0x000fe20000100800 */
[----:B----4-:R-:W-:-:S05]  /*5bd60*/  F2FP.SATFINITE.E4M3.F32.PACK_AB_MERGE_C R27, R56, R57, RZ ;  /* 0x00000039381b723e */ /* 0x010fca00048070ff */
[----:B------:R-:W-:Y:S01]  /*5bd70*/  STL [R1+0xc], R27 ;  /* 0x00000c1b01007387 */ /* 0x000fe20000100800 */
[----:B0-----:R-:W-:Y:S02]  /*5bd80*/  F2FP.SATFINITE.E4M3.F32.PACK_AB_MERGE_C R0, R54, R55, RZ ;  /* 0x000000373600723e */ /* 0x001fe400048070ff */
[----:B------:R-:W-:-:S05]  /*5bd90*/  F2FP.SATFINITE.E4M3.F32.PACK_AB_MERGE_C R40, R40, R53, RZ ;  /* 0x000000352828723e */ /* 0x000fca00048070ff */
[----:B------:R-:W-:Y:S01]  /*5bda0*/  STL [R1+0x2cc8], R40 ;  /* 0x002cc82801007387 */ /* 0x000fe20000100800 */
[----:B------:R-:W-:-:S03]  /*5bdb0*/  F2FP.SATFINITE.E4M3.F32.PACK_AB_MERGE_C R33, R33, R48, RZ ;  /* 0x000000302121723e */ /* 0x000fc600048070ff */
[----:B------:R0:W-:Y:S01]  /*5bdc0*/  STL [R1+0x8], R0 ;  /* 0x0000080001007387 */ /* 0x0001e20000100800 */
[----:B------:R-:W-:-:S03]  /*5bdd0*/  F2FP.SATFINITE.E4M3.F32.PACK_AB_MERGE_C R29, R29, R45, RZ ;  /* 0x0000002d1d1d723e */ /* 0x000fc600048070ff */
[----:B------:R-:W-:Y:S01]  /*5bde0*/  STL [R1+0x2ccc], R33 ;  /* 0x002ccc2101007387 */ /* 0x000fe20000100800 */
[----:B------:R-:W-:-:S03]  /*5bdf0*/  F2FP.SATFINITE.E4M3.F32.PACK_AB_MERGE_C R48, R35, R37, RZ ;  /* 0x000000252330723e */ /* 0x000fc600048070ff */
[----:B------:R-:W-:Y:S01]  /*5be00*/  STL [R1+0x2cd0], R29 ;  /* 0x002cd01d01007387 */ /* 0x000fe20000100800 */
[----:B------:R-:W-:-:S03]  /*5be10*/  F2FP.SATFINITE.E4M3.F32.PACK_AB_MERGE_C R26, R26, R34, RZ ;  /* 0x000000221a1a723e */ /* 0x000fc600048070ff */
[----:B------:R-:W-:Y:S01]  /*5be20*/  STL [R1+0x2cd4], R48 ;  /* 0x002cd43001007387 */ /* 0x000fe20000100800 */
[----:B------:R-:W-:-:S03]  /*5be30*/  F2FP.SATFINITE.E4M3.F32.PACK_AB_MERGE_C R25, R25, R32, RZ ;  /* 0x000000201919723e */ /* 0x000fc600048070ff */
[----:B------:R-:W-:Y:S04]  /*5be40*/  STL [R1+0x2cd8], R26 ;  /* 0x002cd81a01007387 */ /* 0x000fe80000100800 */
[----:B------:R-:W-:Y:S01]  /*5be50*/  STL [R1+0x2cdc], R25 ;  /* 0x002cdc1901007387 */ /* 0x000fe20000100800 */
[----:B0-----:R-:W-:Y:S02]  /*5be60*/  F2FP.SATFINITE.E4M3.F32.PACK_AB_MERGE_C R0, R24, R28, RZ ;  /* 0x0000001c1800723e */ /* 0x001fe400048070ff */
[----:B------:R-:W-:-:S05]  /*5be70*/  F2FP.SATFINITE.E4M3.F32.PACK_AB_MERGE_C R56, R22, R23, RZ ;  /* 0x000000171638723e */ /* 0x000fca00048070ff */
[----:B------:R-:W-:Y:S01]  /*5be80*/  STL [R1+0x2ce0], R56 ;  /* 0x002ce03801007387 */ /* 0x000fe20000100800 */
[----:B------:R-:W-:-:S03]  /*5be90*/  F2FP.SATFINITE.E4M3.F32.PACK_AB_MERGE_C R20, R20, R21, RZ ;  /* 0x000000151414723e */ /* 0x000fc600048070ff */
[----:B------:R0:W-:Y:S01]  /*5bea0*/  STL [R1], R0 ;  /* 0x0000000001007387 */ /* 0x0001e20000100800 */
[----:B------:R-:W-:-:S03]  /*5beb0*/  F2FP.SATFINITE.E4M3.F32.PACK_AB_MERGE_C R18, R18, R19, RZ ;  /* 0x000000131212723e */ /* 0x000fc600048070ff */
[----:B------:R-:W-:Y:S01]  /*5bec0*/  STL [R1+0x20], R20 ;  /* 0x0000201401007387 */ /* 0x000fe20000100800 */
[----:B0-----:R-:W-:-:S03]  /*5bed0*/  F2FP.SATFINITE.E4M3.F32.PACK_AB_MERGE_C R0, R16, R17, RZ ;  /* 0x000000111000723e */ /* 0x001fc600048070ff */
[----:B------:R-:W-:Y:S04]  /*5bee0*/  STL [R1+0x1c], R18 ;  /* 0x00001c1201007387 */ /* 0x000fe80000100800 */
[----:B------:R0:W-:Y:S01]  /*5bef0*/  STL [R1+0x4c], R0 ;  /* 0x00004c0001007387 */ /* 0x0001e20000100800 */
[----:B------:R-:W-:Y:S02]  /*5bf00*/  F2FP.SATFINITE.E4M3.F32.PACK_AB_MERGE_C R14, R14, R15, RZ ;  /* 0x0000000f0e0e723e */ /* 0x000fe400048070ff */
[----:B------:R-:W-:-:S03]  /*5bf10*/  F2FP.SATFINITE.E4M3.F32.PACK_AB_MERGE_C R12, R12, R13, RZ ;  /* 0x0000000d0c0c723e */ /* 0x000fc600048070ff */
[----:B------:R-:W-:Y:S04]  /*5bf20*/  STL [R1+0x48], R14 ;  /* 0x0000480e01007387 */ /* 0x000fe80000100800 */
[----:B------:R-:W-:Y:S01]  /*5bf30*/  STL [R1+0x28], R12 ;  /* 0x0000280c01007387 */ /* 0x000fe20000100800 */
[----:B0-----:R-:W-:Y:S02]  /*5bf40*/  F2FP.SATFINITE.E4M3.F32.PACK_AB_MERGE_C R0, R10, R11, RZ ;  /* 0x0000000b0a00723e */ /* 0x001fe400048070ff */
[----:B------:R-:W-:-:S05]  /*5bf50*/  F2FP.SATFINITE.E4M3.F32.PACK_AB_MERGE_C R55, R8, R9, RZ ;  /* 0x000000090837723e */ /* 0x000fca00048070ff */
[----:B------:R-:W-:Y:S01]  /*5bf60*/  STL [R1+0x2ce4], R55 ;  /* 0x002ce43701007387 */ /* 0x000fe20000100800 */
[----:B------:R-:W-:-:S03]  /*5bf70*/  F2FP.SATFINITE.E4M3.F32.PACK_AB_MERGE_C R61, R6, R7, RZ ;  /* 0x00000007063d723e */ /* 0x000fc600048070ff */
[----:B------:R0:W-:Y:S01]  /*5bf80*/  STL [R1+0x44], R0 ;  /* 0x0000440001007387 */ /* 0x0001e20000100800 */
[----:B---3--:R-:W-:-:S03]  /*5bf90*/  F2FP.SATFINITE.E4M3.F32.PACK_AB_MERGE_C R45, R4, R5, RZ ;  /* 0x00000005042d723e */ /* 0x008fc600048070ff */
[----:B------:R-:W-:Y:S04]  /*5bfa0*/  STL [R1+0x2ce8], R61 ;  /* 0x002ce83d01007387 */ /* 0x000fe80000100800 */
[----:B------:R-:W-:Y:S01]  /*5bfb0*/  STL [R1+0x2cec], R45 ;  /* 0x002cec2d01007387 */ /* 0x000fe20000100800 */
[----:B0-----:R-:W-:-:S03]  /*5bfc0*/  F2FP.SATFINITE.E4M3.F32.PACK_AB_MERGE_C R0, R2, R3, RZ ;  /* 0x000000030200723e */ /* 0x001fc600048070ff */
[----:B------:R-:W2:Y:S04]  /*5bfd0*/  LDL.LU R52, [R1+0x9d0] ;  /* 0x0009d00001347983 */ /* 0x000ea80000300800 */
[----:B------:R-:W2:Y:S04]  /*5bfe0*/  LDL.LU R37, [R1+0x9d4] ;  /* 0x0009d40001257983 */ /* 0x000ea80000300800 */
[----:B------:R0:W-:Y:S04]  /*5bff0*/  STL [R1+0x40], R0 ;  /* 0x0000400001007387 */ /* 0x0001e80000100800 */
[----:B0-----:R-:W3:Y:S04]  /*5c000*/  LDL.LU R0, [R1+0x9d8] ;  /* 0x0009d80001007983 */ /* 0x001ee80000300800 */
        /* <DEDUP_REMOVED lines=33> */
[----:B--2---:R-:W-:-:S05]  /*5c220*/  F2FP.SATFINITE.E4M3.F32.PACK_AB_MERGE_C R37, R37, R52, RZ ;  /* 0x000000342525723e */ /* 0x004fca00048070ff */
[----:B------:R-:W-:Y:S01]  /*5c230*/  STL [R1+0x2cf0], R37 ;  /* 0x002cf02501007387 */ /* 0x000fe20000100800 */
[----:B---3--:R-:W-:Y:S02]  /*5c240*/  F2FP.SATFINITE.E4M3.F32.PACK_AB_MERGE_C R53, R53, R0, RZ ;  /* 0x000000003535723e */ /* 0x008fe400048070ff */
[----:B----4-:R-:W-:-:S03]  /*5c250*/  F2FP.SATFINITE.E4M3.F32.PACK_AB_MERGE_C R24, R24, R60, RZ ;  /* 0x0000003c1818723e */ /* 0x010fc600048070ff */
[----:B------:R-:W-:Y:S01]  /*5c260*/  STL [R1+0x2cf4], R53 ;  /* 0x002cf43501007387 */ /* 0x000fe20000100800 */
[----:B------:R-:W-:-:S03]  /*5c270*/  F2FP.SATFINITE.E4M3.F32.PACK_AB_MERGE_C R23, R23, R59, RZ ;  /* 0x0000003b1717723e */ /* 0x000fc600048070ff */
        /* <DEDUP_REMOVED lines=11> */
[----:B------:R0:W-:Y:S01]  /*5c330*/  STL [R1+0x14], R20 ;  /* 0x0000141401007387 */ /* 0x0001e20000100800 */
[----:B------:R-:W-:Y:S02]  /*5c340*/  F2FP.SATFINITE.E4M3.F32.PACK_AB_MERGE_C R0, R18, R19, RZ ;  /* 0x000000131200723e */ /* 0x000fe400048070ff */
        /* <DEDUP_REMOVED lines=12> */
[----:B0-----:R-:W-:-:S03]  /*5c410*/  F2FP.SATFINITE.E4M3.F32.PACK_AB_MERGE_C R20, R4, R5, RZ ;  /* 0x000000050414723e */ /* 0x001fc600048070ff */
[----:B------:R-:W-:Y:S04]  /*5c420*/  STL [R1+0x2d24], R21 ;  /* 0x002d241501007387 */ /* 0x000fe80000100800 */
[----:B------:R-:W-:Y:S04]  /*5c430*/  STL [R1+0x2d28], R20 ;  /* 0x002d281401007387 */ /* 0x000fe80000100800 */
        /* <DEDUP_REMOVED lines=27> */
[----:B------:R-:W-:-:S03]  /*5c5f0*/  F2FP.SATFINITE.E4M3.F32.PACK_AB_MERGE_C R19, R2, R3, RZ ;  /* 0x000000030213723e */ /* 0x000fc600048070ff */
        /* <DEDUP_REMOVED lines=21> */
[----:B------:R-:W-:Y:S01]  /*5c750*/  STL [R1+0x2d2c], R19 ;  /* 0x002d2c1301007387 */ /* 0x000fe20000100800 */
[----:B--2---:R-:W-:-:S02]  /*5c760*/  F2FP.SATFINITE.E4M3.F32.PACK_AB_MERGE_C R18, R18, R24, RZ ;  /* 0x000000181212723e */ /* 0x004fc400048070ff */
[----:B---3--:R-:W-:-:S03]  /*5c770*/  F2FP.SATFINITE.E4M3.F32.PACK_AB_MERGE_C R17, R17, R53, RZ ;  /* 0x000000351111723e */ /* 0x008fc600048070ff */
[----:B------:R-:W-:Y:S01]  /*5c780*/  STL [R1+0x2d30], R18 ;  /* 0x002d301201007387 */ /* 0x000fe20000100800 */
[----:B----4-:R-:W-:-:S03]  /*5c790*/  F2FP.SATFINITE.E4M3.F32.PACK_AB_MERGE_C R16, R16, R37, RZ ;  /* 0x000000251010723e */ /* 0x010fc600048070ff */
[----:B------:R-:W-:Y:S04]  /*5c7a0*/  STL [R1+0x2d34], R17 ;  /* 0x002d341101007387 */ /* 0x000fe80000100800 */
[----:B------:R-:W-:Y:S01]  /*5c7b0*/  STL [R1+0x2d38], R16 ;  /* 0x002d381001007387 */ /* 0x000fe20000100800 */
[----:B------:R-:W-:Y:S02]  /*5c7c0*/  F2FP.SATFINITE.E4M3.F32.PACK_AB_MERGE_C R12, R12, R56, RZ ;  /* 0x000000380c0c723e */ /* 0x000fe400048070ff */
[----:B------:R-:W-:-:S03]  /*5c7d0*/  F2FP.SATFINITE.E4M3.F32.PACK_AB_MERGE_C R11, R11, R25, RZ ;  /* 0x000000190b0b723e */ /* 0x000fc600048070ff */
[----:B------:R-:W-:Y:S04]  /*5c7e0*/  STL [R1+0x2c74], R12 ;  /* 0x002c740c01007387 */ /* 0x000fe80000100800 */
[----:B------:R0:W-:Y:S01]  /*5c7f0*/  STL [R1+0x2c78], R11 ;  /* 0x002c780b01007387 */ /* 0x0001e20000100800 */
[----:B------:R-:W-:-:S05]  /*5c800*/  F2FP.SATFINITE.E4M3.F32.PACK_AB_MERGE_C R9, R9, R48, RZ ;  /* 0x000000300909723e */ /* 0x000fca00048070ff */
[----:B------:R1:W-:Y:S01]  /*5c810*/  STL [R1+0x2c7c], R9 ;  /* 0x002c7c0901007387 */ /* 0x0003e20000100800 */
[----:B------:R-:W-:-:S05]  /*5c820*/  F2FP.SATFINITE.E4M3.F32.PACK_AB_MERGE_C R5, R5, R30, RZ ;  /* 0x0000001e0505723e */ /* 0x000fca00048070ff */
[----:B------:R2:W-:Y:S01]  /*5c830*/  STL [R1+0x2c68], R5 ;  /* 0x002c680501007387 */ /* 0x0005e20000100800 */
[----:B0-----:R-:W-:-:S05]  /*5c840*/  F2FP.SATFINITE.E4M3.F32.PACK_AB_MERGE_C R11, R27, R39, RZ ;  /* 0x000000271b0b723e */ /* 0x001fca00048070ff */
[----:B------:R0:W-:Y:S01]  /*5c850*/  STL [R1+0x324], R11 ;  /* 0x0003240b01007387 */ /* 0x0001e20000100800 */
[----:B-1----:R-:W-:-:S05]  /*5c860*/  F2FP.SATFINITE.E4M3.F32.PACK_AB_MERGE_C R9, R41, R47, RZ ;  /* 0x0000002f2909723e */ /* 0x002fca00048070ff */
[----:B------:R1:W-:Y:S01]  /*5c870*/  STL [R1+0x320], R9 ;  /* 0x0003200901007387 */ /* 0x0003e20000100800 */
[----:B--2---:R-:W-:-:S05]  /*5c880*/  F2FP.SATFINITE.E4M3.F32.PACK_AB_MERGE_C R5, R43, R42, RZ ;  /* 0x0000002a2b05723e */ /* 0x004fca00048070ff */
[----:B------:R2:W-:Y:S01]  /*5c890*/  STL [R1+0x354], R5 ;  /* 0x0003540501007387 */ /* 0x0005e20000100800 */
[----:B0-----:R-:W-:-:S05]  /*5c8a0*/  F2FP.SATFINITE.E4M3.F32.PACK_AB_MERGE_C R11, R49, R46, RZ ;  /* 0x0000002e310b723e */ /* 0x001fca00048070ff */
[----:B------:R0:W-:Y:S01]  /*5c8b0*/  STL [R1+0x350], R11 ;  /* 0x0003500b01007387 */ /* 0x0001e20000100800 */
[----:B-1----:R-:W-:-:S03]  /*5c8c0*/  F2FP.SATFINITE.E4M3.F32.PACK_AB_MERGE_C R9, R50, R51, RZ ;  /* 0x000000333209723e */ /* 0x002fc600048070ff */
[----:B------:R-:W3:Y:S04]  /*5c8d0*/  LDL.LU R16, [R1+0x880] ;  /* 0x0008800001107983 */ /* 0x000ee80000300800 */
[----:B------:R-:W-:Y:S01]  /*5c8e0*/  STL [R1+0x368], R9 ;  /* 0x0003680901007387 */ /* 0x000fe20000100800 */
[----:B--2---:R-:W-:-:S03]  /*5c8f0*/  F2FP.SATFINITE.E4M3.F32.PACK_AB_MERGE_C R5, R28, R52, RZ ;  /* 0x000000341c05723e */ /* 0x004fc600048070ff */
[----:B------:R-:W3:Y:S04]  /*5c900*/  LDL.LU R17, [R1+0x884] ;  /* 0x0008840001117983 */ /* 0x000ee80000300800 */
[----:B------:R1:W-:Y:S04]  /*5c910*/  STL [R1+0x364], R5 ;  /* 0x0003640501007387 */ /* 0x0003e80000100800 */
        /* <DEDUP_REMOVED lines=20> */
[----:B------:R-:W4:Y:S01]  /*5ca60*/  LDL.LU R52, [R1+0x7c4] ;  /* 0x0007c40001347983 */ /* 0x000f220000300800 */
[----:B------:R-:W-:-:S03]  /*5ca70*/  F2FP.SATFINITE.E4M3.F32.PACK_AB_MERGE_C R14, R14, R61, RZ ;  /* 0x0000003d0e0e723e */ /* 0x000fc600048070ff */
[----:B------:R-:W4:Y:S01]  /*5ca80*/  LDL.LU R37, [R1+0x7c8] ;  /* 0x0007c80001257983 */ /* 0x000f220000300800 */
[----:B------:R-:W-:-:S03]  /*5ca90*/  F2FP.SATFINITE.E4M3.F32.PACK_AB_MERGE_C R13, R13, R55, RZ ;  /* 0x000000370d0d723e */ /* 0x000fc600048070ff */
        /* <DEDUP_REMOVED lines=34> */
[----:B------:R-:W4:Y:S01]  /*5ccc0*/  LDL.LU R28, [R1+0x124] ;  /* 0x00012400011c7983 */ /* 0x000f220000300800 */
[----:B---3--:R-:W-:-:S03]  /*5ccd0*/  F2FP.SATFINITE.E4M3.F32.PACK_AB_MERGE_C R17, R17, R16, RZ ;  /* 0x000000101111723e */ /* 0x008fc600048070ff */
[----:B------:R-:W3:Y:S04]  /*5cce0*/  LDL.LU R16, [R1+0x2d38] ;  /* 0x002d380001107983 */ /* 0x000ee80000300800 */
[----:B------:R0:W-:Y:S01]  /*5ccf0*/  STL [R1+0x378], R17 ;  /* 0x0003781101007387 */ /* 0x0001e20000100800 */
[----:B--2---:R-:W-:-:S03]  /*5cd00*/  F2FP.SATFINITE.E4M3.F32.PACK_AB_MERGE_C R19, R19, R18, RZ ;  /* 0x000000121313723e */ /* 0x004fc600048070ff */
[----:B0-----:R-:W2:Y:S01]  /*5cd10*/  LDL.LU R17, [R1+0x2d34] ;  /* 0x002d340001117983 */ /* 0x001ea20000300800 */
[----:B----4-:R-:W-:-:S03]  /*5cd20*/  F2FP.SATFINITE.E4M3.F32.PACK_AB_MERGE_C R21, R21, R20, RZ ;  /* 0x000000141515723e */ /* 0x010fc600048070ff */
[----:B------:R-:W4:Y:S04]  /*5cd30*/  LDL.LU R18, [R1+0x2d30] ;  /* 0x002d300001127983 */ /* 0x000f280000300800 */
[----:B------:R0:W-:Y:S01]  /*5cd40*/  STL [R1+0x374], R19 ;  /* 0x0003741301007387 */ /* 0x0001e20000100800 */
[----:B------:R-:W-:-:S03]  /*5cd50*/  F2FP.SATFINITE.E4M3.F32.PACK_AB_MERGE_C R32, R32, R22, RZ ;  /* 0x000000162020723e */ /* 0x000fc600048070ff */
[----:B0-----:R-:W2:Y:S01]  /*5cd60*/  LDL.LU R19, [R1+0x2d2c] ;  /* 0x002d2c0001137983 */ /* 0x001ea20000300800 */
[----:B------:R-:W-:-:S03]  /*5cd70*/  F2FP.SATFINITE.E4M3.F32.PACK_AB_MERGE_C R57, R57, R35, RZ ;  /* 0x000000233939723e */ /* 0x000fc600048070ff */
[----:B------:R-:W2:Y:S04]  /*5cd80*/  LDL.LU R20, [R1+0x2d28] ;  /* 0x002d280001147983 */ /* 0x000ea80000300800 */
[----:B------:R0:W-:Y:S01]  /*5cd90*/  STL [R1+0x38c], R21 ;  /* 0x00038c1501007387 */ /* 0x0001e20000100800 */
[----:B------:R-:W-:-:S03]  /*5cda0*/  F2FP.SATFINITE.E4M3.F32.PACK_AB_MERGE_C R12, R12, R11, RZ ;  /* 0x0000000b0c0c723e */ /* 0x000fc600048070ff */
[----:B0-----:R-:W2:Y:S04]  /*5cdb0*/  LDL.LU R21, [R1+0x2d24] ;  /* 0x002d240001157983 */ /* 0x001ea80000300800 */
[----:B------:R-:W2:Y:S04]  /*5cdc0*/  LDL.LU R22, [R1+0x2d20] ;  /* 0x002d200001167983 */ /* 0x000ea80000300800 */
[----:B------:R0:W-:Y:S01]  /*5cdd0*/  STL [R1+0x384], R32 ;  /* 0x0003842001007387 */ /* 0x0001e20000100800 */
[----:B------:R-:W-:Y:S02]  /*5cde0*/  F2FP.SATFINITE.E4M3.F32.PACK_AB_MERGE_C R59, R59, R58, RZ ;  /* 0x0000003a3b3b723e */ /* 0x000fe400048070ff */
[----:B------:R-:W-:Y:S01]  /*5cdf0*/  F2FP.SATFINITE.E4M3.F32.PACK_AB_MERGE_C R34, R34, R60, RZ ;  /* 0x0000003c2222723e */ /* 0x000fe200048070ff */
[----:B0-----:R-:W2:Y:S04]  /*5ce00*/  LDL.LU R32, [R1+0x2d1c] ;  /* 0x002d1c0001207983 */ /* 0x001ea80000300800 */
[----:B------:R-:W2:Y:S04]  /*5ce10*/  LDL.LU R35, [R1+0x2d18] ;  /* 0x002d180001237983 */ /* 0x000ea80000300800 */
[----:B------:R0:W-:Y:S01]  /*5ce20*/  STL [R1+0x3b8], R57 ;  /* 0x0003b83901007387 */ /* 0x0001e20000100800 */
[----:B------:R-:W-:-:S03]  /*5ce30*/  F2FP.SATFINITE.E4M3.F32.PACK_AB_MERGE_C R51, R51, R54, RZ ;  /* 0x000000363333723e */ /* 0x000fc600048070ff */
        /* <DEDUP_REMOVED lines=46> */
[----:B------:R0:W-:Y:S04]  /*5d120*/  STL [R1+0x370], R30 ;  /* 0x0003701e01007387 */ /* 0x0001e80000100800 */
        /* <DEDUP_REMOVED lines=9> */
[----:B0-----:R-:W2:Y:S01]  /*5d1c0*/  LDL.LU R27, [R1+0x2cac] ;  /* 0x002cac00011b7983 */ /* 0x001ea20000300800 */
[----:B------:R-:W-:-:S02]  /*5d1d0*/  F2FP.SATFINITE.E4M3.F32.PACK_AB_MERGE_C R41, R41, R47, RZ ;  /* 0x0000002f2929723e */ /* 0x000fc400048070ff */
[----:B------:R-:W-:Y:S01]  /*5d1e0*/  F2FP.SATFINITE.E4M3.F32.PACK_AB_MERGE_C R43, R43, R42, RZ ;  /* 0x0000002a2b2b723e */ /* 0x000fe200048070ff */
[----:B------:R-:W3:Y:S01]  /*5d1f0*/  LDL.LU R47, [R1+0x2ca8] ;  /* 0x002ca800012f7983 */ /* 0x000ee20000300800 */
[----:B------:R-:W-:-:S03]  /*5d200*/  F2FP.SATFINITE.E4M3.F32.PACK_AB_MERGE_C R49, R49, R46, RZ ;  /* 0x0000002e3131723e */ /* 0x000fc600048070ff */
[----:B------:R0:W-:Y:S01]  /*5d210*/  STL [R1+0x398], R41 ;  /* 0x0003982901007387 */ /* 0x0001e20000100800 */
[----:B------:R-:W-:-:S03]  /*5d220*/  F2FP.SATFINITE.E4M3.F32.PACK_AB_MERGE_C R5, R5, R50, RZ ;  /* 0x000000320505723e */ /* 0x000fc600048070ff */
[----:B0-----:R-:W3:Y:S04]  /*5d230*/  LDL.LU R41, [R1+0x2ca4] ;  /* 0x002ca40001297983 */ /* 0x001ee80000300800 */
[----:B------:R-:W3:Y:S04]  /*5d240*/  LDL.LU R42, [R1+0x2ca0] ;  /* 0x002ca000012a7983 */ /* 0x000ee80000300800 */
[----:B------:R0:W-:Y:S04]  /*5d250*/  STL [R1+0x394], R43 ;  /* 0x0003942b01007387 */ /* 0x0001e80000100800 */
[----:B0-----:R-:W3:Y:S04]  /*5d260*/  LDL.LU R43, [R1+0x2c9c] ;  /* 0x002c9c00012b7983 */ /* 0x001ee80000300800 */
[----:B------:R-:W3:Y:S04]  /*5d270*/  LDL.LU R46, [R1+0x2c98] ;  /* 0x002c9800012e7983 */ /* 0x000ee80000300800 */
[----:B------:R0:W-:Y:S04]  /*5d280*/  STL [R1+0x3c0], R49 ;  /* 0x0003c03101007387 */ /* 0x0001e80000100800 */
[----:B0-----:R-:W3:Y:S04]  /*5d290*/  LDL.LU R49, [R1+0x2c94] ;  /* 0x002c940001317983 */ /* 0x001ee80000300800 */
[----:B------:R-:W3:Y:S04]  /*5d2a0*/  LDL.LU R50, [R1+0x2c90] ;  /* 0x002c900001327983 */ /* 0x000ee80000300800 */
[----:B------:R2:W-:Y:S02]  /*5d2b0*/  STL [R1+0x3bc], R5 ;  /* 0x0003bc0501007387 */ /* 0x0005e40000100800 */
[----:B--2---:R-:W-:-:S02]  /*5d2c0*/  LOP3.LUT R5, R27, 0xffff, RZ, 0xc0, !PT ;  /* 0x0000ffff1b057812 */ /* 0x004fc400078ec0ff */
[----:B------:R-:W2:Y:S01]  /*5d2d0*/  LDL R27, [R1+0xfcc] ;  /* 0x000fcc00011b7983 */ /* 0x000ea20000100800 */
[----:B------:R-:W-:Y:S02]  /*5d2e0*/  F2FP.SATFINITE.E4M3.F32.PACK_AB_MERGE_C R9, R28, R9, RZ ;  /* 0x000000091c09723e */ /* 0x000fe400048070ff */
[----:B----4-:R-:W-:-:S03]  /*5d2f0*/  LOP3.LUT R28, R18, 0xffff, RZ, 0xc0, !PT ;  /* 0x0000ffff121c7812 */ /* 0x010fc600078ec0ff */
[----:B------:R0:W-:Y:S04]  /*5d300*/  STL [R1+0x3e0], R9 ;  /* 0x0003e00901007387 */ /* 0x0001e80000100800 */
[----:B------:R-:W-:Y:S01]  /*5d310*/  STL [R1+0xdc], R5 ;  /* 0x0000dc0501007387 */ /* 0x000fe20000100800 */
[----:B0-----:R-:W-:-:S03]  /*5d320*/  LOP3.LUT R9, R26, 0xffff, RZ, 0xc0, !PT ;  /* 0x0000ffff1a097812 */ /* 0x001fc600078ec0ff */
[----:B------:R0:W-:Y:S04]  /*5d330*/  STL [R1+0x98], R28 ;  /* 0x0000981c01007387 */ /* 0x0001e80000100800 */
[----:B------:R-:W-:Y:S01]  /*5d340*/  STL [R1+0xd4], R9 ;  /* 0x0000d40901007387 */ /* 0x000fe20000100800 */
[----:B------:R-:W-:Y:S02]  /*5d350*/  LOP3.LUT R52, R52, 0xffff, RZ, 0xc0, !PT ;  /* 0x0000ffff34347812 */ /* 0x000fe400078ec0ff */
[----:B------:R-:W-:Y:S02]  /*5d360*/  LOP3.LUT R30, R30, 0xffff, RZ, 0xc0, !PT ;  /* 0x0000ffff1e1e7812 */ /* 0x000fe400078ec0ff */
[----:B------:R-:W-:Y:S01]  /*5d370*/  LOP3.LUT R25, R25, 0xffff, RZ, 0xc0, !PT ;  /* 0x0000ffff19197812 */ /* 0x000fe200078ec0ff */
[----:B--2---:R-:W-:-:S02]  /*5d380*/  VIADD R18, R27, 0x1 ;  /* 0x000000011b127836 */ /* 0x004fc40000000000 */
[----:B------:R-:W-:Y:S01]  /*5d390*/  VIADD R26, R27, 0x2 ;  /* 0x000000021b1a7836 */ /* 0x000fe20000000000 */
[----:B------:R-:W-:Y:S02]  /*5d3a0*/  PRMT R27, R28, 0x3340, R1 ;  /* 0x000033401c1b7816 */ /* 0x000fe40000000001 */
[----:B0-----:R-:W-:Y:S02]  /*5d3b0*/  PRMT R28, R5, 0x3340, R9 ;  /* 0x00003340051c7816 */ /* 0x001fe40000000009 */
[----:B------:R-:W-:Y:S02]  /*5d3c0*/  F2FP.SATFINITE.E4M3.F32.PACK_AB_MERGE_C R5, R12, R11, RZ ;  /* 0x0000000b0c05723e */ /* 0x000fe400048070ff */
[----:B------:R-:W-:-:S03]  /*5d3d0*/  ISETP.GE.AND P0, PT, R26, UR4, PT ;  /* 0x000000041a007c0c */ /* 0x000fc6000bf06270 */
[----:B------:R0:W-:Y:S01]  /*5d3e0*/  STL [R1+0x3dc], R5 ;  /* 0x0003dc0501007387 */ /* 0x0001e20000100800 */
[----:B------:R-:W-:Y:S02]  /*5d3f0*/  LOP3.LUT R26, R51, 0xffff, RZ, 0xc0, !PT ;  /* 0x0000ffff331a7812 */ /* 0x000fe400078ec0ff */
[----:B------:R-:W-:Y:S02]  /*5d400*/  ISETP.GE.AND P1, PT, R18, UR33, PT ;  /* 0x0000002112007c0c */ /* 0x000fe4000bf26270 */
[----:B------:R-:W-:Y:S02]  /*5d410*/  LOP3.LUT R11, R31, 0xffff, RZ, 0xc0, !PT ;  /* 0x0000ffff1f0b7812 */ /* 0x000fe400078ec0ff */
[----:B------:R-:W-:Y:S02]  /*5d420*/  LOP3.LUT R12, R24, 0xffff, RZ, 0xc0, !PT ;  /* 0x0000ffff180c7812 */ /* 0x000fe400078ec0ff */
[----:B---3--:R-:W-:Y:S02]  /*5d430*/  LOP3.LUT R47, R47, 0xffff, RZ, 0xc0, !PT ;  /* 0x0000ffff2f2f7812 */ /* 0x008fe400078ec0ff */
[----:B------:R-:W-:-:S02]  /*5d440*/  LOP3.LUT R48, R48, 0xffff, RZ, 0xc0, !PT ;  /* 0x0000ffff30307812 */ /* 0x000fc400078ec0ff */
[----:B------:R-:W-:Y:S02]  /*5d450*/  LOP3.LUT R3, R3, 0xffff, RZ, 0xc0, !PT ;  /* 0x0000ffff03037812 */ /* 0x000fe400078ec0ff */
[----:B------:R-:W-:Y:S02]  /*5d460*/  LOP3.LUT R53, R53, 0xffff, RZ, 0xc0, !PT ;  /* 0x0000ffff35357812 */ /* 0x000fe400078ec0ff */
[----:B------:R-:W-:Y:S02]  /*5d470*/  LOP3.LUT R37, R37, 0xffff, RZ, 0xc0, !PT ;  /* 0x0000ffff25257812 */ /* 0x000fe400078ec0ff */
[----:B------:R-:W-:Y:S02]  /*5d480*/  LOP3.LUT R40, R40, 0xffff, RZ, 0xc0, !PT ;  /* 0x0000ffff28287812 */ /* 0x000fe400078ec0ff */
[----:B------:R-:W-:Y:S02]  /*5d490*/  LOP3.LUT R44, R44, 0xffff, RZ, 0xc0, !PT ;  /* 0x0000ffff2c2c7812 */ /* 0x000fe400078ec0ff */
[----:B------:R-:W-:-:S02]  /*5d4a0*/  LOP3.LUT R45, R45, 0xffff, RZ, 0xc0, !PT ;  /* 0x0000ffff2d2d7812 */ /* 0x000fc400078ec0ff */
[----:B------:R-:W-:Y:S02]  /*5d4b0*/  LOP3.LUT R35, R35, 0xffff, RZ, 0xc0, !PT ;  /* 0x0000ffff23237812 */ /* 0x000fe400078ec0ff */
[----:B------:R-:W-:Y:S02]  /*5d4c0*/  LOP3.LUT R32, R32, 0xffff, RZ, 0xc0, !PT ;  /* 0x0000ffff20207812 */ /* 0x000fe400078ec0ff */
[----:B------:R-:W-:Y:S01]  /*5d4d0*/  LOP3.LUT R57, R57, 0xffff, RZ, 0xc0, !PT ;  /* 0x0000ffff39397812 */ /* 0x000fe200078ec0ff */
[----:B------:R-:W-:Y:S01]  /*5d4e0*/  UMOV UR4, 0x400 ;  /* 0x0000040000047882 */ /* 0x000fe20000000000 */
[----:B0-----:R-:W-:Y:S01]  /*5d4f0*/  PRMT R5, R28, 0x5410, R27 ;  /* 0x000054101c057816 */ /* 0x001fe2000000001b */
[----:B------:R-:W0:Y:S01]  /*5d500*/  LDCU UR33, c[0x0][0x3b8] ;  /* 0x00007700ff2177ac */ /* 0x000e220008000800 */
[----:B------:R-:W2:Y:S01]  /*5d510*/  LDL.LU R27, [R1+0xd0] ;  /* 0x0000d000011b7983 */ /* 0x000ea20000300800 */
[----:B------:R-:W-:-:S03]  /*5d520*/  LOP3.LUT R18, R50, 0xffff, RZ, 0xc0, !PT ;  /* 0x0000ffff32127812 */ /* 0x000fc600078ec0ff */
[----:B------:R1:W-:Y:S01]  /*5d530*/  STL [R1+0x4c0], R5 ;  /* 0x0004c00501007387 */ /* 0x0003e20000100800 */
[----:B------:R-:W-:-:S03]  /*5d540*/  LOP3.LUT R51, R39, 0xffff, RZ, 0xc0, !PT ;  /* 0x0000ffff27337812 */ /* 0x000fc600078ec0ff */
[----:B------:R-:W3:Y:S04]  /*5d550*/  LDL.LU R28, [R1+0x34] ;  /* 0x00003400011c7983 */ /* 0x000ee80000300800 */
[----:B------:R-:W-:Y:S04]  /*5d560*/  STL [R1+0x10c], R26 ;  /* 0x00010c1a01007387 */ /* 0x000fe80000100800 */
[----:B-1----:R-:W4:Y:S04]  /*5d570*/  LDL.LU R5, [R1+0x2c] ;  /* 0x00002c0001057983 */ /* 0x002f280000300800 */
[----:B------:R-:W4:Y:S01]  /*5d580*/  LDL.LU R9, [R1+0x24] ;  /* 0x0000240001097983 */ /* 0x000f220000300800 */
[----:B------:R-:W-:-:S03]  /*5d590*/  LOP3.LUT R31, R17, 0xffff, RZ, 0xc0, !PT ;  /* 0x0000ffff111f7812 */ /* 0x000fc600078ec0ff */
[----:B------:R-:W-:Y:S04]  /*5d5a0*/  STL [R1+0x108], R52 ;  /* 0x0001083401007387 */ /* 0x000fe80000100800 */
[----:B------:R-:W4:Y:S04]  /*5d5b0*/  LDL.LU R50, [R1+0x100] ;  /* 0x0001000001327983 */ /* 0x000f280000300800 */
[----:B------:R-:W4:Y:S04]  /*5d5c0*/  LDL.LU R39, [R1+0x80] ;  /* 0x0000800001277983 */ /* 0x000f280000300800 */
[----:B------:R-:W-:Y:S01]  /*5d5d0*/  STL [R1+0xf8], R18 ;  /* 0x0000f81201007387 */ /* 0x000fe20000100800 */
[----:B------:R-:W-:-:S03]  /*5d5e0*/  LOP3.LUT R17, R0, 0xffff, RZ, 0xc0, !PT ;  /* 0x0000ffff00117812 */ /* 0x000fc600078ec0ff */
[----:B------:R-:W-:Y:S01]  /*5d5f0*/  STL [R1+0xa4], R51 ;  /* 0x0000a43301007387 */ /* 0x000fe20000100800 */
[----:B------:R-:W-:-:S03]  /*5d600*/  IMAD.MOV.U32 R0, RZ, RZ, R31 ;  /* 0x000000ffff007224 */ /* 0x000fc600078e001f */
[----:B------:R-:W-:Y:S01]  /*5d610*/  STL [R1+0xe4], R11 ;  /* 0x0000e40b01007387 */ /* 0x000fe20000100800 */
[----:B------:R-:W-:-:S03]  /*5d620*/  LOP3.LUT R24, R2, 0xffff, RZ, 0xc0, !PT ;  /* 0x0000ffff02187812 */ /* 0x000fc600078ec0ff */
[----:B------:R-:W-:Y:S04]  /*5d630*/  STL [R1+0xa0], R30 ;  /* 0x0000a01e01007387 */ /* 0x000fe80000100800 */
[----:B------:R-:W-:Y:S04]  /*5d640*/  STL [R1+0x9c], R25 ;  /* 0x00009c1901007387 */ /* 0x000fe80000100800 */
[----:B------:R1:W-:Y:S04]  /*5d650*/  STL [R1+0x70], R31 ;  /* 0x0000701f01007387 */ /* 0x0003e80000100800 */
[----:B------:R0:W-:Y:S01]  /*5d660*/  STL [R1+0xe0], R12 ;  /* 0x0000e00c01007387 */ /* 0x0001e20000100800 */
[----:B-1----:R-:W-:-:S03]  /*5d670*/  LOP3.LUT R31, R23, 0xffff, RZ, 0xc0, !PT ;  /* 0x0000ffff171f7812 */ /* 0x002fc600078ec0ff */
[----:B------:R1:W-:Y:S01]  /*5d680*/  STL [R1+0x4ac], R17 ;  /* 0x0004ac1101007387 */ /* 0x0003e20000100800 */
[----:B------:R-:W-:-:S03]  /*5d690*/  PRMT R23, R51, 0x3340, R25 ;  /* 0x0000334033177816 */ /* 0x000fc60000000019 */
[----:B------:R0:W-:Y:S04]  /*5d6a0*/  STL [R1+0xcc], R24 ;  /* 0x0000cc1801007387 */ /* 0x0001e80000100800 */
[----:B------:R-:W-:Y:S04]  /*5d6b0*/  STL [R1+0x94], R31 ;  /* 0x0000941f01007387 */ /* 0x000fe80000100800 */
[----:B------:R-:W4:Y:S01]  /*5d6c0*/  LDL.LU R51, [R1+0x2c8c] ;  /* 0x002c8c0001337983 */ /* 0x000f220000300800 */
[----:B------:R-:W-:-:S03]  /*5d6d0*/  PRMT R25, R11, 0x3340, R12 ;  /* 0x000033400b197816 */ /* 0x000fc6000000000c */
[----:B------:R-:W4:Y:S04]  /*5d6e0*/  LDL.LU R11, [R1+0x104] ;  /* 0x00010400010b7983 */ /* 0x000f280000300800 */
[----:B0-----:R-:W4:Y:S01]  /*5d6f0*/  LDL.LU R12, [R1+0xfc] ;  /* 0x0000fc00010c7983 */ /* 0x001f220000300800 */
[--C-:B------:R-:W-:Y:S02]  /*5d700*/  PRMT R0, R0, 0x3340, R1.reuse ;  /* 0x0000334000007816 */ /* 0x100fe40000000001 */
[--C-:B------:R-:W-:Y:S02]  /*5d710*/  PRMT R2, R17, 0x3340, R1.reuse ;  /* 0x0000334011027816 */ /* 0x100fe40000000001 */
[----:B-1----:R-:W-:Y:S02]  /*5d720*/  PRMT R17, R24, 0x3340, R1 ;  /* 0x0000334018117816 */ /* 0x002fe40000000001 */
[----:B------:R-:W-:-:S02]  /*5d730*/  PRMT R24, R30, 0x3340, R31 ;  /* 0x000033401e187816 */ /* 0x000fc4000000001f */
[----:B------:R-:W-:Y:S02]  /*5d740*/  PRMT R0, R23, 0x5410, R0 ;  /* 0x0000541017007816 */ /* 0x000fe40000000000 */
[----:B------:R-:W-:Y:S02]  /*5d750*/  PRMT R18, R18, 0x3340, R1 ;  /* 0x0000334012127816 */ /* 0x000fe40000000001 */
[----:B------:R-:W-:Y:S02]  /*5d760*/  PRMT R26, R26, 0x3340, R52 ;  /* 0x000033401a1a7816 */ /* 0x000fe40000000034 */
[----:B------:R-:W-:Y:S01]  /*5d770*/  PRMT R23, R24, 0x5410, R2 ;  /* 0x0000541018177816 */ /* 0x000fe20000000002 */
[----:B------:R-:W4:Y:S01]  /*5d780*/  LDL.LU R52, [R1+0x2c88] ;  /* 0x002c880001347983 */ /* 0x000f220000300800 */
[----:B------:R-:W-:-:S03]  /*5d790*/  PRMT R2, R25, 0x5410, R17 ;  /* 0x0000541019027816 */ /* 0x000fc60000000011 */
[----:B------:R0:W-:Y:S04]  /*5d7a0*/  STL [R1+0x4bc], R0 ;  /* 0x0004bc0001007387 */ /* 0x0001e80000100800 */
[----:B------:R-:W-:Y:S01]  /*5d7b0*/  STL [R1+0x4b8], R23 ;  /* 0x0004b81701007387 */ /* 0x000fe20000100800 */
[----:B0-----:R-:W-:-:S03]  /*5d7c0*/  PRMT R0, R26, 0x5410, R18 ;  /* 0x000054101a007816 */ /* 0x001fc60000000012 */
[----:B------:R0:W-:Y:S04]  /*5d7d0*/  STL [R1+0x4b4], R2 ;  /* 0x0004b40201007387 */ /* 0x0001e80000100800 */
[----:B------:R-:W-:Y:S01]  /*5d7e0*/  STL [R1+0x4b0], R0 ;  /* 0x0004b00001007387 */ /* 0x000fe20000100800 */
[----:B------:R-:W-:Y:S02]  /*5d7f0*/  LOP3.LUT R17, R46, 0xffff, RZ, 0xc0, !PT ;  /* 0x0000ffff2e117812 */ /* 0x000fe400078ec0ff */
[----:B------:R-:W-:Y:S02]  /*5d800*/  LOP3.LUT R18, R20, 0xffff, RZ, 0xc0, !PT ;  /* 0x0000ffff14127812 */ /* 0x000fe400078ec0ff */
[----:B0-----:R-:W-:Y:S02]  /*5d810*/  LOP3.LUT R2, R49, 0xffff, RZ, 0xc0, !PT ;  /* 0x0000ffff31027812 */ /* 0x001fe400078ec0ff */
[----:B--2---:R-:W-:-:S05]  /*5d820*/  LOP3.LUT R27, R27, 0xffff, RZ, 0xc0, !PT ;  /* 0x0000ffff1b1b7812 */ /* 0x004fca00078ec0ff */
[----:B------:R-:W-:Y:S01]  /*5d830*/  STL [R1+0xd0], R27 ;  /* 0x0000d01b01007387 */ /* 0x000fe20000100800 */
[----:B---3--:R-:W-:Y:S02]  /*5d840*/  LOP3.LUT R28, R28, 0xffff, RZ, 0xc0, !PT ;  /* 0x0000ffff1c1c7812 */ /* 0x008fe400078ec0ff */
[----:B----4-:R-:W-:Y:S02]  /*5d850*/  LOP3.LUT R26, R5, 0xffff, RZ, 0xc0, !PT ;  /* 0x0000ffff051a7812 */ /* 0x010fe400078ec0ff */
[----:B------:R-:W-:Y:S02]  /*5d860*/  LOP3.LUT R25, R9, 0xffff, RZ, 0xc0, !PT ;  /* 0x0000ffff09197812 */ /* 0x000fe400078ec0ff */
[----:B------:R-:W-:Y:S02]  /*5d870*/  LOP3.LUT R24, R50, 0xffff, RZ, 0xc0, !PT ;  /* 0x0000ffff32187812 */ /* 0x000fe400078ec0ff */
[----:B------:R-:W-:-:S05]  /*5d880*/  LOP3.LUT R23, R39, 0xffff, RZ, 0xc0, !PT ;  /* 0x0000ffff27177812 */ /* 0x000fca00078ec0ff */
[----:B------:R0:W-:Y:S01]  /*5d890*/  STL [R1+0x80], R23 ;  /* 0x0000801701007387 */ /* 0x0001e20000100800 */
[----:B------:R-:W-:-:S03]  /*5d8a0*/  LOP3.LUT R5, R41, 0xffff, RZ, 0xc0, !PT ;  /* 0x0000ffff29057812 */ /* 0x000fc600078ec0ff */
[----:B------:R-:W-:Y:S01]  /*5d8b0*/  STL [R1+0x34], R28 ;  /* 0x0000341c01007387 */ /* 0x000fe20000100800 */
[----:B------:R-:W-:-:S03]  /*5d8c0*/  LOP3.LUT R9, R29, 0xffff, RZ, 0xc0, !PT ;  /* 0x0000ffff1d097812 */ /* 0x000fc600078ec0ff */
[----:B------:R1:W-:Y:S01]  /*5d8d0*/  STL [R1+0x120], R24 ;  /* 0x0001201801007387 */ /* 0x0003e20000100800 */
[----:B------:R-:W-:-:S03]  /*5d8e0*/  PRMT R20, R27, 0x3340, R28 ;  /* 0x000033401b147816 */ /* 0x000fc6000000001c */
[----:B------:R-:W-:Y:S04]  /*5d8f0*/  STL [R1+0x30], R26 ;  /* 0x0000301a01007387 */ /* 0x000fe80000100800 */
[----:B------:R2:W-:Y:S01]  /*5d900*/  STL [R1+0x114], R25 ;  /* 0x0001141901007387 */ /* 0x0005e20000100800 */
[----:B0-----:R-:W-:Y:S02]  /*5d910*/  PRMT R23, R23, 0x3340, R26 ;  /* 0x0000334017177816 */ /* 0x001fe4000000001a */
[----:B-1----:R-:W-:Y:S02]  /*5d920*/  PRMT R24, R24, 0x3340, R25 ;  /* 0x0000334018187816 */ /* 0x002fe40000000019 */
[----:B--2---:R-:W-:Y:S02]  /*5d930*/  PRMT R25, R5, 0x3340, R9 ;  /* 0x0000334005197816 */ /* 0x004fe40000000009 */
[----:B------:R-:W-:-:S05]  /*5d940*/  LOP3.LUT R0, R51, 0xffff, RZ, 0xc0, !PT ;  /* 0x0000ffff33007812 */ /* 0x000fca00078ec0ff */
[----:B------:R0:W-:Y:S04]  /*5d950*/  STL [R1+0x2c], R0 ;  /* 0x00002c0001007387 */ /* 0x0001e80000100800 */
[----:B------:R1:W-:Y:S04]  /*5d960*/  STL [R1+0x24], R2 ;  /* 0x0000240201007387 */ /* 0x0003e80000100800 */
[----:B------:R2:W-:Y:S01]  /*5d970*/  STL [R1+0x49c], R17 ;  /* 0x00049c1101007387 */ /* 0x0005e20000100800 */
[----:B0-----:R-:W-:-:S03]  /*5d980*/  PRMT R0, R0, 0x3340, R1 ;  /* 0x0000334000007816 */ /* 0x001fc60000000001 */
[----:B------:R0:W-:Y:S01]  /*5d990*/  STL [R1+0x12c], R5 ;  /* 0x00012c0501007387 */ /* 0x0001e20000100800 */
[----:B-1----:R-:W-:-:S03]  /*5d9a0*/  PRMT R2, R2, 0x3340, R1 ;  /* 0x0000334002027816 */ /* 0x002fc60000000001 */
[----:B------:R-:W-:Y:S01]  /*5d9b0*/  STL [R1+0x128], R9 ;  /* 0x0001280901007387 */ /* 0x000fe20000100800 */
[----:B------:R-:W-:Y:S02]  /*5d9c0*/  PRMT R0, R20, 0x5410, R0 ;  /* 0x0000541014007816 */ /* 0x000fe40000000000 */
[----:B--2---:R-:W-:Y:S01]  /*5d9d0*/  PRMT R17, R17, 0x3340, R1 ;  /* 0x0000334011117816 */ /* 0x004fe20000000001 */
[----:B------:R1:W-:Y:S01]  /*5d9e0*/  STL [R1+0x100], R18 ;  /* 0x0001001201007387 */ /* 0x0003e20000100800 */
[----:B0-----:R-:W-:Y:S02]  /*5d9f0*/  PRMT R5, R23, 0x5410, R2 ;  /* 0x0000541017057816 */ /* 0x001fe40000000002 */
[----:B------:R-:W-:Y:S01]  /*5da00*/  PRMT R2, R24, 0x5410, R17 ;  /* 0x0000541018027816 */ /* 0x000fe20000000011 */
[----:B------:R0:W-:Y:S01]  /*5da10*/  STL [R1+0x4a8], R0 ;  /* 0x0004a80001007387 */ /* 0x0001e20000100800 */
[----:B-1----:R-:W-:-:S03]  /*5da20*/  PRMT R18, R18, 0x3340, R1 ;  /* 0x0000334012127816 */ /* 0x002fc60000000001 */
[----:B------:R1:W-:Y:S01]  /*5da30*/  STL [R1+0x4a4], R5 ;  /* 0x0004a40501007387 */ /* 0x0003e20000100800 */
[----:B0-----:R-:W-:-:S03]  /*5da40*/  PRMT R0, R25, 0x5410, R18 ;  /* 0x0000541019007816 */ /* 0x001fc60000000012 */
[----:B------:R-:W-:Y:S01]  /*5da50*/  STL [R1+0x4a0], R2 ;  /* 0x0004a00201007387 */ /* 0x000fe20000100800 */
[----:B------:R-:W-:-:S03]  /*5da60*/  LOP3.LUT R20, R11, 0xffff, RZ, 0xc0, !PT ;  /* 0x0000ffff0b147812 */ /* 0x000fc600078ec0ff */
[----:B------:R0:W-:Y:S01]  /*5da70*/  STL [R1+0x498], R0 ;  /* 0x0004980001007387 */ /* 0x0001e20000100800 */
[----:B------:R-:W-:-:S03]  /*5da80*/  LOP3.LUT R23, R12, 0xffff, RZ, 0xc0, !PT ;  /* 0x0000ffff0c177812 */ /* 0x000fc600078ec0ff */
[----:B------:R-:W2:Y:S04]  /*5da90*/  LDL.LU R27, [R1+0x1c8] ;  /* 0x0001c800011b7983 */ /* 0x000ea80000300800 */
[----:B-1----:R-:W3:Y:S04]  /*5daa0*/  LDL.LU R5, [R1+0x194] ;  /* 0x0001940001057983 */ /* 0x002ee80000300800 */
[----:B------:R-:W-:Y:S04]  /*5dab0*/  STL [R1+0x138], R20 ;  /* 0x0001381401007387 */ /* 0x000fe80000100800 */
[----:B------:R-:W-:Y:S04]  /*5dac0*/  STL [R1+0x134], R23 ;  /* 0x0001341701007387 */ /* 0x000fe80000100800 */
[----:B------:R-:W4:Y:S04]  /*5dad0*/  LDL.LU R9, [R1+0x168] ;  /* 0x0001680001097983 */ /* 0x000f280000300800 */
[----:B------:R-:W4:Y:S04]  /*5dae0*/  LDL.LU R28, [R1+0x154] ;  /* 0x00015400011c7983 */ /* 0x000f280000300800 */
[----:B------:R-:W4:Y:S04]  /*5daf0*/  LDL.LU R11, [R1+0xec] ;  /* 0x0000ec00010b7983 */ /* 0x000f280000300800 */
[----:B------:R-:W4:Y:S01]  /*5db00*/  LDL.LU R12, [R1+0xb0] ;  /* 0x0000b000010c7983 */ /* 0x000f220000300800 */
[----:B------:R-:W-:-:S02]  /*5db10*/  LOP3.LUT R17, R52, 0xffff, RZ, 0xc0, !PT ;  /* 0x0000ffff34117812 */ /* 0x000fc400078ec0ff */
[----:B------:R-:W-:Y:S02]  /*5db20*/  LOP3.LUT R24, R38, 0xffff, RZ, 0xc0, !PT ;  /* 0x0000ffff26187812 */ /* 0x000fe400078ec0ff */
[----:B------:R-:W-:Y:S02]  /*5db30*/  LOP3.LUT R18, R36, 0xffff, RZ, 0xc0, !PT ;  /* 0x0000ffff24127812 */ /* 0x000fe400078ec0ff */
[----:B------:R-:W-:Y:S01]  /*5db40*/  LOP3.LUT R52, R19, 0xffff, RZ, 0xc0, !PT ;  /* 0x0000ffff13347812 */ /* 0x000fe200078ec0ff */
[----:B------:R1:W-:Y:S01]  /*5db50*/  STL [R1+0x130], R17 ;  /* 0x0001301101007387 */ /* 0x0003e20000100800 */
[----:B------:R-:W-:Y:S02]  /*5db60*/  LOP3.LUT R46, R4, 0xffff, RZ, 0xc0, !PT ;  /* 0x0000ffff042e7812 */ /* 0x000fe400078ec0ff */
[--C-:B------:R-:W-:Y:S01]  /*5db70*/  PRMT R4, R17, 0x3340, R1.reuse ;  /* 0x0000334011047816 */ /* 0x100fe20000000001 */
[----:B------:R-:W-:Y:S01]  /*5db80*/  STL [R1+0xfc], R24 ;  /* 0x0000fc1801007387 */ /* 0x000fe20000100800 */
[----:B0-----:R-:W-:-:S03]  /*5db90*/  PRMT R0, R52, 0x3340, R1 ;  /* 0x0000334034007816 */ /* 0x001fc60000000001 */
[----:B------:R0:W-:Y:S01]  /*5dba0*/  STL [R1+0x104], R18 ;  /* 0x0001041201007387 */ /* 0x0001e20000100800 */
[----:B-1----:R-:W-:-:S03]  /*5dbb0*/  PRMT R17, R47, 0x3340, R48 ;  /* 0x000033402f117816 */ /* 0x002fc60000000030 */
[----:B------:R-:W-:Y:S01]  /*5dbc0*/  STL [R1+0x2c64], R52 ;  /* 0x002c643401007387 */ /* 0x000fe20000100800 */
[----:B------:R-:W-:Y:S02]  /*5dbd0*/  PRMT R2, R46, 0x3340, R1 ;  /* 0x000033402e027816 */ /* 0x000fe40000000001 */
[----:B------:R-:W-:Y:S01]  /*5dbe0*/  PRMT R0, R17, 0x5410, R0 ;  /* 0x0000541011007816 */ /* 0x000fe20000000000 */
[----:B------:R1:W-:Y:S01]  /*5dbf0*/  STL [R1+0x480], R3 ;  /* 0x0004800301007387 */ /* 0x0003e20000100800 */
[----:B------:R-:W-:Y:S02]  /*5dc00*/  PRMT R19, R24, 0x3340, R37 ;  /* 0x0000334018137816 */ /* 0x000fe40000000025 */
[----:B0-----:R-:W-:Y:S01]  /*5dc10*/  PRMT R18, R18, 0x3340, R53 ;  /* 0x0000334012127816 */ /* 0x001fe20000000035 */
[----:B------:R-:W-:Y:S01]  /*5dc20*/  STL [R1+0x2c6c], R46 ;  /* 0x002c6c2e01007387 */ /* 0x000fe20000100800 */
[----:B------:R-:W-:-:S03]  /*5dc30*/  PRMT R20, R20, 0x3340, R23 ;  /* 0x0000334014147816 */ /* 0x000fc60000000017 */
[----:B------:R-:W-:Y:S01]  /*5dc40*/  STL [R1+0x2c80], R47 ;  /* 0x002c802f01007387 */ /* 0x000fe20000100800 */
[----:B-1----:R-:W-:-:S03]  /*5dc50*/  PRMT R3, R3, 0x3340, R1 ;  /* 0x0000334003037816 */ /* 0x002fc60000000001 */
[----:B------:R-:W-:Y:S01]  /*5dc60*/  STL [R1+0x2c70], R48 ;  /* 0x002c703001007387 */ /* 0x000fe20000100800 */
[----:B------:R-:W-:Y:S02]  /*5dc70*/  PRMT R2, R19, 0x5410, R2 ;  /* 0x0000541013027816 */ /* 0x000fe40000000002 */
[----:B------:R-:W-:Y:S01]  /*5dc80*/  PRMT R3, R18, 0x5410, R3 ;  /* 0x0000541012037816 */ /* 0x000fe20000000003 */
[----:B------:R-:W-:Y:S04]  /*5dc90*/  STL [R1+0x2c84], R53 ;  /* 0x002c843501007387 */ /* 0x000fe80000100800 */
[----:B------:R0:W-:Y:S04]  /*5dca0*/  STL [R1+0x48c], R0 ;  /* 0x00048c0001007387 */ /* 0x0001e80000100800 */
[----:B------:R-:W-:Y:S01]  /*5dcb0*/  STL [R1+0x488], R3 ;  /* 0x0004880301007387 */ /* 0x000fe20000100800 */
[----:B0-----:R-:W-:-:S03]  /*5dcc0*/  PRMT R0, R20, 0x5410, R4 ;  /* 0x0000541014007816 */ /* 0x001fc60000000004 */
[----:B------:R-:W-:Y:S04]  /*5dcd0*/  STL [R1+0x484], R2 ;  /* 0x0004840201007387 */ /* 0x000fe80000100800 */
[----:B------:R0:W-:Y:S04]  /*5dce0*/  STL [R1+0x46c], R0 ;  /* 0x00046c0001007387 */ /* 0x0001e80000100800 */
[----:B------:R-:W4:Y:S04]  /*5dcf0*/  LDL.LU R26, [R1+0x1ec] ;  /* 0x0001ec00011a7983 */ /* 0x000f280000300800 */
[----:B------:R-:W4:Y:S01]  /*5dd00*/  LDL.LU R30, [R1+0x1e8] ;  /* 0x0001e800011e7983 */ /* 0x000f220000300800 */
[----:B--2---:R-:W-:-:S03]  /*5dd10*/  LOP3.LUT R49, R27, 0xffff, RZ, 0xc0, !PT ;  /* 0x0000ffff1b317812 */ /* 0x004fc600078ec0ff */
[----:B------:R-:W2:Y:S01]  /*5dd20*/  LDL.LU R27, [R1+0x1bc] ;  /* 0x0001bc00011b7983 */ /* 0x000ea20000300800 */
[----:B---3--:R-:W-:-:S05]  /*5dd30*/  LOP3.LUT R18, R5, 0xffff, RZ, 0xc0, !PT ;  /* 0x0000ffff05127812 */ /* 0x008fca00078ec0ff */
[----:B------:R1:W-:Y:S04]  /*5dd40*/  STL [R1+0x124], R18 ;  /* 0x0001241201007387 */ /* 0x0003e80000100800 */
[----:B------:R-:W3:Y:S01]  /*5dd50*/  LDL.LU R5, [R1+0x184] ;  /* 0x0001840001057983 */ /* 0x000ee20000300800 */
[----:B----4-:R-:W-:-:S03]  /*5dd60*/  LOP3.LUT R50, R9, 0xffff, RZ, 0xc0, !PT ;  /* 0x0000ffff09327812 */ /* 0x010fc600078ec0ff */
[----:B------:R-:W4:Y:S04]  /*5dd70*/  LDL.LU R9, [R1+0x180] ;  /* 0x0001800001097983 */ /* 0x000f280000300800 */
[----:B------:R-:W4:Y:S01]  /*5dd80*/  LDL.LU R31, [R1+0x15c] ;  /* 0x00015c00011f7983 */ /* 0x000f220000300800 */
[----:B------:R-:W-:Y:S02]  /*5dd90*/  LOP3.LUT R36, R28, 0xffff, RZ, 0xc0, !PT ;  /* 0x0000ffff1c247812 */ /* 0x000fe400078ec0ff */
[----:B------:R-:W-:Y:S01]  /*5dda0*/  LOP3.LUT R51, R11, 0xffff, RZ, 0xc0, !PT ;  /* 0x0000ffff0b337812 */ /* 0x000fe200078ec0ff */
[----:B------:R-:W4:Y:S04]  /*5ddb0*/  LDL.LU R28, [R1+0x118] ;  /* 0x00011800011c7983 */ /* 0x000f280000300800 */
[----:B------:R-:W4:Y:S01]  /*5ddc0*/  LDL.LU R11, [R1+0x110] ;  /* 0x00011000010b7983 */ /* 0x000f220000300800 */
[----:B------:R-:W-:-:S03]  /*5ddd0*/  LOP3.LUT R38, R12, 0xffff, RZ, 0xc0, !PT ;  /* 0x0000ffff0c267812 */ /* 0x000fc600078ec0ff */
[----:B------:R-:W4:Y:S01]  /*5dde0*/  LDL.LU R12, [R1+0xd8] ;  /* 0x0000d800010c7983 */ /* 0x000f220000300800 */
[----:B------:R-:W-:Y:S02]  /*5ddf0*/  LOP3.LUT R20, R42, 0xffff, RZ, 0xc0, !PT ;  /* 0x0000ffff2a147812 */ /* 0x000fe400078ec0ff */
[--C-:B0-----:R-:W-:Y:S02]  /*5de00*/  PRMT R0, R51, 0x3340, R1.reuse ;  /* 0x0000334033007816 */ /* 0x101fe40000000001 */
[----:B------:R-:W-:Y:S02]  /*5de10*/  PRMT R17, R49, 0x3340, R50 ;  /* 0x0000334031117816 */ /* 0x000fe40000000032 */
[----:B------:R-:W-:Y:S02]  /*5de20*/  LOP3.LUT R39, R43, 0xffff, RZ, 0xc0, !PT ;  /* 0x0000ffff2b277812 */ /* 0x000fe400078ec0ff */
[----:B------:R-:W-:Y:S02]  /*5de30*/  LOP3.LUT R42, R22, 0xffff, RZ, 0xc0, !PT ;  /* 0x0000ffff162a7812 */ /* 0x000fe400078ec0ff */
[----:B------:R-:W-:-:S02]  /*5de40*/  PRMT R2, R38, 0x3340, R1 ;  /* 0x0000334026027816 */ /* 0x000fc40000000001 */
[----:B-1----:R-:W-:Y:S02]  /*5de50*/  PRMT R18, R18, 0x3340, R36 ;  /* 0x0000334012127816 */ /* 0x002fe40000000024 */
[----:B------:R-:W-:Y:S02]  /*5de60*/  LOP3.LUT R23, R33, 0xffff, RZ, 0xc0, !PT ;  /* 0x0000ffff21177812 */ /* 0x000fe400078ec0ff */
[----:B------:R-:W-:Y:S01]  /*5de70*/  LOP3.LUT R41, R21, 0xffff, RZ, 0xc0, !PT ;  /* 0x0000ffff15297812 */ /* 0x000fe200078ec0ff */
[----:B------:R0:W-:Y:S01]  /*5de80*/  STL [R1+0x144], R20 ;  /* 0x0001441401007387 */ /* 0x0001e20000100800 */
[----:B------:R-:W-:Y:S02]  /*5de90*/  PRMT R0, R17, 0x5410, R0 ;  /* 0x0000541011007816 */ /* 0x000fe40000000000 */
[----:B------:R-:W-:Y:S02]  /*5dea0*/  PRMT R3, R42, 0x3340, R1 ;  /* 0x000033402a037816 */ /* 0x000fe40000000001 */
[----:B------:R-:W-:-:S02]  /*5deb0*/  PRMT R19, R39, 0x3340, R40 ;  /* 0x0000334027137816 */ /* 0x000fc40000000028 */
[----:B------:R-:W-:Y:S02]  /*5dec0*/  PRMT R17, R18, 0x5410, R2 ;  /* 0x0000541012117816 */ /* 0x000fe40000000002 */
[----:B------:R-:W-:Y:S02]  /*5ded0*/  PRMT R4, R41, 0x3340, R1 ;  /* 0x0000334029047816 */ /* 0x000fe40000000001 */
[----:B0-----:R-:W-:Y:S01]  /*5dee0*/  PRMT R20, R20, 0x3340, R23 ;  /* 0x0000334014147816 */ /* 0x001fe20000000017 */
[----:B------:R-:W-:Y:S01]  /*5def0*/  STL [R1+0x140], R23 ;  /* 0x0001401701007387 */ /* 0x000fe20000100800 */
[----:B------:R-:W-:-:S03]  /*5df00*/  PRMT R2, R19, 0x5410, R3 ;  /* 0x0000541013027816 */ /* 0x000fc60000000003 */
[----:B------:R0:W-:Y:S04]  /*5df10*/  STL [R1+0x468], R0 ;  /* 0x0004680001007387 */ /* 0x0001e80000100800 */
[----:B------:R1:W-:Y:S01]  /*5df20*/  STL [R1+0x464], R17 ;  /* 0x0004641101007387 */ /* 0x0003e20000100800 */
[----:B0-----:R-:W-:-:S03]  /*5df30*/  PRMT R0, R20, 0x5410, R4 ;  /* 0x0000541014007816 */ /* 0x001fc60000000004 */
[----:B------:R-:W-:Y:S04]  /*5df40*/  STL [R1+0x448], R2 ;  /* 0x0004480201007387 */ /* 0x000fe80000100800 */
[----:B------:R0:W-:Y:S01]  /*5df50*/  STL [R1+0x444], R0 ;  /* 0x0004440001007387 */ /* 0x0001e20000100800 */
[----:B-1----:R-:W-:Y:S02]  /*5df60*/  LOP3.LUT R17, R26, 0xffff, RZ, 0xc0, !PT ;  /* 0x0000ffff1a117812 */ /* 0x002fe400078ec0ff */
[----:B------:R-:W-:-:S03]  /*5df70*/  LOP3.LUT R18, R30, 0xffff, RZ, 0xc0, !PT ;  /* 0x0000ffff1e127812 */ /* 0x000fc600078ec0ff */
[----:B------:R1:W-:Y:S04]  /*5df80*/  STL [R1+0x148], R17 ;  /* 0x0001481101007387 */ /* 0x0003e80000100800 */
[----:B------:R0:W-:Y:S01]  /*5df90*/  STL [R1+0xb0], R18 ;  /* 0x0000b01201007387 */ /* 0x0001e20000100800 */
[----:B--2---:R-:W-:Y:S02]  /*5dfa0*/  LOP3.LUT R19, R27, 0xffff, RZ, 0xc0, !PT ;  /* 0x0000ffff1b137812 */ /* 0x004fe400078ec0ff */
[----:B---3--:R-:W-:Y:S02]  /*5dfb0*/  LOP3.LUT R24, R5, 0xffff, RZ, 0xc0, !PT ;  /* 0x0000ffff05187812 */ /* 0x008fe400078ec0ff */
[----:B----4-:R-:W-:-:S03]  /*5dfc0*/  LOP3.LUT R22, R9, 0xffff, RZ, 0xc0, !PT ;  /* 0x0000ffff09167812 */ /* 0x010fc600078ec0ff */
[----:B------:R-:W-:Y:S04]  /*5dfd0*/  STL [R1+0x14c], R24 ;  /* 0x00014c1801007387 */ /* 0x000fe80000100800 */
[----:B------:R-:W2:Y:S04]  /*5dfe0*/  LDL.LU R26, [R1+0x214] ;  /* 0x00021400011a7983 */ /* 0x000ea80000300800 */
[----:B------:R-:W-:Y:S01]  /*5dff0*/  STL [R1+0x168], R19 ;  /* 0x0001681301007387 */ /* 0x000fe20000100800 */
[----:B------:R-:W-:-:S03]  /*5e000*/  LOP3.LUT R21, R31, 0xffff, RZ, 0xc0, !PT ;  /* 0x0000ffff1f157812 */ /* 0x000fc600078ec0ff */
[----:B------:R-:W-:Y:S04]  /*5e010*/  STL [R1+0x13c], R22 ;  /* 0x00013c1601007387 */ /* 0x000fe80000100800 */
[----:B------:R-:W3:Y:S04]  /*5e020*/  LDL.LU R27, [R1+0x210] ;  /* 0x00021000011b7983 */ /* 0x000ee80000300800 */
[----:B------:R-:W4:Y:S01]  /*5e030*/  LDL.LU R9, [R1+0x1f4] ;  /* 0x0001f40001097983 */ /* 0x000f220000300800 */
[----:B------:R-:W-:-:S03]  /*5e040*/  LOP3.LUT R20, R28, 0xffff, RZ, 0xc0, !PT ;  /* 0x0000ffff1c147812 */ /* 0x000fc600078ec0ff */
[----:B------:R-:W4:Y:S01]  /*5e050*/  LDL.LU R5, [R1+0x1d4] ;  /* 0x0001d40001057983 */ /* 0x000f220000300800 */
[----:B------:R-:W-:-:S03]  /*5e060*/  LOP3.LUT R33, R11, 0xffff, RZ, 0xc0, !PT ;  /* 0x0000ffff0b217812 */ /* 0x000fc600078ec0ff */
[----:B------:R-:W-:Y:S04]  /*5e070*/  STL [R1+0x15c], R21 ;  /* 0x00015c1501007387 */ /* 0x000fe80000100800 */
[----:B------:R-:W4:Y:S04]  /*5e080*/  LDL.LU R28, [R1+0x1c4] ;  /* 0x0001c400011c7983 */ /* 0x000f280000300800 */
[----:B------:R-:W4:Y:S01]  /*5e090*/  LDL.LU R11, [R1+0x1c0] ;  /* 0x0001c000010b7983 */ /* 0x000f220000300800 */
[----:B------:R-:W-:-:S03]  /*5e0a0*/  LOP3.LUT R4, R12, 0xffff, RZ, 0xc0, !PT ;  /* 0x0000ffff0c047812 */ /* 0x000fc600078ec0ff */
[----:B------:R-:W4:Y:S04]  /*5e0b0*/  LDL.LU R12, [R1+0x188] ;  /* 0x00018800010c7983 */ /* 0x000f280000300800 */
[----:B------:R0:W-:Y:S04]  /*5e0c0*/  STL [R1+0x424], R4 ;  /* 0x0004240401007387 */ /* 0x0001e80000100800 */
[----:B------:R-:W4:Y:S04]  /*5e0d0*/  LDL.LU R52, [R1+0x174] ;  /* 0x0001740001347983 */ /* 0x000f280000300800 */
[----:B------:R-:W4:Y:S01]  /*5e0e0*/  LDL.LU R31, [R1+0xf0] ;  /* 0x0000f000011f7983 */ /* 0x000f220000300800 */
[----:B------:R-:W-:-:S03]  /*5e0f0*/  LOP3.LUT R43, R6, 0xffff, RZ, 0xc0, !PT ;  /* 0x0000ffff062b7812 */ /* 0x000fc600078ec0ff */
[----:B------:R-:W4:Y:S04]  /*5e100*/  LDL.LU R23, [R1+0x160] ;  /* 0x0001600001177983 */ /* 0x000f280000300800 */
[----:B------:R-:W4:Y:S04]  /*5e110*/  LDL.LU R29, [R1+0x164] ;  /* 0x00016400011d7983 */ /* 0x000f280000300800 */
[----:B------:R-:W4:Y:S01]  /*5e120*/  LDL.LU R30, [R1+0x11c] ;  /* 0x00011c00011e7983 */ /* 0x000f220000300800 */
[----:B0-----:R-:W-:Y:S02]  /*5e130*/  PRMT R0, R43, 0x3340, R1 ;  /* 0x000033402b007816 */ /* 0x001fe40000000001 */
[----:B------:R-:W-:-:S02]  /*5e140*/  PRMT R6, R44, 0x3340, R45 ;  /* 0x000033402c067816 */ /* 0x000fc4000000002d */
[--C-:B------:R-:W-:Y:S02]  /*5e150*/  PRMT R2, R20, 0x3340, R1.reuse ;  /* 0x0000334014027816 */ /* 0x100fe40000000001 */
[----:B-1----:R-:W-:Y:S02]  /*5e160*/  PRMT R17, R17, 0x3340, R24 ;  /* 0x0000334011117816 */ /* 0x002fe40000000018 */
[----:B------:R-:W-:Y:S02]  /*5e170*/  PRMT R0, R6, 0x5410, R0 ;  /* 0x0000541006007816 */ /* 0x000fe40000000000 */
[--C-:B------:R-:W-:Y:S02]  /*5e180*/  PRMT R3, R33, 0x3340, R1.reuse ;  /* 0x0000334021037816 */ /* 0x100fe40000000001 */
[----:B------:R-:W-:Y:S02]  /*5e190*/  PRMT R18, R18, 0x3340, R22 ;  /* 0x0000334012127816 */ /* 0x000fe40000000016 */
[----:B------:R-:W-:-:S02]  /*5e1a0*/  PRMT R4, R4, 0x3340, R1 ;  /* 0x0000334004047816 */ /* 0x000fc40000000001 */
[----:B------:R-:W-:Y:S01]  /*5e1b0*/  PRMT R19, R19, 0x3340, R21 ;  /* 0x0000334013137816 */ /* 0x000fe20000000015 */
[----:B------:R0:W-:Y:S01]  /*5e1c0*/  STL [R1+0x438], R0 ;  /* 0x0004380001007387 */ /* 0x0001e20000100800 */
[----:B------:R-:W-:Y:S02]  /*5e1d0*/  PRMT R6, R17, 0x5410, R2 ;  /* 0x0000541011067816 */ /* 0x000fe40000000002 */
[----:B------:R-:W-:-:S03]  /*5e1e0*/  PRMT R2, R18, 0x5410, R3 ;  /* 0x0000541012027816 */ /* 0x000fc60000000003 */
[----:B------:R-:W-:Y:S01]  /*5e1f0*/  STL [R1+0x420], R6 ;  /* 0x0004200601007387 */ /* 0x000fe20000100800 */
[----:B0-----:R-:W-:-:S03]  /*5e200*/  PRMT R0, R19, 0x5410, R4 ;  /* 0x0000541013007816 */ /* 0x001fc60000000004 */
[----:B------:R0:W-:Y:S04]  /*5e210*/  STL [R1+0x41c], R2 ;  /* 0x00041c0201007387 */ /* 0x0001e80000100800 */
[----:B------:R1:W-:Y:S01]  /*5e220*/  STL [R1+0x418], R0 ;  /* 0x0004180001007387 */ /* 0x0003e20000100800 */
[----:B--2---:R-:W-:-:S05]  /*5e230*/  LOP3.LUT R18, R26, 0xffff, RZ, 0xc0, !PT ;  /* 0x0000ffff1a127812 */ /* 0x004fca00078ec0ff */
[----:B------:R-:W-:Y:S01]  /*5e240*/  STL [R1+0x1c8], R18 ;  /* 0x0001c81201007387 */ /* 0x000fe20000100800 */
[----:B---3--:R-:W-:Y:S02]  /*5e250*/  LOP3.LUT R17, R27, 0xffff, RZ, 0xc0, !PT ;  /* 0x0000ffff1b117812 */ /* 0x008fe400078ec0ff */
[----:B----4-:R-:W-:-:S03]  /*5e260*/  LOP3.LUT R9, R9, 0xffff, RZ, 0xc0, !PT ;  /* 0x0000ffff09097812 */ /* 0x010fc600078ec0ff */
[----:B------:R-:W-:Y:S04]  /*5e270*/  STL [R1+0x194], R17 ;  /* 0x0001941101007387 */ /* 0x000fe80000100800 */
[----:B------:R-:W2:Y:S01]  /*5e280*/  LDL.LU R24, [R1+0x1f8] ;  /* 0x0001f80001187983 */ /* 0x000ea20000300800 */
[----:B------:R-:W-:-:S03]  /*5e290*/  LOP3.LUT R21, R5, 0xffff, RZ, 0xc0, !PT ;  /* 0x0000ffff05157812 */ /* 0x000fc600078ec0ff */
[----:B------:R-:W3:Y:S01]  /*5e2a0*/  LDL.LU R26, [R1+0x19c] ;  /* 0x00019c00011a7983 */ /* 0x000ee20000300800 */
[----:B------:R-:W-:-:S03]  /*5e2b0*/  LOP3.LUT R25, R28, 0xffff, RZ, 0xc0, !PT ;  /* 0x0000ffff1c197812 */ /* 0x000fc600078ec0ff */
[----:B------:R-:W-:Y:S01]  /*5e2c0*/  STL [R1+0x1f4], R9 ;  /* 0x0001f40901007387 */ /* 0x000fe20000100800 */
[----:B------:R-:W-:-:S03]  /*5e2d0*/  LOP3.LUT R28, R11, 0xffff, RZ, 0xc0, !PT ;  /* 0x0000ffff0b1c7812 */ /* 0x000fc600078ec0ff */
[----:B------:R-:W4:Y:S04]  /*5e2e0*/  LDL.LU R27, [R1+0x150] ;  /* 0x00015000011b7983 */ /* 0x000f280000300800 */
[----:B------:R-:W4:Y:S01]  /*5e2f0*/  LDL.LU R5, [R1+0x7c] ;  /* 0x00007c0001057983 */ /* 0x000f220000300800 */
[----:B------:R-:W-:-:S03]  /*5e300*/  LOP3.LUT R19, R12, 0xffff, RZ, 0xc0, !PT ;  /* 0x0000ffff0c137812 */ /* 0x000fc600078ec0ff */
[----:B------:R-:W4:Y:S04]  /*5e310*/  LDL.LU R11, [R1+0x74] ;  /* 0x00007400010b7983 */ /* 0x000f280000300800 */
[----:B------:R-:W-:Y:S04]  /*5e320*/  STL [R1+0x1bc], R25 ;  /* 0x0001bc1901007387 */ /* 0x000fe80000100800 */
[----:B------:R-:W-:Y:S04]  /*5e330*/  STL [R1+0x180], R28 ;  /* 0x0001801c01007387 */ /* 0x000fe80000100800 */
[----:B------:R-:W4:Y:S01]  /*5e340*/  LDL.LU R12, [R1+0x3c] ;  /* 0x00003c00010c7983 */ /* 0x000f220000300800 */
[----:B0-----:R-:W-:-:S02]  /*5e350*/  LOP3.LUT R2, R23, 0xffff, RZ, 0xc0, !PT ;  /* 0x0000ffff17027812 */ /* 0x001fc400078ec0ff */
[----:B------:R-:W-:Y:S01]  /*5e360*/  LOP3.LUT R3, R29, 0xffff, RZ, 0xc0, !PT ;  /* 0x0000ffff1d037812 */ /* 0x000fe200078ec0ff */
[----:B------:R-:W-:Y:S01]  /*5e370*/  STL [R1+0x1c4], R19 ;  /* 0x0001c41301007387 */ /* 0x000fe20000100800 */
[----:B------:R-:W-:-:S03]  /*5e380*/  LOP3.LUT R4, R30, 0xffff, RZ, 0xc0, !PT ;  /* 0x0000ffff1e047812 */ /* 0x000fc600078ec0ff */
[----:B------:R0:W-:Y:S01]  /*5e390*/  STL [R1+0x1c0], R2 ;  /* 0x0001c00201007387 */ /* 0x0001e20000100800 */
[----:B------:R-:W-:Y:S02]  /*5e3a0*/  LOP3.LUT R22, R52, 0xffff, RZ, 0xc0, !PT ;  /* 0x0000ffff34167812 */ /* 0x000fe400078ec0ff */
[----:B------:R-:W-:Y:S01]  /*5e3b0*/  LOP3.LUT R31, R31, 0xffff, RZ, 0xc0, !PT ;  /* 0x0000ffff1f1f7812 */ /* 0x000fe200078ec0ff */
[----:B------:R0:W-:Y:S04]  /*5e3c0*/  STL [R1+0x160], R3 ;  /* 0x0001600301007387 */ /* 0x0001e80000100800 */
[----:B------:R-:W4:Y:S01]  /*5e3d0*/  LDL.LU R23, [R1+0x18] ;  /* 0x0000180001177983 */ /* 0x000f220000300800 */
[----:B-1----:R-:W-:-:S03]  /*5e3e0*/  PRMT R0, R31, 0x3340, R1 ;  /* 0x000033401f007816 */ /* 0x002fc60000000001 */
[----:B------:R1:W-:Y:S01]  /*5e3f0*/  STL [R1+0x24c], R4 ;  /* 0x00024c0401007387 */ /* 0x0003e20000100800 */
[----:B------:R-:W-:-:S03]  /*5e400*/  PRMT R6, R21, 0x3340, R22 ;  /* 0x0000334015067816 */ /* 0x000fc60000000016 */
[----:B------:R-:W4:Y:S01]  /*5e410*/  LDL.LU R29, [R1+0x10] ;  /* 0x00001000011d7983 */ /* 0x000f220000300800 */
[--C-:B0-----:R-:W-:Y:S02]  /*5e420*/  PRMT R2, R2, 0x3340, R1.reuse ;  /* 0x0000334002027816 */ /* 0x101fe40000000001 */
[----:B------:R-:W-:Y:S02]  /*5e430*/  PRMT R17, R17, 0x3340, R28 ;  /* 0x0000334011117816 */ /* 0x000fe4000000001c */
[----:B------:R-:W-:Y:S02]  /*5e440*/  PRMT R3, R3, 0x3340, R1 ;  /* 0x0000334003037816 */ /* 0x000fe40000000001 */
[----:B------:R-:W-:Y:S02]  /*5e450*/  PRMT R18, R18, 0x3340, R25 ;  /* 0x0000334012127816 */ /* 0x000fe40000000019 */
[----:B------:R-:W-:Y:S02]  /*5e460*/  PRMT R0, R6, 0x5410, R0 ;  /* 0x0000541006007816 */ /* 0x000fe40000000000 */
[----:B-1----:R-:W-:-:S02]  /*5e470*/  PRMT R4, R4, 0x3340, R1 ;  /* 0x0000334004047816 */ /* 0x002fc40000000001 */
[----:B------:R-:W-:Y:S02]  /*5e480*/  PRMT R19, R9, 0x3340, R19 ;  /* 0x0000334009137816 */ /* 0x000fe40000000013 */
[----:B------:R-:W-:Y:S01]  /*5e490*/  PRMT R6, R17, 0x5410, R2 ;  /* 0x0000541011067816 */ /* 0x000fe20000000002 */
[----:B------:R0:W-:Y:S01]  /*5e4a0*/  STL [R1+0x40c], R0 ;  /* 0x00040c0001007387 */ /* 0x0001e20000100800 */
[----:B------:R-:W-:-:S03]  /*5e4b0*/  PRMT R2, R18, 0x5410, R3 ;  /* 0x0000541012027816 */ /* 0x000fc60000000003 */
[----:B------:R2:W-:Y:S04]  /*5e4c0*/  STL [R1+0x2f8], R6 ;  /* 0x0002f80601007387 */ /* 0x0005e80000100800 */
[----:B------:R-:W4:Y:S01]  /*5e4d0*/  LDL.LU R30, [R1+0x6c] ;  /* 0x00006c00011e7983 */ /* 0x000f220000300800 */
[----:B0-----:R-:W-:-:S03]  /*5e4e0*/  PRMT R0, R19, 0x5410, R4 ;  /* 0x0000541013007816 */ /* 0x001fc60000000004 */
[----:B------:R-:W-:Y:S04]  /*5e4f0*/  STL [R1+0x2f0], R2 ;  /* 0x0002f00201007387 */ /* 0x000fe80000100800 */
[----:B------:R-:W4:Y:S04]  /*5e500*/  LDL.LU R28, [R1+0x68] ;  /* 0x00006800011c7983 */ /* 0x000f280000300800 */
[----:B------:R4:W-:Y:S04]  /*5e510*/  STL [R1+0x2f4], R0 ;  /* 0x0002f40001007387 */ /* 0x0009e80000100800 */
[----:B------:R-:W4:Y:S01]  /*5e520*/  LDL.LU R9, [R1+0x64] ;  /* 0x0000640001097983 */ /* 0x000f220000300800 */
[----:B--2---:R-:W-:-:S02]  /*5e530*/  LOP3.LUT R6, R24, 0xffff, RZ, 0xc0, !PT ;  /* 0x0000ffff18067812 */ /* 0x004fc400078ec0ff */
[----:B---3--:R-:W-:-:S03]  /*5e540*/  LOP3.LUT R26, R26, 0xffff, RZ, 0xc0, !PT ;  /* 0x0000ffff1a1a7812 */ /* 0x008fc600078ec0ff */
[----:B------:R-:W-:Y:S01]  /*5e550*/  STL [R1+0x184], R6 ;  /* 0x0001840601007387 */ /* 0x000fe20000100800 */
[----:B----4-:R-:W-:-:S03]  /*5e560*/  LOP3.LUT R0, R27, 0xffff, RZ, 0xc0, !PT ;  /* 0x0000ffff1b007812 */ /* 0x010fc600078ec0ff */
[----:B------:R-:W-:Y:S01]  /*5e570*/  STL [R1+0x174], R26 ;  /* 0x0001741a01007387 */ /* 0x000fe20000100800 */
[----:B------:R-:W-:-:S03]  /*5e580*/  LOP3.LUT R17, R5, 0xffff, RZ, 0xc0, !PT ;  /* 0x0000ffff05117812 */ /* 0x000fc600078ec0ff */
[----:B------:R0:W-:Y:S01]  /*5e590*/  STL [R1+0x164], R0 ;  /* 0x0001640001007387 */ /* 0x0001e20000100800 */
[----:B------:R-:W-:-:S03]  /*5e5a0*/  LOP3.LUT R24, R11, 0xffff, RZ, 0xc0, !PT ;  /* 0x0000ffff0b187812 */ /* 0x000fc600078ec0ff */
[----:B------:R-:W2:Y:S04]  /*5e5b0*/  LDL.LU R27, [R1+0x38] ;  /* 0x00003800011b7983 */ /* 0x000ea80000300800 */
[----:B------:R1:W-:Y:S04]  /*5e5c0*/  STL [R1+0x258], R17 ;  /* 0x0002581101007387 */ /* 0x0003e80000100800 */
[----:B------:R-:W-:Y:S01]  /*5e5d0*/  STL [R1+0x248], R24 ;  /* 0x0002481801007387 */ /* 0x000fe20000100800 */
[----:B------:R-:W-:-:S03]  /*5e5e0*/  LOP3.LUT R18, R12, 0xffff, RZ, 0xc0, !PT ;  /* 0x0000ffff0c127812 */ /* 0x000fc600078ec0ff */
[----:B------:R-:W3:Y:S04]  /*5e5f0*/  LDL.LU R5, [R1+0xc] ;  /* 0x00000c0001057983 */ /* 0x000ee80000300800 */
[----:B------:R-:W4:Y:S04]  /*5e600*/  LDL.LU R11, [R1+0x8] ;  /* 0x00000800010b7983 */ /* 0x000f280000300800 */
[----:B------:R-:W-:Y:S04]  /*5e610*/  STL [R1+0x290], R18 ;  /* 0x0002901201007387 */ /* 0x000fe80000100800 */
[----:B------:R-:W4:Y:S01]  /*5e620*/  LDL.LU R12, [R1] ;  /* 0x00000000010c7983 */ /* 0x000f220000300800 */
[----:B------:R-:W-:-:S02]  /*5e630*/  LOP3.LUT R2, R34, 0xffff, RZ, 0xc0, !PT ;  /* 0x0000ffff22027812 */ /* 0x000fc400078ec0ff */
[----:B------:R-:W-:Y:S02]  /*5e640*/  LOP3.LUT R23, R23, 0xffff, RZ, 0xc0, !PT ;  /* 0x0000ffff17177812 */ /* 0x000fe400078ec0ff */
[----:B------:R-:W-:Y:S02]  /*5e650*/  LOP3.LUT R19, R56, 0xffff, RZ, 0xc0, !PT ;  /* 0x0000ffff38137812 */ /* 0x000fe400078ec0ff */
[----:B------:R-:W-:Y:S02]  /*5e660*/  LOP3.LUT R3, R54, 0xffff, RZ, 0xc0, !PT ;  /* 0x0000ffff36037812 */ /* 0x000fe400078ec0ff */
[----:B------:R-:W-:Y:S01]  /*5e670*/  LOP3.LUT R25, R29, 0xffff, RZ, 0xc0, !PT ;  /* 0x0000ffff1d197812 */ /* 0x000fe200078ec0ff */
[----:B------:R-:W-:Y:S01]  /*5e680*/  STL [R1+0x254], R23 ;  /* 0x0002541701007387 */ /* 0x000fe20000100800 */
[----:B------:R-:W-:Y:S02]  /*5e690*/  LOP3.LUT R4, R15, 0xffff, RZ, 0xc0, !PT ;  /* 0x0000ffff0f047812 */ /* 0x000fe400078ec0ff */
[----:B0-----:R-:W-:Y:S01]  /*5e6a0*/  PRMT R0, R0, 0x3340, R1 ;  /* 0x0000334000007816 */ /* 0x001fe20000000001 */
[----:B------:R-:W-:Y:S01]  /*5e6b0*/  STL [R1+0x214], R25 ;  /* 0x0002141901007387 */ /* 0x000fe20000100800 */
[----:B------:R-:W-:-:S03]  /*5e6c0*/  PRMT R6, R6, 0x3340, R26 ;  /* 0x0000334006067816 */ /* 0x000fc6000000001a */
[----:B------:R0:W-:Y:S01]  /*5e6d0*/  STL [R1+0x210], R2 ;  /* 0x0002100201007387 */ /* 0x0001e20000100800 */
[----:B------:R-:W-:Y:S02]  /*5e6e0*/  PRMT R15, R24, 0x3340, R25 ;  /* 0x00003340180f7816 */ /* 0x000fe40000000019 */
[----:B------:R-:W-:Y:S01]  /*5e6f0*/  PRMT R0, R6, 0x5410, R0 ;  /* 0x0000541006007816 */ /* 0x000fe20000000000 */
[----:B------:R-:W-:Y:S01]  /*5e700*/  STL [R1+0x284], R19 ;  /* 0x0002841301007387 */ /* 0x000fe20000100800 */
[----:B-1----:R-:W-:-:S03]  /*5e710*/  PRMT R17, R17, 0x3340, R23 ;  /* 0x0000334011117816 */ /* 0x002fc60000000017 */
[----:B------:R1:W-:Y:S01]  /*5e720*/  STL [R1+0x244], R3 ;  /* 0x0002440301007387 */ /* 0x0003e20000100800 */
[----:B0-----:R-:W-:-:S03]  /*5e730*/  PRMT R2, R2, 0x3340, R1 ;  /* 0x0000334002027816 */ /* 0x001fc60000000001 */
[----:B------:R0:W-:Y:S01]  /*5e740*/  STL [R1+0x278], R4 ;  /* 0x0002780401007387 */ /* 0x0001e20000100800 */
[----:B------:R-:W-:Y:S02]  /*5e750*/  PRMT R18, R18, 0x3340, R19 ;  /* 0x0000334012127816 */ /* 0x000fe40000000013 */
[----:B------:R-:W-:Y:S02]  /*5e760*/  PRMT R6, R15, 0x5410, R2 ;  /* 0x000054100f067816 */ /* 0x000fe40000000002 */
[--C-:B-1----:R-:W-:Y:S01]  /*5e770*/  PRMT R3, R3, 0x3340, R1.reuse ;  /* 0x0000334003037816 */ /* 0x102fe20000000001 */
[----:B------:R1:W-:Y:S01]  /*5e780*/  STL [R1+0x2d8], R0 ;  /* 0x0002d80001007387 */ /* 0x0003e20000100800 */
[----:B0-----:R-:W-:Y:S02]  /*5e790*/  PRMT R4, R4, 0x3340, R1 ;  /* 0x0000334004047816 */ /* 0x001fe40000000001 */
[----:B------:R-:W-:Y:S01]  /*5e7a0*/  PRMT R2, R17, 0x5410, R3 ;  /* 0x0000541011027816 */ /* 0x000fe20000000003 */
[----:B------:R0:W-:Y:S01]  /*5e7b0*/  STL [R1+0x348], R6 ;  /* 0x0003480601007387 */ /* 0x0001e20000100800 */
[----:B-1----:R-:W-:-:S03]  /*5e7c0*/  PRMT R0, R18, 0x5410, R4 ;  /* 0x0000541012007816 */ /* 0x002fc60000000004 */
[----:B------:R-:W-:Y:S04]  /*5e7d0*/  STL [R1+0x338], R2 ;  /* 0x0003380201007387 */ /* 0x000fe80000100800 */
[----:B------:R1:W-:Y:S01]  /*5e7e0*/  STL [R1+0x33c], R0 ;  /* 0x00033c0001007387 */ /* 0x0003e20000100800 */
[----:B0-----:R-:W-:-:S03]  /*5e7f0*/  LOP3.LUT R6, R9, 0xffff, RZ, 0xc0, !PT ;  /* 0x0000ffff09067812 */ /* 0x001fc600078ec0ff */
[----:B------:R-:W4:Y:S04]  /*5e800*/  LDL.LU R48, [R1+0x240] ;  /* 0x0002400001307983 */ /* 0x000f280000300800 */
[----:B------:R-:W4:Y:S04]  /*5e810*/  LDL.LU R47, [R1+0x23c] ;  /* 0x00023c00012f7983 */ /* 0x000f280000300800 */
[----:B------:R-:W4:Y:S04]  /*5e820*/  LDL.LU R9, [R1+0x20c] ;  /* 0x00020c0001097983 */ /* 0x000f280000300800 */
[----:B------:R-:W-:Y:S04]  /*5e830*/  STL [R1+0x1f8], R6 ;  /* 0x0001f80601007387 */ /* 0x000fe80000100800 */
[----:B------:R-:W4:Y:S01]  /*5e840*/  LDL.LU R46, [R1+0x1e4] ;  /* 0x0001e400012e7983 */ /* 0x000f220000300800 */
[----:B------:R-:W-:-:S03]  /*5e850*/  LOP3.LUT R25, R28, 0xffff, RZ, 0xc0, !PT ;  /* 0x0000ffff1c197812 */ /* 0x000fc600078ec0ff */
[----:B------:R-:W4:Y:S04]  /*5e860*/  LDL.LU R52, [R1+0x1e0] ;  /* 0x0001e00001347983 */ /* 0x000f280000300800 */
[----:B------:R-:W4:Y:S01]  /*5e870*/  LDL.LU R29, [R1+0x1b4] ;  /* 0x0001b400011d7983 */ /* 0x000f220000300800 */
[----:B-1----:R-:W-:-:S03]  /*5e880*/  LOP3.LUT R0, R16, 0xffff, RZ, 0xc0, !PT ;  /* 0x0000ffff10007812 */ /* 0x002fc600078ec0ff */
[----:B------:R-:W4:Y:S01]  /*5e890*/  LDL.LU R28, [R1+0x17c] ;  /* 0x00017c00011c7983 */ /* 0x000f220000300800 */
[----:B--2---:R-:W-:Y:S02]  /*5e8a0*/  LOP3.LUT R24, R27, 0xffff, RZ, 0xc0, !PT ;  /* 0x0000ffff1b187812 */ /* 0x004fe400078ec0ff */
[----:B---3--:R-:W-:Y:S02]  /*5e8b0*/  LOP3.LUT R27, R5, 0xffff, RZ, 0xc0, !PT ;  /* 0x0000ffff051b7812 */ /* 0x008fe400078ec0ff */
[----:B------:R-:W2:Y:S01]  /*5e8c0*/  LDL.LU R5, [R1+0x178] ;  /* 0x0001780001057983 */ /* 0x000ea20000300800 */
[----:B----4-:R-:W-:Y:S02]  /*5e8d0*/  LOP3.LUT R26, R11, 0xffff, RZ, 0xc0, !PT ;  /* 0x0000ffff0b1a7812 */ /* 0x010fe400078ec0ff */
[----:B------:R-:W-:-:S05]  /*5e8e0*/  LOP3.LUT R15, R12, 0xffff, RZ, 0xc0, !PT ;  /* 0x0000ffff0c0f7812 */ /* 0x000fca00078ec0ff */
[----:B------:R-:W-:Y:S04]  /*5e8f0*/  STL [R1+0x1ec], R15 ;  /* 0x0001ec0f01007387 */ /* 0x000fe80000100800 */
[----:B------:R0:W-:Y:S04]  /*5e900*/  STL [R1+0x1e8], R0 ;  /* 0x0001e80001007387 */ /* 0x0001e80000100800 */
[----:B------:R-:W3:Y:S04]  /*5e910*/  LDL.LU R11, [R1+0x158] ;  /* 0x00015800010b7983 */ /* 0x000ee80000300800 */
[----:B------:R-:W4:Y:S01]  /*5e920*/  LDL.LU R12, [R1+0x60] ;  /* 0x00006000010c7983 */ /* 0x000f220000300800 */
[----:B------:R-:W-:-:S02]  /*5e930*/  LOP3.LUT R23, R30, 0xffff, RZ, 0xc0, !PT ;  /* 0x0000ffff1e177812 */ /* 0x000fc400078ec0ff */
[----:B0-----:R-:W-:Y:S02]  /*5e940*/  PRMT R0, R0, 0x3340, R1 ;  /* 0x0000334000007816 */ /* 0x001fe40000000001 */
[----:B------:R-:W-:Y:S02]  /*5e950*/  PRMT R6, R6, 0x3340, R15 ;  /* 0x0000334006067816 */ /* 0x000fe4000000000f */
[----:B------:R-:W-:Y:S02]  /*5e960*/  LOP3.LUT R30, R55, 0xffff, RZ, 0xc0, !PT ;  /* 0x0000ffff371e7812 */ /* 0x000fe400078ec0ff */
[----:B------:R-:W-:Y:S02]  /*5e970*/  LOP3.LUT R34, R8, 0xffff, RZ, 0xc0, !PT ;  /* 0x0000ffff08227812 */ /* 0x000fe400078ec0ff */
[----:B------:R-:W-:Y:S02]  /*5e980*/  PRMT R2, R35, 0x3340, R1 ;  /* 0x0000334023027816 */ /* 0x000fe40000000001 */
[----:B------:R-:W-:-:S02]  /*5e990*/  PRMT R8, R23, 0x3340, R27 ;  /* 0x0000334017087816 */ /* 0x000fc4000000001b */
[----:B------:R-:W-:Y:S02]  /*5e9a0*/  PRMT R0, R6, 0x5410, R0 ;  /* 0x0000541006007816 */ /* 0x000fe40000000000 */
[--C-:B------:R-:W-:Y:S02]  /*5e9b0*/  PRMT R3, R32, 0x3340, R1.reuse ;  /* 0x0000334020037816 */ /* 0x100fe40000000001 */
[----:B------:R-:W-:Y:S02]  /*5e9c0*/  PRMT R15, R25, 0x3340, R26 ;  /* 0x00003340190f7816 */ /* 0x000fe4000000001a */
[----:B------:R-:W-:Y:S02]  /*5e9d0*/  PRMT R4, R34, 0x3340, R1 ;  /* 0x0000334022047816 */ /* 0x000fe40000000001 */
[----:B------:R-:W-:Y:S01]  /*5e9e0*/  PRMT R16, R24, 0x3340, R30 ;  /* 0x0000334018107816 */ /* 0x000fe2000000001e */
[----:B------:R0:W-:Y:S01]  /*5e9f0*/  STL [R1+0x328], R0 ;  /* 0x0003280001007387 */ /* 0x0001e20000100800 */
[----:B------:R-:W-:-:S02]  /*5ea00*/  PRMT R6, R8, 0x5410, R2 ;  /* 0x0000541008067816 */ /* 0x000fc40000000002 */
[----:B------:R-:W-:-:S03]  /*5ea10*/  PRMT R2, R15, 0x5410, R3 ;  /* 0x000054100f027816 */ /* 0x000fc60000000003 */
[----:B------:R-:W-:Y:S01]  /*5ea20*/  STL [R1+0x3d0], R6 ;  /* 0x0003d00601007387 */ /* 0x000fe20000100800 */
[----:B0-----:R-:W-:-:S03]  /*5ea30*/  PRMT R0, R16, 0x5410, R4 ;  /* 0x0000541010007816 */ /* 0x001fc60000000004 */
[----:B------:R-:W-:Y:S04]  /*5ea40*/  STL [R1+0x3cc], R2 ;  /* 0x0003cc0201007387 */ /* 0x000fe80000100800 */
[----:B------:R0:W-:Y:S01]  /*5ea50*/  STL [R1+0x3c8], R0 ;  /* 0x0003c80001007387 */ /* 0x0001e20000100800 */
[----:B------:R-:W-:Y:S02]  /*5ea60*/  LOP3.LUT R8, R47, 0xffff, RZ, 0xc0, !PT ;  /* 0x0000ffff2f087812 */ /* 0x000fe400078ec0ff */
[----:B------:R-:W-:-:S03]  /*5ea70*/  LOP3.LUT R9, R9, 0xffff, RZ, 0xc0, !PT ;  /* 0x0000ffff09097812 */ /* 0x000fc600078ec0ff */
[----:B------:R-:W-:Y:S01]  /*5ea80*/  STL [R1+0x19c], R8 ;  /* 0x00019c0801007387 */ /* 0x000fe20000100800 */
[----:B------:R-:W-:-:S03]  /*5ea90*/  LOP3.LUT R18, R46, 0xffff, RZ, 0xc0, !PT ;  /* 0x0000ffff2e127812 */ /* 0x000fc600078ec0ff */
[----:B------:R-:W4:Y:S01]  /*5eaa0*/  LDL.LU R46, [R1+0x268] ;  /* 0x00026800012e7983 */ /* 0x000f220000300800 */
[----:B------:R-:W-:-:S03]  /*5eab0*/  LOP3.LUT R47, R52, 0xffff, RZ, 0xc0, !PT ;  /* 0x0000ffff342f7812 */ /* 0x000fc600078ec0ff */
[----:B------:R-:W-:Y:S01]  /*5eac0*/  STL [R1+0x1d4], R9 ;  /* 0x0001d40901007387 */ /* 0x000fe20000100800 */
[----:B------:R-:W-:-:S03]  /*5ead0*/  LOP3.LUT R15, R29, 0xffff, RZ, 0xc0, !PT ;  /* 0x0000ffff1d0f7812 */ /* 0x000fc600078ec0ff */
[----:B------:R-:W-:Y:S04]  /*5eae0*/  STL [R1+0x6c], R47 ;  /* 0x00006c2f01007387 */ /* 0x000fe80000100800 */
[----:B------:R-:W4:Y:S04]  /*5eaf0*/  LDL.LU R16, [R1+0x264] ;  /* 0x0002640001107983 */ /* 0x000f280000300800 */
[----:B------:R1:W-:Y:S04]  /*5eb00*/  STL [R1+0x74], R15 ;  /* 0x0000740f01007387 */ /* 0x0003e80000100800 */
[----:B------:R-:W4:Y:S01]  /*5eb10*/  LDL.LU R54, [R1+0x238] ;  /* 0x0002380001367983 */ /* 0x000f220000300800 */
[----:B------:R-:W-:-:S03]  /*5eb20*/  LOP3.LUT R17, R48, 0xffff, RZ, 0xc0, !PT ;  /* 0x0000ffff30117812 */ /* 0x000fc600078ec0ff */
[----:B------:R-:W4:Y:S01]  /*5eb30*/  LDL.LU R56, [R1+0x230] ;  /* 0x0002300001387983 */ /* 0x000f220000300800 */
[----:B0-----:R-:W-:Y:S02]  /*5eb40*/  LOP3.LUT R0, R7, 0xffff, RZ, 0xc0, !PT ;  /* 0x0000ffff07007812 */ /* 0x001fe400078ec0ff */
[----:B------:R-:W-:Y:S02]  /*5eb50*/  LOP3.LUT R19, R28, 0xffff, RZ, 0xc0, !PT ;  /* 0x0000ffff1c137812 */ /* 0x000fe400078ec0ff */
[----:B-1----:R-:W-:Y:S02]  /*5eb60*/  PRMT R15, R9, 0x3340, R15 ;  /* 0x00003340090f7816 */ /* 0x002fe4000000000f */
[----:B--2---:R-:W-:-:S05]  /*5eb70*/  LOP3.LUT R3, R5, 0xffff, RZ, 0xc0, !PT ;  /* 0x0000ffff05037812 */ /* 0x004fca00078ec0ff */
[----:B------:R-:W-:Y:S04]  /*5eb80*/  STL [R1+0x64], R3 ;  /* 0x0000640301007387 */ /* 0x000fe80000100800 */
[----:B------:R-:W2:Y:S04]  /*5eb90*/  LDL.LU R53, [R1+0x208] ;  /* 0x0002080001357983 */ /* 0x000ea80000300800 */
[----:B------:R-:W2:Y:S01]  /*5eba0*/  LDL.LU R48, [R1+0x200] ;  /* 0x0002000001307983 */ /* 0x000ea20000300800 */
[----:B---3--:R-:W-:Y:S02]  /*5ebb0*/  LOP3.LUT R4, R11, 0xffff, RZ, 0xc0, !PT ;  /* 0x0000ffff0b047812 */ /* 0x008fe400078ec0ff */
[----:B----4-:R-:W-:-:S02]  /*5ebc0*/  LOP3.LUT R28, R12, 0xffff, RZ, 0xc0, !PT ;  /* 0x0000ffff0c1c7812 */ /* 0x010fc400078ec0ff */
[----:B------:R-:W3:Y:S04]  /*5ebd0*/  LDL.LU R12, [R1+0x1d8] ;  /* 0x0001d800010c7983 */ /* 0x000ee80000300800 */
[----:B------:R0:W-:Y:S04]  /*5ebe0*/  STL [R1+0x39c], R0 ;  /* 0x00039c0001007387 */ /* 0x0001e80000100800 */
[----:B------:R1:W-:Y:S04]  /*5ebf0*/  STL [R1+0x68], R4 ;  /* 0x0000680401007387 */ /* 0x0003e80000100800 */
[----:B------:R-:W4:Y:S04]  /*5ec00*/  LDL.LU R52, [R1+0x1d0] ;  /* 0x0001d00001347983 */ /* 0x000f280000300800 */
[----:B------:R-:W4:Y:S04]  /*5ec10*/  LDL.LU R5, [R1+0x1a0] ;  /* 0x0001a00001057983 */ /* 0x000f280000300800 */
[----:B------:R-:W4:Y:S04]  /*5ec20*/  LDL.LU R11, [R1+0x198] ;  /* 0x00019800010b7983 */ /* 0x000f280000300800 */
[----:B------:R-:W4:Y:S01]  /*5ec30*/  LDL.LU R9, [R1+0x170] ;  /* 0x0001700001097983 */ /* 0x000f220000300800 */
[----:B------:R-:W-:-:S02]  /*5ec40*/  LOP3.LUT R29, R61, 0xffff, RZ, 0xc0, !PT ;  /* 0x0000ffff3d1d7812 */ /* 0x000fc400078ec0ff */
[----:B0-----:R-:W-:Y:S02]  /*5ec50*/  PRMT R0, R0, 0x3340, R1 ;  /* 0x0000334000007816 */ /* 0x001fe40000000001 */
[----:B------:R-:W-:-:S04]  /*5ec60*/  PRMT R6, R28, 0x3340, R29 ;  /* 0x000033401c067816 */ /* 0x000fc8000000001d */
[----:B------:R-:W-:Y:S02]  /*5ec70*/  PRMT R6, R6, 0x5410, R0 ;  /* 0x0000541006067816 */ /* 0x000fe40000000000 */
[--C-:B------:R-:W-:Y:S02]  /*5ec80*/  PRMT R2, R19, 0x3340, R1.reuse ;  /* 0x0000334013027816 */ /* 0x100fe40000000001 */
[----:B------:R-:W-:Y:S01]  /*5ec90*/  PRMT R7, R17, 0x3340, R18 ;  /* 0x0000334011077816 */ /* 0x000fe20000000012 */
[----:B------:R0:W-:Y:S01]  /*5eca0*/  STL [R1+0x3c4], R6 ;  /* 0x0003c40601007387 */ /* 0x0001e20000100800 */
[----:B------:R-:W-:-:S03]  /*5ecb0*/  PRMT R3, R3, 0x3340, R1 ;  /* 0x0000334003037816 */ /* 0x000fc60000000001 */
[----:B------:R-:W4:Y:S01]  /*5ecc0*/  LDL.LU R55, [R1+0x16c] ;  /* 0x00016c0001377983 */ /* 0x000f220000300800 */
[----:B------:R-:W-:Y:S02]  /*5ecd0*/  PRMT R8, R8, 0x3340, R47 ;  /* 0x0000334008087816 */ /* 0x000fe4000000002f */
[----:B------:R-:W-:Y:S02]  /*5ece0*/  PRMT R0, R7, 0x5410, R2 ;  /* 0x0000541007007816 */ /* 0x000fe40000000002 */
[----:B-1----:R-:W-:Y:S02]  /*5ecf0*/  PRMT R4, R4, 0x3340, R1 ;  /* 0x0000334004047816 */ /* 0x002fe40000000001 */
[----:B------:R-:W-:Y:S01]  /*5ed00*/  PRMT R2, R8, 0x5410, R3 ;  /* 0x0000541008027816 */ /* 0x000fe20000000003 */
[----:B------:R1:W-:Y:S04]  /*5ed10*/  STL [R1+0x3a8], R0 ;  /* 0x0003a80001007387 */ /* 0x0003e80000100800 */
[----:B------:R-:W-:Y:S01]  /*5ed20*/  STL [R1+0x3a4], R2 ;  /* 0x0003a40201007387 */ /* 0x000fe20000100800 */
[----:B0-----:R-:W-:-:S03]  /*5ed30*/  LOP3.LUT R6, R46, 0xffff, RZ, 0xc0, !PT ;  /* 0x0000ffff2e067812 */ /* 0x001fc600078ec0ff */
[----:B------:R-:W4:Y:S01]  /*5ed40*/  LDL.LU R47, [R1+0xc8] ;  /* 0x0000c800012f7983 */ /* 0x000f220000300800 */
[----:B-1----:R-:W-:-:S05]  /*5ed50*/  PRMT R0, R15, 0x5410, R4 ;  /* 0x000054100f007816 */ /* 0x002fca0000000004 */
[----:B------:R0:W-:Y:S01]  /*5ed60*/  STL [R1+0x3a0], R0 ;  /* 0x0003a00001007387 */ /* 0x0001e20000100800 */
[----:B------:R-:W-:-:S03]  /*5ed70*/  LOP3.LUT R7, R16, 0xffff, RZ, 0xc0, !PT ;  /* 0x0000ffff10077812 */ /* 0x000fc600078ec0ff */
[----:B------:R-:W4:Y:S04]  /*5ed80*/  LDL.LU R46, [R1+0xc0] ;  /* 0x0000c000012e7983 */ /* 0x000f280000300800 */
[----:B------:R-:W-:Y:S01]  /*5ed90*/  STL [R1+0x23c], R6 ;  /* 0x00023c0601007387 */ /* 0x000fe20000100800 */
[----:B------:R-:W-:-:S03]  /*5eda0*/  LOP3.LUT R8, R54, 0xffff, RZ, 0xc0, !PT ;  /* 0x0000ffff36087812 */ /* 0x000fc600078ec0ff */
[----:B------:R-:W-:Y:S01]  /*5edb0*/  STL [R1+0x1b4], R7 ;  /* 0x0001b40701007387 */ /* 0x000fe20000100800 */
[----:B------:R-:W-:-:S03]  /*5edc0*/  LOP3.LUT R15, R56, 0xffff, RZ, 0xc0, !PT ;  /* 0x0000ffff380f7812 */ /* 0x000fc600078ec0ff */
[----:B------:R-:W-:Y:S01]  /*5edd0*/  STL [R1+0x2a4], R8 ;  /* 0x0002a40801007387 */ /* 0x000fe20000100800 */
[----:B--2---:R-:W-:Y:S02]  /*5ede0*/  LOP3.LUT R54, R53, 0xffff, RZ, 0xc0, !PT ;  /* 0x0000ffff35367812 */ /* 0x004fe400078ec0ff */
[----:B------:R-:W-:-:S03]  /*5edf0*/  LOP3.LUT R53, R48, 0xffff, RZ, 0xc0, !PT ;  /* 0x0000ffff30357812 */ /* 0x000fc600078ec0ff */
[----:B------:R-:W-:Y:S04]  /*5ee00*/  STL [R1+0x208], R54 ;  /* 0x0002083601007387 */ /* 0x000fe80000100800 */
[----:B------:R-:W-:Y:S04]  /*5ee10*/  STL [R1+0x230], R15 ;  /* 0x0002300f01007387 */ /* 0x000fe80000100800 */
[----:B------:R-:W-:Y:S04]  /*5ee20*/  STL [R1+0x178], R53 ;  /* 0x0001783501007387 */ /* 0x000fe80000100800 */
[----:B------:R-:W2:Y:S01]  /*5ee30*/  LDL.LU R56, [R1+0x90] ;  /* 0x0000900001387983 */ /* 0x000ea20000300800 */
[----:B---3--:R-:W-:-:S03]  /*5ee40*/  LOP3.LUT R48, R12, 0xffff, RZ, 0xc0, !PT ;  /* 0x0000ffff0c307812 */ /* 0x008fc600078ec0ff */
[----:B------:R-:W3:Y:S04]  /*5ee50*/  LDL.LU R12, [R1+0x88] ;  /* 0x00008800010c7983 */ /* 0x000ee80000300800 */
[----:B------:R-:W-:Y:S01]  /*5ee60*/  STL [R1+0x2a0], R48 ;  /* 0x0002a03001007387 */ /* 0x000fe20000100800 */
[----:B----4-:R-:W-:-:S03]  /*5ee70*/  LOP3.LUT R16, R52, 0xffff, RZ, 0xc0, !PT ;  /* 0x0000ffff34107812 */ /* 0x010fc600078ec0ff */
[----:B------:R-:W4:Y:S01]  /*5ee80*/  LDL.LU R52, [R1+0x5c] ;  /* 0x00005c0001347983 */ /* 0x000f220000300800 */
[----:B0-----:R-:W-:-:S03]  /*5ee90*/  LOP3.LUT R0, R5, 0xffff, RZ, 0xc0, !PT ;  /* 0x0000ffff05007812 */ /* 0x001fc600078ec0ff */
[----:B------:R-:W-:Y:S01]  /*5eea0*/  STL [R1+0x20c], R16 ;  /* 0x00020c1001007387 */ /* 0x000fe20000100800 */
[----:B------:R-:W-:-:S03]  /*5eeb0*/  LOP3.LUT R2, R11, 0xffff, RZ, 0xc0, !PT ;  /* 0x0000ffff0b027812 */ /* 0x000fc600078ec0ff */
[----:B------:R-:W4:Y:S01]  /*5eec0*/  LDL.LU R11, [R1+0x54] ;  /* 0x00005400010b7983 */ /* 0x000f220000300800 */
[----:B------:R-:W-:-:S03]  /*5eed0*/  LOP3.LUT R3, R9, 0xffff, RZ, 0xc0, !PT ;  /* 0x0000ffff09037812 */ /* 0x000fc600078ec0ff */
[----:B------:R0:W-:Y:S04]  /*5eee0*/  STL [R1+0x200], R0 ;  /* 0x0002000001007387 */ /* 0x0001e80000100800 */
[----:B------:R1:W-:Y:S04]  /*5eef0*/  STL [R1+0x1e4], R2 ;  /* 0x0001e40201007387 */ /* 0x0003e80000100800 */
[----:B------:R-:W4:Y:S04]  /*5ef00*/  LDL.LU R5, [R1+0x20] ;  /* 0x0000200001057983 */ /* 0x000f280000300800 */
[----:B------:R-:W4:Y:S01]  /*5ef10*/  LDL.LU R9, [R1+0x1c] ;  /* 0x00001c0001097983 */ /* 0x000f220000300800 */
[----:B0-----:R-:W-:-:S02]  /*5ef20*/  PRMT R0, R0, 0x3340, R1 ;  /* 0x0000334000007816 */ /* 0x001fc40000000001 */
[----:B------:R-:W-:Y:S02]  /*5ef30*/  PRMT R6, R6, 0x3340, R54 ;  /* 0x0000334006067816 */ /* 0x000fe40000000036 */
[----:B------:R-:W-:Y:S01]  /*5ef40*/  LOP3.LUT R4, R55, 0xffff, RZ, 0xc0, !PT ;  /* 0x0000ffff37047812 */ /* 0x000fe200078ec0ff */
[----:B------:R0:W-:Y:S01]  /*5ef50*/  STL [R1+0x29c], R3 ;  /* 0x00029c0301007387 */ /* 0x0001e20000100800 */
[----:B-1----:R-:W-:Y:S02]  /*5ef60*/  PRMT R2, R2, 0x3340, R1 ;  /* 0x0000334002027816 */ /* 0x002fe40000000001 */
[----:B------:R-:W-:Y:S01]  /*5ef70*/  PRMT R7, R7, 0x3340, R53 ;  /* 0x0000334007077816 */ /* 0x000fe20000000035 */
[----:B------:R1:W-:Y:S01]  /*5ef80*/  STL [R1+0x298], R4 ;  /* 0x0002980401007387 */ /* 0x0003e20000100800 */
[----:B------:R-:W-:Y:S02]  /*5ef90*/  PRMT R0, R6, 0x5410, R0 ;  /* 0x0000541006007816 */ /* 0x000fe40000000000 */
[----:B------:R-:W-:-:S02]  /*5efa0*/  PRMT R8, R8, 0x3340, R48 ;  /* 0x0000334008087816 */ /* 0x000fc40000000030 */
[----:B------:R-:W-:Y:S02]  /*5efb0*/  PRMT R15, R15, 0x3340, R16 ;  /* 0x000033400f0f7816 */ /* 0x000fe40000000010 */
[--C-:B0-----:R-:W-:Y:S02]  /*5efc0*/  PRMT R3, R3, 0x3340, R1.reuse ;  /* 0x0000334003037816 */ /* 0x101fe40000000001 */
[----:B-1----:R-:W-:Y:S01]  /*5efd0*/  PRMT R4, R4, 0x3340, R1 ;  /* 0x0000334004047816 */ /* 0x002fe20000000001 */
[----:B------:R0:W-:Y:S01]  /*5efe0*/  STL [R1+0x310], R0 ;  /* 0x0003100001007387 */ /* 0x0001e20000100800 */
[----:B------:R-:W-:Y:S02]  /*5eff0*/  PRMT R6, R7, 0x5410, R2 ;  /* 0x0000541007067816 */ /* 0x000fe40000000002 */
[----:B------:R-:W-:Y:S02]  /*5f000*/  PRMT R2, R8, 0x5410, R3 ;  /* 0x0000541008027816 */ /* 0x000fe40000000003 */
[----:B------:R-:W-:Y:S01]  /*5f010*/  LOP3.LUT R7, R47, 0xffff, RZ, 0xc0, !PT ;  /* 0x0000ffff2f077812 */ /* 0x000fe200078ec0ff */
[----:B------:R1:W-:Y:S01]  /*5f020*/  STL [R1+0x30c], R6 ;  /* 0x00030c0601007387 */ /* 0x0003e20000100800 */
[----:B0-----:R-:W-:-:S03]  /*5f030*/  PRMT R0, R15, 0x5410, R4 ;  /* 0x000054100f007816 */ /* 0x001fc60000000004 */
[----:B------:R-:W-:Y:S04]  /*5f040*/  STL [R1+0x308], R2 ;  /* 0x0003080201007387 */ /* 0x000fe80000100800 */
[----:B------:R0:W-:Y:S01]  /*5f050*/  STL [R1+0x304], R0 ;  /* 0x0003040001007387 */ /* 0x0001e20000100800 */
[----:B-1----:R-:W-:-:S03]  /*5f060*/  LOP3.LUT R6, R46, 0xffff, RZ, 0xc0, !PT ;  /* 0x0000ffff2e067812 */ /* 0x002fc600078ec0ff */
[----:B------:R-:W4:Y:S04]  /*5f070*/  LDL.LU R53, [R1+0x26c] ;  /* 0x00026c0001357983 */ /* 0x000f280000300800 */
[----:B------:R-:W4:Y:S04]  /*5f080*/  LDL.LU R48, [R1+0x218] ;  /* 0x0002180001307983 */ /* 0x000f280000300800 */
[----:B------:R-:W-:Y:S04]  /*5f090*/  STL [R1+0x268], R7 ;  /* 0x0002680701007387 */ /* 0x000fe80000100800 */
[----:B------:R1:W-:Y:S04]  /*5f0a0*/  STL [R1+0x240], R6 ;  /* 0x0002400601007387 */ /* 0x0003e80000100800 */
[----:B------:R-:W4:Y:S04]  /*5f0b0*/  LDL.LU R47, [R1+0x1b0] ;  /* 0x0001b000012f7983 */ /* 0x000f280000300800 */
[----:B------:R-:W4:Y:S01]  /*5f0c0*/  LDL.LU R46, [R1+0xc4] ;  /* 0x0000c400012e7983 */ /* 0x000f220000300800 */
[----:B0-----:R-:W-:-:S02]  /*5f0d0*/  LOP3.LUT R0, R59, 0xffff, RZ, 0xc0, !PT ;  /* 0x0000ffff3b007812 */ /* 0x001fc400078ec0ff */
[----:B------:R-:W-:Y:S02]  /*5f0e0*/  LOP3.LUT R2, R60, 0xffff, RZ, 0xc0, !PT ;  /* 0x0000ffff3c027812 */ /* 0x000fe400078ec0ff */
[----:B------:R-:W-:Y:S02]  /*5f0f0*/  LOP3.LUT R3, R13, 0xffff, RZ, 0xc0, !PT ;  /* 0x0000ffff0d037812 */ /* 0x000fe400078ec0ff */
[----:B------:R-:W-:Y:S02]  /*5f100*/  LOP3.LUT R4, R14, 0xffff, RZ, 0xc0, !PT ;  /* 0x0000ffff0e047812 */ /* 0x000fe400078ec0ff */
[----:B--2---:R-:W-:Y:S02]  /*5f110*/  LOP3.LUT R15, R56, 0xffff, RZ, 0xc0, !PT ;  /* 0x0000ffff380f7812 */ /* 0x004fe400078ec0ff */
[----:B---3--:R-:W-:Y:S02]  /*5f120*/  LOP3.LUT R8, R12, 0xffff, RZ, 0xc0, !PT ;  /* 0x0000ffff0c087812 */ /* 0x008fe400078ec0ff */
[----:B------:R-:W2:Y:S04]  /*5f130*/  LDL.LU R12, [R1+0xbc] ;  /* 0x0000bc00010c7983 */ /* 0x000ea80000300800 */
[----:B------:R-:W-:Y:S01]  /*5f140*/  STL [R1+0x2c4], R15 ;  /* 0x0002c40f01007387 */ /* 0x000fe20000100800 */
[----:B----4-:R-:W-:-:S03]  /*5f150*/  LOP3.LUT R55, R52, 0xffff, RZ, 0xc0, !PT ;  /* 0x0000ffff34377812 */ /* 0x010fc600078ec0ff */
[----:B------:R-:W-:Y:S01]  /*5f160*/  STL [R1+0x2b8], R8 ;  /* 0x0002b80801007387 */ /* 0x000fe20000100800 */
[----:B------:R-:W-:-:S03]  /*5f170*/  LOP3.LUT R11, R11, 0xffff, RZ, 0xc0, !PT ;  /* 0x0000ffff0b0b7812 */ /* 0x000fc600078ec0ff */
[----:B------:R-:W-:Y:S04]  /*5f180*/  STL [R1+0x264], R55 ;  /* 0x0002643701007387 */ /* 0x000fe80000100800 */
[----:B------:R0:W-:Y:S04]  /*5f190*/  STL [R1+0x90], R11 ;  /* 0x0000900b01007387 */ /* 0x0001e80000100800 */
[----:B------:R-:W3:Y:S01]  /*5f1a0*/  LDL.LU R52, [R1+0x8c] ;  /* 0x00008c0001347983 */ /* 0x000ee20000300800 */
[----:B------:R-:W-:-:S03]  /*5f1b0*/  LOP3.LUT R16, R5, 0xffff, RZ, 0xc0, !PT ;  /* 0x0000ffff05107812 */ /* 0x000fc600078ec0ff */
[----:B------:R-:W4:Y:S01]  /*5f1c0*/  LDL.LU R5, [R1+0x58] ;  /* 0x0000580001057983 */ /* 0x000f220000300800 */
[----:B------:R-:W-:-:S03]  /*5f1d0*/  LOP3.LUT R54, R9, 0xffff, RZ, 0xc0, !PT ;  /* 0x0000ffff09367812 */ /* 0x000fc600078ec0ff */
[----:B------:R-:W-:Y:S04]  /*5f1e0*/  STL [R1+0x2b4], R16 ;  /* 0x0002b41001007387 */ /* 0x000fe80000100800 */
[----:B------:R-:W-:Y:S04]  /*5f1f0*/  STL [R1+0x2b0], R54 ;  /* 0x0002b03601007387 */ /* 0x000fe80000100800 */
[----:B------:R-:W4:Y:S01]  /*5f200*/  LDL.LU R9, [R1+0x50] ;  /* 0x0000500001097983 */ /* 0x000f220000300800 */
[----:B-1----:R-:W-:-:S03]  /*5f210*/  PRMT R6, R6, 0x3340, R11 ;  /* 0x0000334006067816 */ /* 0x002fc6000000000b */
[----:B------:R1:W-:Y:S04]  /*5f220*/  STL [R1+0x2a8], R0 ;  /* 0x0002a80001007387 */ /* 0x0003e80000100800 */
[----:B------:R0:W-:Y:S04]  /*5f230*/  STL [R1+0x238], R2 ;  /* 0x0002380201007387 */ /* 0x0001e80000100800 */
[----:B------:R1:W-:Y:S04]  /*5f240*/  STL [R1+0x2cc], R3 ;  /* 0x0002cc0301007387 */ /* 0x0003e80000100800 */
[----:B------:R1:W-:Y:S04]  /*5f250*/  STL [R1+0x2ac], R4 ;  /* 0x0002ac0401007387 */ /* 0x0003e80000100800 */
[----:B0-----:R-:W4:Y:S01]  /*5f260*/  LDL.LU R11, [R1+0x28] ;  /* 0x00002800010b7983 */ /* 0x001f220000300800 */
[----:B-1----:R-:W-:-:S02]  /*5f270*/  PRMT R0, R0, 0x3340, R1 ;  /* 0x0000334000007816 */ /* 0x002fc40000000001 */
[----:B------:R-:W-:Y:S02]  /*5f280*/  PRMT R2, R2, 0x3340, R1 ;  /* 0x0000334002027816 */ /* 0x000fe40000000001 */
[----:B------:R-:W-:Y:S02]  /*5f290*/  PRMT R7, R7, 0x3340, R55 ;  /* 0x0000334007077816 */ /* 0x000fe40000000037 */
[----:B------:R-:W-:Y:S02]  /*5f2a0*/  PRMT R3, R3, 0x3340, R1 ;  /* 0x0000334003037816 */ /* 0x000fe40000000001 */
[----:B------:R-:W-:Y:S02]  /*5f2b0*/  PRMT R8, R8, 0x3340, R54 ;  /* 0x0000334008087816 */ /* 0x000fe40000000036 */
[----:B------:R-:W-:Y:S02]  /*5f2c0*/  PRMT R0, R6, 0x5410, R0 ;  /* 0x0000541006007816 */ /* 0x000fe40000000000 */
[----:B------:R-:W-:-:S02]  /*5f2d0*/  PRMT R6, R7, 0x5410, R2 ;  /* 0x0000541007067816 */ /* 0x000fc40000000002 */
[----:B------:R-:W-:Y:S02]  /*5f2e0*/  PRMT R4, R4, 0x3340, R1 ;  /* 0x0000334004047816 */ /* 0x000fe40000000001 */
[----:B------:R-:W-:Y:S02]  /*5f2f0*/  PRMT R13, R15, 0x3340, R16 ;  /* 0x000033400f0d7816 */ /* 0x000fe40000000010 */
[----:B------:R-:W-:Y:S01]  /*5f300*/  PRMT R2, R8, 0x5410, R3 ;  /* 0x0000541008027816 */ /* 0x000fe20000000003 */
[----:B------:R0:W-:Y:S04]  /*5f310*/  STL [R1+0x2ec], R0 ;  /* 0x0002ec0001007387 */ /* 0x0001e80000100800 */
[----:B------:R1:W-:Y:S04]  /*5f320*/  STL [R1+0x2e4], R6 ;  /* 0x0002e40601007387 */ /* 0x0003e80000100800 */
[----:B------:R1:W-:Y:S01]  /*5f330*/  STL [R1+0x2e8], R2 ;  /* 0x0002e80201007387 */ /* 0x0003e20000100800 */
[----:B0-----:R-:W-:-:S02]  /*5f340*/  PRMT R0, R13, 0x5410, R4 ;  /* 0x000054100d007816 */ /* 0x001fc40000000004 */
[----:B------:R-:W-:Y:S02]  /*5f350*/  LOP3.LUT R13, R53, 0xffff, RZ, 0xc0, !PT ;  /* 0x0000ffff350d7812 */ /* 0x000fe400078ec0ff */
[----:B-1----:R-:W-:Y:S01]  /*5f360*/  LOP3.LUT R6, R47, 0xffff, RZ, 0xc0, !PT ;  /* 0x0000ffff2f067812 */ /* 0x002fe200078ec0ff */
[----:B------:R0:W-:Y:S01]  /*5f370*/  STL [R1+0x2e0], R0 ;  /* 0x0002e00001007387 */ /* 0x0001e20000100800 */
[----:B------:R-:W-:-:S03]  /*5f380*/  LOP3.LUT R2, R48, 0xffff, RZ, 0xc0, !PT ;  /* 0x0000ffff30027812 */ /* 0x000fc600078ec0ff */
[----:B------:R-:W-:Y:S04]  /*5f390*/  STL [R1+0x20], R13 ;  /* 0x0000200d01007387 */ /* 0x000fe80000100800 */
[----:B------:R1:W-:Y:S04]  /*5f3a0*/  STL [R1+0x3c], R2 ;  /* 0x00003c0201007387 */ /* 0x0003e80000100800 */
[----:B------:R-:W-:Y:S01]  /*5f3b0*/  STL [R1+0x1c], R6 ;  /* 0x00001c0601007387 */ /* 0x000fe20000100800 */
[----:B------:R-:W-:Y:S02]  /*5f3c0*/  LOP3.LUT R56, R46, 0xffff, RZ, 0xc0, !PT ;  /* 0x0000ffff2e387812 */ /* 0x000fe400078ec0ff */
[----:B--2---:R-:W-:-:S02]  /*5f3d0*/  LOP3.LUT R8, R12, 0xffff, RZ, 0xc0, !PT ;  /* 0x0000ffff0c087812 */ /* 0x004fc400078ec0ff */
[----:B------:R-:W2:Y:S04]  /*5f3e0*/  LDL.LU R12, [R1+0x288] ;  /* 0x00028800010c7983 */ /* 0x000ea80000300800 */
[----:B------:R-:W2:Y:S04]  /*5f3f0*/  LDL.LU R61, [R1+0x280] ;  /* 0x00028000013d7983 */ /* 0x000ea80000300800 */
[----:B------:R-:W2:Y:S04]  /*5f400*/  LDL.LU R14, [R1+0x260] ;  /* 0x00026000010e7983 */ /* 0x000ea80000300800 */
[----:B------:R0:W-:Y:S04]  /*5f410*/  STL [R1+0x8], R8 ;  /* 0x0000080801007387 */ /* 0x0001e80000100800 */
[----:B------:R-:W2:Y:S04]  /*5f420*/  LDL.LU R48, [R1+0x25c] ;  /* 0x00025c0001307983 */ /* 0x000ea80000300800 */
[----:B------:R-:W2:Y:S04]  /*5f430*/  LDL.LU R47, [R1+0x234] ;  /* 0x00023400012f7983 */ /* 0x000ea80000300800 */
[----:B------:R-:W2:Y:S01]  /*5f440*/  LDL.LU R15, [R1+0x22c] ;  /* 0x00022c00010f7983 */ /* 0x000ea20000300800 */
[----:B---3--:R-:W-:-:S03]  /*5f450*/  LOP3.LUT R59, R52, 0xffff, RZ, 0xc0, !PT ;  /* 0x0000ffff343b7812 */ /* 0x008fc600078ec0ff */
[----:B------:R-:W3:Y:S01]  /*5f460*/  LDL.LU R53, [R1+0x204] ;  /* 0x0002040001357983 */ /* 0x000ee20000300800 */
[----:B----4-:R-:W-:-:S03]  /*5f470*/  LOP3.LUT R55, R5, 0xffff, RZ, 0xc0, !PT ;  /* 0x0000ffff05377812 */ /* 0x010fc600078ec0ff */
[----:B------:R-:W4:Y:S04]  /*5f480*/  LDL.LU R46, [R1+0x1fc] ;  /* 0x0001fc00012e7983 */ /* 0x000f280000300800 */
[----:B------:R-:W4:Y:S04]  /*5f490*/  LDL.LU R52, [R1+0x1cc] ;  /* 0x0001cc0001347983 */ /* 0x000f280000300800 */
[----:B------:R-:W4:Y:S01]  /*5f4a0*/  LDL.LU R5, [R1+0x18c] ;  /* 0x00018c0001057983 */ /* 0x000f220000300800 */
[----:B------:R-:W-:-:S03]  /*5f4b0*/  LOP3.LUT R60, R9, 0xffff, RZ, 0xc0, !PT ;  /* 0x0000ffff093c7812 */ /* 0x000fc600078ec0ff */
[----:B------:R-:W4:Y:S01]  /*5f4c0*/  LDL.LU R9, [R1+0x190] ;  /* 0x0001900001097983 */ /* 0x000f220000300800 */
[----:B------:R-:W-:-:S03]  /*5f4d0*/  LOP3.LUT R54, R11, 0xffff, RZ, 0xc0, !PT ;  /* 0x0000ffff0b367812 */ /* 0x000fc600078ec0ff */
[----:B------:R-:W4:Y:S01]  /*5f4e0*/  LDL.LU R11, [R1+0x1dc] ;  /* 0x0001dc00010b7983 */ /* 0x000f220000300800 */
[----:B0-----:R-:W-:Y:S01]  /*5f4f0*/  LOP3.LUT R0, R58, 0xffff, RZ, 0xc0, !PT ;  /* 0x0000ffff3a007812 */ /* 0x001fe200078ec0ff */
[----:B------:R-:W-:Y:S01]  /*5f500*/  IMAD.MOV.U32 R58, RZ, RZ, R2 ;  /* 0x000000ffff3a7224 */ /* 0x000fe200078e0002 */
[----:B------:R-:W-:Y:S02]  /*5f510*/  PRMT R7, R56, 0x3340, R55 ;  /* 0x0000334038077816 */ /* 0x000fe40000000037 */
[--C-:B-1----:R-:W-:Y:S02]  /*5f520*/  PRMT R2, R0, 0x3340, R1.reuse ;  /* 0x0000334000027816 */ /* 0x102fe40000000001 */
        /* <DEDUP_REMOVED lines=11> */
[----:B------:R1:W-:Y:S01]  /*5f5e0*/  STL [R1+0x344], R7 ;  /* 0x0003440701007387 */ /* 0x0003e20000100800 */
[----:B0-----:R-:W-:-:S03]  /*5f5f0*/  PRMT R2, R13, 0x5410, R6 ;  /* 0x000054100d027816 */ /* 0x001fc60000000006 */
[----:B------:R0:W-:Y:S04]  /*5f600*/  STL [R1+0x340], R3 ;  /* 0x0003400301007387 */ /* 0x0001e80000100800 */
[----:B------:R0:W-:Y:S01]  /*5f610*/  STL [R1+0x334], R2 ;  /* 0x0003340201007387 */ /* 0x0001e20000100800 */
[----:B--2---:R-:W-:Y:S02]  /*5f620*/  LOP3.LUT R12, R12, 0xffff, RZ, 0xc0, !PT ;  /* 0x0000ffff0c0c7812 */ /* 0x004fe400078ec0ff */
[----:B------:R-:W-:-:S03]  /*5f630*/  LOP3.LUT R10, R14, 0xffff, RZ, 0xc0, !PT ;  /* 0x0000ffff0e0a7812 */ /* 0x000fc600078ec0ff */
[----:B------:R-:W-:Y:S01]  /*5f640*/  STL [R1+0x1e0], R12 ;  /* 0x0001e00c01007387 */ /* 0x000fe20000100800 */
[----:B------:R-:W-:-:S03]  /*5f650*/  LOP3.LUT R8, R48, 0xffff, RZ, 0xc0, !PT ;  /* 0x0000ffff30087812 */ /* 0x000fc600078ec0ff */
[----:B------:R-:W-:Y:S01]  /*5f660*/  STL [R1+0x54], R10 ;  /* 0x0000540a01007387 */ /* 0x000fe20000100800 */
[----:B------:R-:W-:-:S03]  /*5f670*/  LOP3.LUT R13, R47, 0xffff, RZ, 0xc0, !PT ;  /* 0x0000ffff2f0d7812 */ /* 0x000fc600078ec0ff */
[----:B------:R-:W-:Y:S01]  /*5f680*/  STL [R1+0x10], R8 ;  /* 0x0000100801007387 */ /* 0x000fe20000100800 */
[----:B-1----:R-:W-:-:S03]  /*5f690*/  LOP3.LUT R7, R15, 0xffff, RZ, 0xc0, !PT ;  /* 0x0000ffff0f077812 */ /* 0x002fc600078ec0ff */
[----:B------:R-:W2:Y:S01]  /*5f6a0*/  LDL.LU R48, [R1+0x294] ;  /* 0x0002940001307983 */ /* 0x000ea20000300800 */
[----:B---3--:R-:W-:-:S03]  /*5f6b0*/  LOP3.LUT R14, R53, 0xffff, RZ, 0xc0, !PT ;  /* 0x0000ffff350e7812 */ /* 0x008fc600078ec0ff */
[----:B------:R-:W3:Y:S01]  /*5f6c0*/  LDL.LU R47, [R1+0x274] ;  /* 0x00027400012f7983 */ /* 0x000ee20000300800 */
[----:B----4-:R-:W-:-:S03]  /*5f6d0*/  LOP3.LUT R53, R46, 0xffff, RZ, 0xc0, !PT ;  /* 0x0000ffff2e357812 */ /* 0x010fc600078ec0ff */
[----:B------:R-:W-:Y:S04]  /*5f6e0*/  STL [R1+0x1d0], R13 ;  /* 0x0001d00d01007387 */ /* 0x000fe80000100800 */
[----:B------:R1:W-:Y:S01]  /*5f6f0*/  STL [R1+0xc], R7 ;  /* 0x00000c0701007387 */ /* 0x0003e20000100800 */
[----:B0-----:R-:W-:-:S03]  /*5f700*/  LOP3.LUT R3, R5, 0xffff, RZ, 0xc0, !PT ;  /* 0x0000ffff05037812 */ /* 0x001fc600078ec0ff */
[----:B------:R-:W4:Y:S01]  /*5f710*/  LDL.LU R46, [R1+0x270] ;  /* 0x00027000012e7983 */ /* 0x000f220000300800 */
[----:B------:R-:W-:Y:S02]  /*5f720*/  LOP3.LUT R58, R52, 0xffff, RZ, 0xc0, !PT ;  /* 0x0000ffff343a7812 */ /* 0x000fe400078ec0ff */
[----:B------:R-:W-:Y:S01]  /*5f730*/  LOP3.LUT R4, R9, 0xffff, RZ, 0xc0, !PT ;  /* 0x0000ffff09047812 */ /* 0x000fe200078ec0ff */
[----:B------:R-:W-:Y:S01]  /*5f740*/  STL [R1+0x50], R14 ;  /* 0x0000500e01007387 */ /* 0x000fe20000100800 */
[----:B------:R-:W-:-:S03]  /*5f750*/  LOP3.LUT R61, R61, 0xffff, RZ, 0xc0, !PT ;  /* 0x0000ffff3d3d7812 */ /* 0x000fc600078ec0ff */
[----:B------:R-:W-:Y:S04]  /*5f760*/  STL [R1+0x18], R53 ;  /* 0x0000183501007387 */ /* 0x000fe80000100800 */
[----:B------:R-:W4:Y:S01]  /*5f770*/  LDL.LU R52, [R1+0x250] ;  /* 0x0002500001347983 */ /* 0x000f220000300800 */
[----:B------:R-:W-:-:S03]  /*5f780*/  PRMT R2, R58, 0x3340, R1 ;  /* 0x000033403a027816 */ /* 0x000fc60000000001 */
[----:B------:R0:W-:Y:S01]  /*5f790*/  STL [R1+0x2dc], R3 ;  /* 0x0002dc0301007387 */ /* 0x0001e20000100800 */
[----:B-1----:R-:W-:Y:S02]  /*5f7a0*/  PRMT R7, R61, 0x3340, R7 ;  /* 0x000033403d077816 */ /* 0x002fe40000000007 */
[----:B------:R-:W-:Y:S02]  /*5f7b0*/  PRMT R8, R8, 0x3340, R53 ;  /* 0x0000334008087816 */ /* 0x000fe40000000035 */
[----:B------:R-:W-:Y:S02]  /*5f7c0*/  LOP3.LUT R5, R11, 0xffff, RZ, 0xc0, !PT ;  /* 0x0000ffff0b057812 */ /* 0x000fe400078ec0ff */
[----:B------:R-:W4:Y:S01]  /*5f7d0*/  LDL.LU R11, [R1+0x224] ;  /* 0x00022400010b7983 */ /* 0x000f220000300800 */
[----:B0-----:R-:W-:-:S03]  /*5f7e0*/  PRMT R3, R3, 0x3340, R1 ;  /* 0x0000334003037816 */ /* 0x001fc60000000001 */
[----:B------:R-:W4:Y:S01]  /*5f7f0*/  LDL.LU R9, [R1+0x220] ;  /* 0x0002200001097983 */ /* 0x000f220000300800 */
[----:B------:R-:W-:-:S03]  /*5f800*/  PRMT R6, R5, 0x3340, R1 ;  /* 0x0000334005067816 */ /* 0x000fc60000000001 */
[----:B------:R0:W-:Y:S01]  /*5f810*/  STL [R1+0x28], R4 ;  /* 0x0000280401007387 */ /* 0x0001e20000100800 */
[----:B------:R-:W-:-:S03]  /*5f820*/  PRMT R10, R10, 0x3340, R14 ;  /* 0x000033400a0a7816 */ /* 0x000fc6000000000e */
[----:B------:R-:W4:Y:S01]  /*5f830*/  LDL.LU R15, [R1+0x1ac] ;  /* 0x0001ac00010f7983 */ /* 0x000f220000300800 */
[----:B------:R-:W-:-:S03]  /*5f840*/  PRMT R13, R12, 0x3340, R13 ;  /* 0x000033400c0d7816 */ /* 0x000fc6000000000d */
[----:B------:R1:W-:Y:S01]  /*5f850*/  STL [R1+0x1fc], R5 ;  /* 0x0001fc0501007387 */ /* 0x0003e20000100800 */
[----:B------:R-:W-:Y:S02]  /*5f860*/  PRMT R14, R7, 0x5410, R2 ;  /* 0x00005410070e7816 */ /* 0x000fe40000000002 */
[----:B0-----:R-:W-:Y:S02]  /*5f870*/  PRMT R4, R4, 0x3340, R1 ;  /* 0x0000334004047816 */ /* 0x001fe40000000001 */
[----:B------:R-:W-:Y:S01]  /*5f880*/  PRMT R7, R8, 0x5410, R3 ;  /* 0x0000541008077816 */ /* 0x000fe20000000003 */
[----:B-1----:R-:W4:Y:S01]  /*5f890*/  LDL.LU R5, [R1+0x1a8] ;  /* 0x0001a80001057983 */ /* 0x002f220000300800 */
[----:B------:R-:W-:-:S03]  /*5f8a0*/  PRMT R4, R10, 0x5410, R4 ;  /* 0x000054100a047816 */ /* 0x000fc60000000004 */
[----:B------:R-:W4:Y:S04]  /*5f8b0*/  LDL.LU R53, [R1+0x2c84] ;  /* 0x002c840001357983 */ /* 0x000f280000300800 */
[----:B------:R-:W4:Y:S04]  /*5f8c0*/  LDL.LU R12, [R1+0x78] ;  /* 0x00007800010c7983 */ /* 0x000f280000300800 */
[----:B------:R-:W4:Y:S01]  /*5f8d0*/  LDL.LU R2, [R1+0x1f0] ;  /* 0x0001f00001027983 */ /* 0x000f220000300800 */
[----:B------:R-:W-:-:S03]  /*5f8e0*/  PRMT R3, R13, 0x5410, R6 ;  /* 0x000054100d037816 */ /* 0x000fc60000000006 */
[----:B------:R0:W-:Y:S04]  /*5f8f0*/  STL [R1+0x31c], R14 ;  /* 0x00031c0e01007387 */ /* 0x0001e80000100800 */
[----:B------:R2:W-:Y:S04]  /*5f900*/  STL [R1+0x318], R7 ;  /* 0x0003180701007387 */ /* 0x0005e80000100800 */
[----:B------:R-:W4:Y:S04]  /*5f910*/  LDL.LU R13, [R1+0xe8] ;  /* 0x0000e800010d7983 */ /* 0x000f280000300800 */
[----:B------:R1:W-:Y:S04]  /*5f920*/  STL [R1+0x314], R4 ;  /* 0x0003140401007387 */ /* 0x0003e80000100800 */
[----:B------:R-:W4:Y:S04]  /*5f930*/  LDL.LU R6, [R1+0x14] ;  /* 0x0000140001067983 */ /* 0x000f280000300800 */
[----:B------:R-:W-:Y:S04]  /*5f940*/  STL [R1+0x2d0], R3 ;  /* 0x0002d00301007387 */ /* 0x000fe80000100800 */
[----:B0-----:R-:W4:Y:S01]  /*5f950*/  LDL.LU R14, [R1+0xb4] ;  /* 0x0000b400010e7983 */ /* 0x001f220000300800 */
[----:B--2---:R-:W-:-:S03]  /*5f960*/  LOP3.LUT R7, R48, 0xffff, RZ, 0xc0, !PT ;  /* 0x0000ffff30077812 */ /* 0x004fc600078ec0ff */
[----:B------:R-:W2:Y:S01]  /*5f970*/  LDL.LU R48, [R1+0xac] ;  /* 0x0000ac0001307983 */ /* 0x000ea20000300800 */
[----:B---3--:R-:W-:-:S03]  /*5f980*/  LOP3.LUT R10, R47, 0xffff, RZ, 0xc0, !PT ;  /* 0x0000ffff2f0a7812 */ /* 0x008fc600078ec0ff */
[----:B------:R0:W-:Y:S04]  /*5f990*/  STL [R1+0x158], R7 ;  /* 0x0001580701007387 */ /* 0x0001e80000100800 */
[----:B------:R-:W-:Y:S01]  /*5f9a0*/  STL [R1+0x1b0], R10 ;  /* 0x0001b00a01007387 */ /* 0x000fe20000100800 */
[----:B----4-:R-:W-:-:S03]  /*5f9b0*/  LOP3.LUT R8, R46, 0xffff, RZ, 0xc0, !PT ;  /* 0x0000ffff2e087812 */ /* 0x010fc600078ec0ff */
[----:B------:R-:W3:Y:S04]  /*5f9c0*/  LDL.LU R46, [R1+0x84] ;  /* 0x00008400012e7983 */ /* 0x000ee80000300800 */
[----:B------:R4:W-:Y:S01]  /*5f9d0*/  STL [R1+0x260], R8 ;  /* 0x0002600801007387 */ /* 0x0009e20000100800 */
[----:B------:R-:W-:-:S03]  /*5f9e0*/  LOP3.LUT R47, R52, 0xffff, RZ, 0xc0, !PT ;  /* 0x0000ffff342f7812 */ /* 0x000fc600078ec0ff */
[----:B------:R-:W3:Y:S04]  /*5f9f0*/  LDL.LU R52, [R1+0x4c] ;  /* 0x00004c0001347983 */ /* 0x000ee80000300800 */
[----:B------:R-:W-:Y:S01]  /*5fa00*/  STL [R1+0x5c], R47 ;  /* 0x00005c2f01007387 */ /* 0x000fe20000100800 */
[----:B------:R-:W-:Y:S02]  /*5fa10*/  LOP3.LUT R11, R11, 0xffff, RZ, 0xc0, !PT ;  /* 0x0000ffff0b0b7812 */ /* 0x000fe400078ec0ff */
[----:B------:R-:W-:-:S03]  /*5fa20*/  LOP3.LUT R9, R9, 0xffff, RZ, 0xc0, !PT ;  /* 0x0000ffff09097812 */ /* 0x000fc600078ec0ff */
[----:B------:R-:W-:Y:S04]  /*5fa30*/  STL [R1+0x1a0], R11 ;  /* 0x0001a00b01007387 */ /* 0x000fe80000100800 */
[----:B------:R-:W-:Y:S01]  /*5fa40*/  STL [R1+0x250], R9 ;  /* 0x0002500901007387 */ /* 0x000fe20000100800 */
[----:B-1----:R-:W-:Y:S02]  /*5fa50*/  LOP3.LUT R4, R15, 0xffff, RZ, 0xc0, !PT ;  /* 0x0000ffff0f047812 */ /* 0x002fe400078ec0ff */
[----:B0-----:R-:W-:Y:S02]  /*5fa60*/  PRMT R7, R7, 0x3340, R47 ;  /* 0x0000334007077816 */ /* 0x001fe4000000002f */
[----:B----4-:R-:W-:Y:S02]  /*5fa70*/  PRMT R8, R8, 0x3340, R9 ;  /* 0x0000334008087816 */ /* 0x010fe40000000009 */
[----:B------:R-:W-:-:S02]  /*5fa80*/  LOP3.LUT R3, R5, 0xffff, RZ, 0xc0, !PT ;  /* 0x0000ffff05037812 */ /* 0x000fc400078ec0ff */
[----:B------:R-:W-:Y:S02]  /*5fa90*/  LOP3.LUT R2, R2, 0xffff, RZ, 0xc0, !PT ;  /* 0x0000ffff02027812 */ /* 0x000fe400078ec0ff */
[----:B------:R-:W-:-:S03]  /*5faa0*/  LOP3.LUT R12, R12, 0xffff, RZ, 0xc0, !PT ;  /* 0x0000ffff0c0c7812 */ /* 0x000fc600078ec0ff */
[----:B------:R0:W-:Y:S04]  /*5fab0*/  STL [R1+0x58], R2 ;  /* 0x0000580201007387 */ /* 0x0001e80000100800 */
[----:B------:R-:W-:Y:S01]  /*5fac0*/  STL [R1+0x1dc], R4 ;  /* 0x0001dc0401007387 */ /* 0x000fe20000100800 */
[----:B------:R-:W-:-:S03]  /*5fad0*/  LOP3.LUT R13, R13, 0xffff, RZ, 0xc0, !PT ;  /* 0x0000ffff0d0d7812 */ /* 0x000fc600078ec0ff */
[----:B------:R-:W4:Y:S01]  /*5fae0*/  LDL.LU R5, [R1+0x48] ;  /* 0x0000480001057983 */ /* 0x000f220000300800 */
[----:B0-----:R-:W-:-:S03]  /*5faf0*/  PRMT R2, R2, 0x3340, R1 ;  /* 0x0000334002027816 */ /* 0x001fc60000000001 */
[----:B------:R-:W4:Y:S01]  /*5fb00*/  LDL.LU R15, [R1+0x4] ;  /* 0x00000400010f7983 */ /* 0x000f220000300800 */
[----:B------:R-:W-:-:S03]  /*5fb10*/  LOP3.LUT R6, R6, 0xffff, RZ, 0xc0, !PT ;  /* 0x0000ffff06067812 */ /* 0x000fc600078ec0ff */
[----:B------:R0:W-:Y:S01]  /*5fb20*/  STL [R1+0x234], R3 ;  /* 0x0002340301007387 */ /* 0x0001e20000100800 */
[----:B------:R-:W-:-:S03]  /*5fb30*/  PRMT R2, R7, 0x5410, R2 ;  /* 0x0000541007027816 */ /* 0x000fc60000000002 */
[----:B------:R1:W-:Y:S01]  /*5fb40*/  STL [R1+0x198], R13 ;  /* 0x0001980d01007387 */ /* 0x0003e20000100800 */
[----:B------:R-:W-:-:S03]  /*5fb50*/  PRMT R10, R10, 0x3340, R11 ;  /* 0x000033400a0a7816 */ /* 0x000fc6000000000b */
[----:B------:R1:W-:Y:S01]  /*5fb60*/  STL [R1+0x190], R12 ;  /* 0x0001900c01007387 */ /* 0x0003e20000100800 */
[----:B0-----:R-:W-:-:S03]  /*5fb70*/  PRMT R3, R3, 0x3340, R1 ;  /* 0x0000334003037816 */ /* 0x001fc60000000001 */
[----:B------:R-:W-:Y:S01]  /*5fb80*/  STL [R1+0x17c], R6 ;  /* 0x00017c0601007387 */ /* 0x000fe20000100800 */
[----:B-1----:R-:W-:-:S03]  /*5fb90*/  PRMT R13, R13, 0x3340, R12 ;  /* 0x000033400d0d7816 */ /* 0x002fc6000000000c */
[----:B------:R-:W4:Y:S04]  /*5fba0*/  LDL.LU R47, [R1+0x2c80] ;  /* 0x002c8000012f7983 */ /* 0x000f280000300800 */
[----:B------:R-:W4:Y:S04]  /*5fbb0*/  LDL.LU R9, [R1+0x2c7c] ;  /* 0x002c7c0001097983 */ /* 0x000f280000300800 */
[----:B------:R-:W4:Y:S01]  /*5fbc0*/  LDL.LU R11, [R1+0x2c78] ;  /* 0x002c7800010b7983 */ /* 0x000f220000300800 */
[----:B------:R-:W-:-:S03]  /*5fbd0*/  PRMT R8, R8, 0x5410, R3 ;  /* 0x0000541008087816 */ /* 0x000fc60000000003 */
[----:B------:R-:W4:Y:S04]  /*5fbe0*/  LDL.LU R12, [R1+0x2c74] ;  /* 0x002c7400010c7983 */ /* 0x000f280000300800 */
[----:B------:R-:W4:Y:S04]  /*5fbf0*/  LDL.LU R7, [R1+0xf4] ;  /* 0x0000f40001077983 */ /* 0x000f280000300800 */
[----:B------:R0:W-:Y:S04]  /*5fc00*/  STL [R1+0x2bc], R2 ;  /* 0x0002bc0201007387 */ /* 0x0001e80000100800 */
[----:B0-----:R-:W4:Y:S04]  /*5fc10*/  LDL.LU R2, [R1+0x44] ;  /* 0x0000440001027983 */ /* 0x001f280000300800 */
[----:B------:R-:W4:Y:S01]  /*5fc20*/  LDL.LU R3, [R1+0xb8] ;  /* 0x0000b80001037983 */ /* 0x000f220000300800 */
[----:B------:R-:W-:-:S02]  /*5fc30*/  PRMT R4, R4, 0x3340, R1 ;  /* 0x0000334004047816 */ /* 0x000fc40000000001 */
[----:B------:R-:W-:Y:S01]  /*5fc40*/  PRMT R6, R6, 0x3340, R1 ;  /* 0x0000334006067816 */ /* 0x000fe20000000001 */
[----:B------:R0:W-:Y:S01]  /*5fc50*/  STL [R1+0x2c0], R8 ;  /* 0x0002c00801007387 */ /* 0x0001e20000100800 */
[----:B------:R-:W-:Y:S02]  /*5fc60*/  LOP3.LUT R14, R14, 0xffff, RZ, 0xc0, !PT ;  /* 0x0000ffff0e0e7812 */ /* 0x000fe400078ec0ff */
[----:B0-----:R-:W-:Y:S02]  /*5fc70*/  PRMT R8, R10, 0x5410, R4 ;  /* 0x000054100a087816 */ /* 0x001fe40000000004 */
[----:B------:R-:W-:-:S03]  /*5fc80*/  PRMT R4, R13, 0x5410, R6 ;  /* 0x000054100d047816 */ /* 0x000fc60000000006 */
[----:B------:R-:W-:Y:S04]  /*5fc90*/  STL [R1+0x294], R8 ;  /* 0x0002940801007387 */ /* 0x000fe80000100800 */
[----:B------:R0:W-:Y:S01]  /*5fca0*/  STL [R1+0x2c8], R4 ;  /* 0x0002c80401007387 */ /* 0x0001e20000100800 */
[----:B--2---:R-:W-:Y:S02]  /*5fcb0*/  LOP3.LUT R10, R48, 0xffff, RZ, 0xc0, !PT ;  /* 0x0000ffff300a7812 */ /* 0x004fe400078ec0ff */
[----:B---3--:R-:W-:Y:S02]  /*5fcc0*/  LOP3.LUT R48, R46, 0xffff, RZ, 0xc0, !PT ;  /* 0x0000ffff2e307812 */ /* 0x008fe400078ec0ff */
[----:B------:R-:W-:Y:S02]  /*5fcd0*/  LOP3.LUT R46, R52, 0xffff, RZ, 0xc0, !PT ;  /* 0x0000ffff342e7812 */ /* 0x000fe400078ec0ff */
[----:B----4-:R-:W-:-:S02]  /*5fce0*/  LOP3.LUT R5, R5, 0xffff, RZ, 0xc0, !PT ;  /* 0x0000ffff05057812 */ /* 0x010fc400078ec0ff */
[----:B------:R-:W-:-:S05]  /*5fcf0*/  LOP3.LUT R7, R7, 0xffff, RZ, 0xc0, !PT ;  /* 0x0000ffff07077812 */ /* 0x000fca00078ec0ff */
[----:B------:R1:W-:Y:S01]  /*5fd00*/  STL [R1+0x18c], R7 ;  /* 0x00018c0701007387 */ /* 0x0003e20000100800 */
[----:B0-----:R-:W-:Y:S02]  /*5fd10*/  LOP3.LUT R4, R11, 0xffff, RZ, 0xc0, !PT ;  /* 0x0000ffff0b047812 */ /* 0x001fe400078ec0ff */
[----:B------:R-:W-:Y:S02]  /*5fd20*/  LOP3.LUT R8, R3, 0xffff, RZ, 0xc0, !PT ;  /* 0x0000ffff03087812 */ /* 0x000fe400078ec0ff */
[----:B------:R-:W-:-:S03]  /*5fd30*/  LOP3.LUT R13, R2, 0xffff, RZ, 0xc0, !PT ;  /* 0x0000ffff020d7812 */ /* 0x000fc600078ec0ff */
[----:B------:R-:W-:Y:S01]  /*5fd40*/  STL [R1+0x1cc], R8 ;  /* 0x0001cc0801007387 */ /* 0x000fe20000100800 */
[----:B------:R-:W-:-:S03]  /*5fd50*/  LOP3.LUT R2, R15, 0xffff, RZ, 0xc0, !PT ;  /* 0x0000ffff0f027812 */ /* 0x000fc600078ec0ff */
[----:B------:R-:W-:Y:S04]  /*5fd60*/  STL [R1+0x1d8], R14 ;  /* 0x0001d80e01007387 */ /* 0x000fe80000100800 */
[----:B------:R-:W-:Y:S01]  /*5fd70*/  STL [R1+0x170], R48 ;  /* 0x0001703001007387 */ /* 0x000fe20000100800 */
[----:B------:R-:W-:-:S03]  /*5fd80*/  LOP3.LUT R3, R12, 0xffff, RZ, 0xc0, !PT ;  /* 0x0000ffff0c037812 */ /* 0x000fc600078ec0ff */
[----:B------:R-:W2:Y:S04]  /*5fd90*/  LDL.LU R52, [R1+0x228] ;  /* 0x0002280001347983 */ /* 0x000ea80000300800 */
[----:B------:R-:W-:Y:S01]  /*5fda0*/  STL [R1+0x22c], R10 ;  /* 0x00022c0a01007387 */ /* 0x000fe20000100800 */
[----:B------:R-:W-:-:S03]  /*5fdb0*/  LOP3.LUT R6, R9, 0xffff, RZ, 0xc0, !PT ;  /* 0x0000ffff09067812 */ /* 0x000fc600078ec0ff */
[----:B------:R-:W-:Y:S04]  /*5fdc0*/  STL [R1+0x1a8], R46 ;  /* 0x0001a82e01007387 */ /* 0x000fe80000100800 */
[----:B------:R-:W3:Y:S01]  /*5fdd0*/  LDL.LU R15, [R1+0xa8] ;  /* 0x0000a800010f7983 */ /* 0x000ee20000300800 */
[----:B-1----:R-:W-:-:S03]  /*5fde0*/  PRMT R7, R7, 0x3340, R48 ;  /* 0x0000334007077816 */ /* 0x002fc60000000030 */
[----:B------:R-:W-:Y:S04]  /*5fdf0*/  STL [R1+0x1ac], R5 ;  /* 0x0001ac0501007387 */ /* 0x000fe80000100800 */
[----:B------:R0:W-:Y:S04]  /*5fe00*/  STL [R1+0x14], R2 ;  /* 0x0000140201007387 */ /* 0x0001e80000100800 */
[----:B------:R-:W-:Y:S04]  /*5fe10*/  STL [R1+0x224], R13 ;  /* 0x0002240d01007387 */ /* 0x000fe80000100800 */
[----:B------:R-:W4:Y:S01]  /*5fe20*/  LDL.LU R12, [R1+0x21c] ;  /* 0x00021c00010c7983 */ /* 0x000f220000300800 */
[----:B0-----:R-:W-:-:S03]  /*5fe30*/  PRMT R2, R2, 0x3340, R1 ;  /* 0x0000334002027816 */ /* 0x001fc60000000001 */
[----:B------:R0:W-:Y:S01]  /*5fe40*/  STL [R1+0x16c], R3 ;  /* 0x00016c0301007387 */ /* 0x0001e20000100800 */
[----:B------:R-:W-:-:S03]  /*5fe50*/  PRMT R8, R8, 0x3340, R46 ;  /* 0x0000334008087816 */ /* 0x000fc6000000002e */
[----:B------:R1:W-:Y:S01]  /*5fe60*/  STL [R1+0x220], R4 ;  /* 0x0002200401007387 */ /* 0x0003e20000100800 */
[----:B------:R-:W-:-:S03]  /*5fe70*/  PRMT R11, R7, 0x5410, R2 ;  /* 0x00005410070b7816 */ /* 0x000fc60000000002 */
[----:B------:R-:W-:Y:S01]  /*5fe80*/  STL [R1+0x218], R6 ;  /* 0x0002180601007387 */ /* 0x000fe20000100800 */
[----:B------:R-:W-:-:S03]  /*5fe90*/  PRMT R9, R14, 0x3340, R5 ;  /* 0x000033400e097816 */ /* 0x000fc60000000005 */
[----:B------:R-:W3:Y:S01]  /*5fea0*/  LDL.LU R48, [R1+0x2c70] ;  /* 0x002c700001307983 */ /* 0x000ee20000300800 */
[----:B0-----:R-:W-:-:S03]  /*5feb0*/  PRMT R3, R3, 0x3340, R1 ;  /* 0x0000334003037816 */ /* 0x001fc60000000001 */
[----:B------:R-:W3:Y:S04]  /*5fec0*/  LDL.LU R46, [R1+0x2c6c] ;  /* 0x002c6c00012e7983 */ /* 0x000ee80000300800 */
[----:B------:R-:W3:Y:S04]  /*5fed0*/  LDL.LU R5, [R1+0x2c68] ;  /* 0x002c680001057983 */ /* 0x000ee80000300800 */
[----:B------:R-:W3:Y:S01]  /*5fee0*/  LDL.LU R7, [R1+0x1b8] ;  /* 0x0001b80001077983 */ /* 0x000ee20000300800 */
[----:B-1----:R-:W-:-:S03]  /*5fef0*/  PRMT R4, R4, 0x3340, R1 ;  /* 0x0000334004047816 */ /* 0x002fc60000000001 */
[----:B------:R-:W3:Y:S04]  /*5ff00*/  LDL.LU R2, [R1+0x1a4] ;  /* 0x0001a40001027983 */ /* 0x000ee80000300800 */
[----:B------:R0:W-:Y:S02]  /*5ff10*/  STL [R1+0x288], R11 ;  /* 0x0002880b01007387 */ /* 0x0001e40000100800 */
[----:B0-----:R-:W-:Y:S02]  /*5ff20*/  PRMT R11, R8, 0x5410, R3 ;  /* 0x00005410080b7816 */ /* 0x001fe40000000003 */
[----:B------:R-:W3:Y:S04]  /*5ff30*/  LDL.LU R3, [R1+0x27c] ;  /* 0x00027c0001037983 */ /* 0x000ee80000300800 */
[----:B------:R-:W3:Y:S04]  /*5ff40*/  LDL.LU R8, [R1+0x98] ;  /* 0x0000980001087983 */ /* 0x000ee80000300800 */
[----:B------:R0:W-:Y:S02]  /*5ff50*/  STL [R1+0x280], R11 ;  /* 0x0002800b01007387 */ /* 0x0001e40000100800 */
[----:B0-----:R-:W-:-:S02]  /*5ff60*/  PRMT R11, R9, 0x5410, R4 ;  /* 0x00005410090b7816 */ /* 0x001fc40000000004 */
[----:B------:R-:W3:Y:S01]  /*5ff70*/  LDL.LU R4, [R1+0x28c] ;  /* 0x00028c0001047983 */ /* 0x000ee20000300800 */
[----:B------:R-:W-:Y:S02]  /*5ff80*/  PRMT R6, R6, 0x3340, R1 ;  /* 0x0000334006067816 */ /* 0x000fe40000000001 */
[----:B------:R-:W-:Y:S01]  /*5ff90*/  PRMT R10, R10, 0x3340, R13 ;  /* 0x000033400a0a7816 */ /* 0x000fe2000000000d */
[----:B------:R-:W3:Y:S03]  /*5ffa0*/  LDL.LU R9, [R1+0xa4] ;  /* 0x0000a40001097983 */ /* 0x000ee60000300800 */
[----:B------:R-:W-:Y:S01]  /*5ffb0*/  PRMT R6, R10, 0x5410, R6 ;  /* 0x000054100a067816 */ /* 0x000fe20000000006 */
[----:B------:R0:W-:Y:S04]  /*5ffc0*/  STL [R1+0x274], R11 ;  /* 0x0002740b01007387 */ /* 0x0001e80000100800 */
[----:B0-----:R-:W3:Y:S04]  /*5ffd0*/  LDL.LU R11, [R1+0x9c] ;  /* 0x00009c00010b7983 */ /* 0x001ee80000300800 */
[----:B------:R-:W3:Y:S04]  /*5ffe0*/  LDL.LU R13, [R1+0xa0] ;  /* 0x0000a000010d7983 */ /* 0x000ee80000300800 */
[----:B------:R-:W3:Y:S04]  /*5fff0*/  LDL.LU R14, [R1+0x94] ;  /* 0x00009400010e7983 */ /* 0x000ee80000300800 */
[----:B------:R-:W3:Y:S04]  /*60000*/  LDL.LU R10, [R1+0x70] ;  /* 0x00007000010a7983 */ /* 0x000ee80000300800 */
[----:B------:R0:W-:Y:S01]  /*60010*/  STL [R1+0x2d4], R6 ;  /* 0x0002d40601007387 */ /* 0x0001e20000100800 */
[----:B--2---:R-:W-:-:S02]  /*60020*/  LOP3.LUT R52, R52, 0xffff, RZ, 0xc0, !PT ;  /* 0x0000ffff34347812 */ /* 0x004fc400078ec0ff */
[----:B----4-:R-:W-:Y:S02]  /*60030*/  LOP3.LUT R12, R12, 0xffff, RZ, 0xc0, !PT ;  /* 0x0000ffff0c0c7812 */ /* 0x010fe400078ec0ff */
[----:B---3--:R-:W-:Y:S02]  /*60040*/  LOP3.LUT R7, R7, 0xffff, RZ, 0xc0, !PT ;  /* 0x0000ffff07077812 */ /* 0x008fe400078ec0ff */
[----:B0-----:R-:W-:Y:S02]  /*60050*/  LOP3.LUT R6, R4, 0xffff, RZ, 0xc0, !PT ;  /* 0x0000ffff04067812 */ /* 0x001fe400078ec0ff */
[----:B------:R-:W-:-:S03]  /*60060*/  LOP3.LUT R4, R3, 0xffff, RZ, 0xc0, !PT ;  /* 0x0000ffff03047812 */ /* 0x000fc600078ec0ff */
[----:B------:R0:W-:Y:S01]  /*60070*/  STL [R1+0x204], R6 ;  /* 0x0002040601007387 */ /* 0x0001e20000100800 */
[----:B------:R-:W-:-:S03]  /*60080*/  LOP3.LUT R3, R2, 0xffff, RZ, 0xc0, !PT ;  /* 0x0000ffff02037812 */ /* 0x000fc600078ec0ff */
[----:B------:R-:W-:Y:S01]  /*60090*/  STL [R1+0x1f0], R52 ;  /* 0x0001f03401007387 */ /* 0x000fe20000100800 */
[----:B------:R-:W-:-:S03]  /*600a0*/  LOP3.LUT R2, R5, 0xffff, RZ, 0xc0, !PT ;  /* 0x0000ffff05027812 */ /* 0x000fc600078ec0ff */
[----:B------:R-:W-:Y:S04]  /*600b0*/  STL [R1+0x270], R4 ;  /* 0x0002700401007387 */ /* 0x000fe80000100800 */
[----:B------:R1:W-:Y:S04]  /*600c0*/  STL [R1+0x1b8], R7 ;  /* 0x0001b80701007387 */ /* 0x0003e80000100800 */
[----:B------:R2:W-:Y:S04]  /*600d0*/  STL [R1+0x26c], R12 ;  /* 0x00026c0c01007387 */ /* 0x0005e80000100800 */
[----:B------:R-:W3:Y:S01]  /*600e0*/  LDL.LU R5, [R1+0x40] ;  /* 0x0000400001057983 */ /* 0x000ee20000300800 */
[----:B------:R-:W-:-:S02]  /*600f0*/  LOP3.LUT R15, R15, 0xffff, RZ, 0xc0, !PT ;  /* 0x0000ffff0f0f7812 */ /* 0x000fc400078ec0ff */
[----:B0-----:R-:W-:Y:S01]  /*60100*/  PRMT R6, R6, 0x3340, R52 ;  /* 0x0000334006067816 */ /* 0x001fe20000000034 */
[----:B------:R-:W-:Y:S01]  /*60110*/  STL [R1+0x25c], R3 ;  /* 0x00025c0301007387 */ /* 0x000fe20000100800 */
[----:B-1----:R-:W-:-:S03]  /*60120*/  PRMT R7, R7, 0x3340, R1 ;  /* 0x0000334007077816 */ /* 0x002fc60000000001 */
[----:B------:R0:W-:Y:S01]  /*60130*/  STL [R1+0x1a4], R2 ;  /* 0x0001a40201007387 */ /* 0x0001e20000100800 */
[----:B------:R-:W-:-:S03]  /*60140*/  PRMT R4, R4, 0x3340, R12 ;  /* 0x0000334004047816 */ /* 0x000fc6000000000c */
[----:B------:R-:W-:Y:S01]  /*60150*/  STL [R1+0x228], R15 ;  /* 0x0002280f01007387 */ /* 0x000fe20000100800 */
[----:B--2---:R-:W-:Y:S02]  /*60160*/  PRMT R12, R6, 0x5410, R7 ;  /* 0x00005410060c7816 */ /* 0x004fe40000000007 */
[----:B---3--:R-:W-:-:S05]  /*60170*/  LOP3.LUT R5, R5, 0xffff, RZ, 0xc0, !PT ;  /* 0x0000ffff05057812 */ /* 0x008fca00078ec0ff */
[----:B------:R1:W-:Y:S04]  /*60180*/  STL [R1+0x21c], R5 ;  /* 0x00021c0501007387 */ /* 0x0003e80000100800 */
[----:B------:R-:W2:Y:S04]  /*60190*/  LDL.LU R52, [R1+0x2c64] ;  /* 0x002c640001347983 */ /* 0x000ea80000300800 */
[----:B------:R-:W3:Y:S04]  /*601a0*/  LDL.LU R6, [R1+0xdc] ;  /* 0x0000dc0001067983 */ /* 0x000ee80000300800 */
[----:B------:R-:W4:Y:S01]  /*601b0*/  LDL.LU R7, [R1+0xd4] ;  /* 0x0000d40001077983 */ /* 0x000f220000300800 */
[----:B0-----:R-:W-:-:S02]  /*601c0*/  PRMT R2, R2, 0x3340, R1 ;  /* 0x0000334002027816 */ /* 0x001fc40000000001 */
[----:B-1----:R-:W-:Y:S02]  /*601d0*/  PRMT R5, R15, 0x3340, R5 ;  /* 0x000033400f057816 */ /* 0x002fe40000000005 */
[----:B------:R-:W-:Y:S02]  /*601e0*/  PRMT R3, R3, 0x3340, R1 ;  /* 0x0000334003037816 */ /* 0x000fe40000000001 */
[----:B------:R-:W-:Y:S02]  /*601f0*/  SHF.R.U32.HI R8, RZ, 0x8, R8 ;  /* 0x00000008ff087819 */ /* 0x000fe40000011608 */
[----:B------:R-:W-:Y:S01]  /*60200*/  PRMT R5, R5, 0x5410, R2 ;  /* 0x0000541005057816 */ /* 0x000fe20000000002 */
[----:B------:R0:W-:Y:S01]  /*60210*/  STL [R1+0x27c], R12 ;  /* 0x00027c0c01007387 */ /* 0x0001e20000100800 */
[----:B------:R-:W-:Y:S02]  /*60220*/  PRMT R2, R4, 0x5410, R3 ;  /* 0x0000541004027816 */ /* 0x000fe40000000003 */
[----:B------:R-:W-:Y:S01]  /*60230*/  LOP3.LUT R8, R8, 0xffff, RZ, 0xc0, !PT ;  /* 0x0000ffff08087812 */ /* 0x000fe200078ec0ff */
[----:B0-----:R-:W2:Y:S04]  /*60240*/  LDL.LU R12, [R1+0x10c] ;  /* 0x00010c00010c7983 */ /* 0x001ea80000300800 */
[----:B------:R-:W-:Y:S04]  /*60250*/  STL [R1+0x28c], R5 ;  /* 0x00028c0501007387 */ /* 0x000fe80000100800 */
[----:B------:R-:W2:Y:S04]  /*60260*/  LDL.LU R15, [R1+0x108] ;  /* 0x00010800010f7983 */ /* 0x000ea80000300800 */
[----:B------:R0:W-:Y:S01]  /*60270*/  STL [R1+0x360], R2 ;  /* 0x0003600201007387 */ /* 0x0001e20000100800 */
[----:B------:R-:W-:-:S02]  /*60280*/  SHF.R.U32.HI R3, RZ, 0x8, R11 ;  /* 0x00000008ff037819 */ /* 0x000fc4000001160b */
[----:B0-----:R-:W-:Y:S02]  /*60290*/  PRMT R2, R8, 0x3340, R1 ;  /* 0x0000334008027816 */ /* 0x001fe40000000001 */
[----:B------:R-:W-:-:S03]  /*602a0*/  SHF.R.U32.HI R8, RZ, 0x8, R10 ;  /* 0x00000008ff087819 */ /* 0x000fc6000001160a */
[----:B------:R0:W-:Y:S01]  /*602b0*/  STL [R1], R2 ;  /* 0x0000000201007387 */ /* 0x0001e20000100800 */
[----:B------:R-:W-:-:S03]  /*602c0*/  LOP3.LUT R8, R8, 0xffff, RZ, 0xc0, !PT ;  /* 0x0000ffff08087812 */ /* 0x000fc600078ec0ff */
[----:B------:R-:W2:Y:S01]  /*602d0*/  LDL.LU R10, [R1+0x80] ;  /* 0x00008000010a7983 */ /* 0x000ea20000300800 */
[----:B------:R-:W-:Y:S02]  /*602e0*/  SHF.R.U32.HI R4, RZ, 0x8, R13 ;  /* 0x00000008ff047819 */ /* 0x000fe4000001160d */
[----:B------:R-:W-:Y:S02]  /*602f0*/  SHF.R.U32.HI R5, RZ, 0x8, R14 ;  /* 0x00000008ff057819 */ /* 0x000fe4000001160e */
[----:B0-----:R-:W-:Y:S02]  /*60300*/  SHF.R.U32.HI R2, RZ, 0x8, R9 ;  /* 0x00000008ff027819 */ /* 0x001fe40000011609 */
[----:B------:R-:W2:Y:S01]  /*60310*/  LDL.LU R9, [R1+0x30] ;  /* 0x0000300001097983 */ /* 0x000ea20000300800 */
[----:B------:R-:W-:-:S03]  /*60320*/  PRMT R8, R8, 0x3340, R1 ;  /* 0x0000334008087816 */ /* 0x000fc60000000001 */
[----:B------:R-:W2:Y:S01]  /*60330*/  LDL.LU R11, [R1+0x2c] ;  /* 0x00002c00010b7983 */ /* 0x000ea20000300800 */
[----:B------:R-:W-:-:S03]  /*60340*/  LOP3.LUT R2, R2, 0xffff, RZ, 0xc0, !PT ;  /* 0x0000ffff02027812 */ /* 0x000fc600078ec0ff */
[----:B------:R-:W2:Y:S01]  /*60350*/  LDL.LU R13, [R1+0xd0] ;  /* 0x0000d000010d7983 */ /* 0x000ea20000300800 */
[----:B------:R-:W-:-:S03]  /*60360*/  LOP3.LUT R3, R3, 0xffff, RZ, 0xc0, !PT ;  /* 0x0000ffff03037812 */ /* 0x000fc600078ec0ff */
[----:B------:R-:W2:Y:S01]  /*60370*/  LDL.LU R14, [R1+0x34] ;  /* 0x00003400010e7983 */ /* 0x000ea20000300800 */
[----:B------:R-:W-:Y:S02]  /*60380*/  PRMT R3, R2, 0x3340, R3 ;  /* 0x0000334002037816 */ /* 0x000fe40000000003 */
[----:B---3--:R-:W-:Y:S02]  /*60390*/  SHF.R.U32.HI R6, RZ, 0x8, R6 ;  /* 0x00000008ff067819 */ /* 0x008fe40000011606 */
[----:B----4-:R-:W-:Y:S02]  /*603a0*/  SHF.R.U32.HI R7, RZ, 0x8, R7 ;  /* 0x00000008ff077819 */ /* 0x010fe40000011607 */
[----:B------:R-:W-:Y:S02]  /*603b0*/  LOP3.LUT R6, R6, 0xffff, RZ, 0xc0, !PT ;  /* 0x0000ffff06067812 */ /* 0x000fe400078ec0ff */
[----:B------:R-:W-:-:S04]  /*603c0*/  LOP3.LUT R7, R7, 0xffff, RZ, 0xc0, !PT ;  /* 0x0000ffff07077812 */ /* 0x000fc800078ec0ff */
[----:B------:R-:W-:Y:S02]  /*603d0*/  PRMT R7, R6, 0x3340, R7 ;  /* 0x0000334006077816 */ /* 0x000fe40000000007 */
[----:B------:R-:W3:Y:S04]  /*603e0*/  LDL.LU R6, [R1+0xe0] ;  /* 0x0000e00001067983 */ /* 0x000ee80000300800 */
[----:B------:R0:W-:Y:S04]  /*603f0*/  STL [R1+0x154], R7 ;  /* 0x0001540701007387 */ /* 0x0001e80000100800 */
[----:B0-----:R-:W4:Y:S04]  /*60400*/  LDL.LU R7, [R1+0xf8] ;  /* 0x0000f80001077983 */ /* 0x001f280000300800 */
[----:B------:R0:W-:Y:S04]  /*60410*/  STL [R1+0x38], R8 ;  /* 0x0000380801007387 */ /* 0x0001e80000100800 */
[----:B0-----:R-:W3:Y:S04]  /*60420*/  LDL.LU R8, [R1+0x24] ;  /* 0x0000240001087983 */ /* 0x001ee80000300800 */
[----:B------:R-:W3:Y:S04]  /*60430*/  LDL.LU R2, [R1+0xcc] ;  /* 0x0000cc0001027983 */ /* 0x000ee80000300800 */
[----:B------:R0:W-:Y:S04]  /*60440*/  STL [R1+0x150], R3 ;  /* 0x0001500301007387 */ /* 0x0001e80000100800 */
[----:B0-----:R-:W4:Y:S01]  /*60450*/  LDL.LU R3, [R1+0xe4] ;  /* 0x0000e40001037983 */ /* 0x001f220000300800 */
[----:B------:R-:W-:-:S02]  /*60460*/  LOP3.LUT R4, R4, 0xffff, RZ, 0xc0, !PT ;  /* 0x0000ffff04047812 */ /* 0x000fc400078ec0ff */
[----:B------:R-:W-:-:S04]  /*60470*/  LOP3.LUT R5, R5, 0xffff, RZ, 0xc0, !PT ;  /* 0x0000ffff05057812 */ /* 0x000fc800078ec0ff */
[----:B------:R-:W-:-:S05]  /*60480*/  PRMT R4, R4, 0x3340, R5 ;  /* 0x0000334004047816 */ /* 0x000fca0000000005 */
[----:B------:R2:W-:Y:S02]  /*60490*/  STL [R1+0x188], R4 ;  /* 0x0001880401007387 */ /* 0x0005e40000100800 */
[----:B--2---:R-:W-:Y:S02]  /*604a0*/  SHF.R.U32.HI R4, RZ, 0x8, R12 ;  /* 0x00000008ff047819 */ /* 0x004fe4000001160c */
[----:B------:R-:W2:Y:S01]  /*604b0*/  LDL.LU R12, [R1+0x114] ;  /* 0x00011400010c7983 */ /* 0x000ea20000300800 */
[----:B------:R-:W-:Y:S02]  /*604c0*/  SHF.R.U32.HI R5, RZ, 0x8, R15 ;  /* 0x00000008ff057819 */ /* 0x000fe4000001160f */
[----:B---3--:R-:W-:-:S04]  /*604d0*/  SHF.R.U32.HI R2, RZ, 0x8, R2 ;  /* 0x00000008ff027819 */ /* 0x008fc80000011602 */
[----:B------:R-:W-:-:S04]  /*604e0*/  LOP3.LUT R2, R2, 0xffff, RZ, 0xc0, !PT ;  /* 0x0000ffff02027812 */ /* 0x000fc800078ec0ff */
[----:B------:R-:W-:-:S05]  /*604f0*/  PRMT R2, R2, 0x3340, R1 ;  /* 0x0000334002027816 */ /* 0x000fca0000000001 */
[----:B------:R0:W-:Y:S04]  /*60500*/  STL [R1+0x2c48], R2 ;  /* 0x002c480201007387 */ /* 0x0001e80000100800 */
[----:B0-----:R-:W3:Y:S04]  /*60510*/  LDL.LU R2, [R1+0x120] ;  /* 0x0001200001027983 */ /* 0x001ee80000300800 */
[----:B------:R-:W3:Y:S01]  /*60520*/  LDL.LU R15, [R1+0x100] ;  /* 0x00010000010f7983 */ /* 0x000ee20000300800 */
[----:B----4-:R-:W-:Y:S02]  /*60530*/  SHF.R.U32.HI R3, RZ, 0x8, R3 ;  /* 0x00000008ff037819 */ /* 0x010fe40000011603 */
[----:B------:R-:W-:-:S02]  /*60540*/  SHF.R.U32.HI R6, RZ, 0x8, R6 ;  /* 0x00000008ff067819 */ /* 0x000fc40000011606 */
[----:B------:R-:W-:Y:S02]  /*60550*/  SHF.R.U32.HI R7, RZ, 0x8, R7 ;  /* 0x00000008ff077819 */ /* 0x000fe40000011607 */
[----:B------:R-:W-:Y:S02]  /*60560*/  LOP3.LUT R3, R3, 0xffff, RZ, 0xc0, !PT ;  /* 0x0000ffff03037812 */ /* 0x000fe400078ec0ff */
[----:B------:R-:W-:Y:S02]  /*60570*/  LOP3.LUT R6, R6, 0xffff, RZ, 0xc0, !PT ;  /* 0x0000ffff06067812 */ /* 0x000fe400078ec0ff */
[----:B------:R-:W-:Y:S02]  /*60580*/  LOP3.LUT R7, R7, 0xffff, RZ, 0xc0, !PT ;  /* 0x0000ffff07077812 */ /* 0x000fe400078ec0ff */
[----:B------:R-:W-:Y:S02]  /*60590*/  PRMT R6, R3, 0x3340, R6 ;  /* 0x0000334003067816 */ /* 0x000fe40000000006 */
[----:B------:R-:W-:-:S02]  /*605a0*/  PRMT R3, R7, 0x3340, R1 ;  /* 0x0000334007037816 */ /* 0x000fc40000000001 */
[----:B------:R-:W-:Y:S02]  /*605b0*/  LOP3.LUT R4, R4, 0xffff, RZ, 0xc0, !PT ;  /* 0x0000ffff04047812 */ /* 0x000fe400078ec0ff */
[----:B------:R-:W-:Y:S01]  /*605c0*/  LOP3.LUT R5, R5, 0xffff, RZ, 0xc0, !PT ;  /* 0x0000ffff05057812 */ /* 0x000fe200078ec0ff */
[----:B------:R0:W-:Y:S04]  /*605d0*/  STL [R1+0x11c], R6 ;  /* 0x00011c0601007387 */ /* 0x0001e80000100800 */
[----:B------:R1:W-:Y:S01]  /*605e0*/  STL [R1+0x2c44], R3 ;  /* 0x002c440301007387 */ /* 0x0003e20000100800 */
[----:B------:R-:W-:Y:S02]  /*605f0*/  SHF.R.U32.HI R7, RZ, 0x8, R11 ;  /* 0x00000008ff077819 */ /* 0x000fe4000001160b */
[----:B0-----:R-:W-:-:S02]  /*60600*/  SHF.R.U32.HI R6, RZ, 0x8, R9 ;  /* 0x00000008ff067819 */ /* 0x001fc40000011609 */
[----:B-1----:R-:W-:Y:S02]  /*60610*/  PRMT R3, R4, 0x3340, R5 ;  /* 0x0000334004037816 */ /* 0x002fe40000000005 */
[----:B------:R-:W-:Y:S02]  /*60620*/  SHF.R.U32.HI R4, RZ, 0x8, R8 ;  /* 0x00000008ff047819 */ /* 0x000fe40000011608 */
[----:B------:R-:W-:Y:S01]  /*60630*/  SHF.R.U32.HI R5, RZ, 0x8, R10 ;  /* 0x00000008ff057819 */ /* 0x000fe2000001160a */
[----:B------:R0:W-:Y:S01]  /*60640*/  STL [R1+0x118], R3 ;  /* 0x0001180301007387 */ /* 0x0001e20000100800 */
[----:B------:R-:W-:Y:S02]  /*60650*/  LOP3.LUT R4, R4, 0xffff, RZ, 0xc0, !PT ;  /* 0x0000ffff04047812 */ /* 0x000fe400078ec0ff */
[----:B------:R-:W-:Y:S01]  /*60660*/  LOP3.LUT R5, R5, 0xffff, RZ, 0xc0, !PT ;  /* 0x0000ffff05057812 */ /* 0x000fe200078ec0ff */
[----:B------:R-:W4:Y:S01]  /*60670*/  LDL.LU R11, [R1+0x12c] ;  /* 0x00012c00010b7983 */ /* 0x000f220000300800 */
[----:B------:R-:W-:-:S02]  /*60680*/  LOP3.LUT R6, R6, 0xffff, RZ, 0xc0, !PT ;  /* 0x0000ffff06067812 */ /* 0x000fc400078ec0ff */
[----:B------:R-:W-:Y:S01]  /*60690*/  SHF.R.U32.HI R8, RZ, 0x8, R13 ;  /* 0x00000008ff087819 */ /* 0x000fe2000001160d */
[----:B------:R-:W4:Y:S01]  /*606a0*/  LDL.LU R10, [R1+0x128] ;  /* 0x00012800010a7983 */ /* 0x000f220000300800 */
[----:B------:R-:W-:-:S03]  /*606b0*/  LOP3.LUT R7, R7, 0xffff, RZ, 0xc0, !PT ;  /* 0x0000ffff07077812 */ /* 0x000fc600078ec0ff */
[----:B------:R-:W4:Y:S01]  /*606c0*/  LDL.LU R13, [R1+0xfc] ;  /* 0x0000fc00010d7983 */ /* 0x000f220000300800 */
[----:B------:R-:W-:Y:S02]  /*606d0*/  SHF.R.U32.HI R9, RZ, 0x8, R14 ;  /* 0x00000008ff097819 */ /* 0x000fe4000001160e */
[--C-:B------:R-:W-:Y:S01]  /*606e0*/  PRMT R4, R4, 0x3340, R1.reuse ;  /* 0x0000334004047816 */ /* 0x100fe20000000001 */
[----:B------:R-:W4:Y:S01]  /*606f0*/  LDL.LU R14, [R1+0x104] ;  /* 0x00010400010e7983 */ /* 0x000f220000300800 */
[----:B0-----:R-:W-:Y:S02]  /*60700*/  PRMT R3, R5, 0x3340, R6 ;  /* 0x0000334005037816 */ /* 0x001fe40000000006 */
[----:B------:R-:W-:Y:S01]  /*60710*/  PRMT R5, R7, 0x3340, R1 ;  /* 0x0000334007057816 */ /* 0x000fe20000000001 */
[----:B------:R-:W-:Y:S01]  /*60720*/  STL [R1+0x2c4c], R4 ;  /* 0x002c4c0401007387 */ /* 0x000fe20000100800 */
[----:B------:R-:W-:Y:S02]  /*60730*/  LOP3.LUT R8, R8, 0xffff, RZ, 0xc0, !PT ;  /* 0x0000ffff08087812 */ /* 0x000fe400078ec0ff */
[----:B------:R-:W-:Y:S01]  /*60740*/  LOP3.LUT R9, R9, 0xffff, RZ, 0xc0, !PT ;  /* 0x0000ffff09097812 */ /* 0x000fe200078ec0ff */
[----:B------:R-:W-:Y:S01]  /*60750*/  STL [R1+0x2c50], R5 ;  /* 0x002c500501007387 */ /* 0x000fe20000100800 */
[----:B--2---:R-:W-:-:S03]  /*60760*/  SHF.R.U32.HI R7, RZ, 0x8, R12 ;  /* 0x00000008ff077819 */ /* 0x004fc6000001160c */
[----:B------:R0:W-:Y:S01]  /*60770*/  STL [R1+0x108], R3 ;  /* 0x0001080301007387 */ /* 0x0001e20000100800 */
[----:B------:R-:W-:Y:S02]  /*60780*/  LOP3.LUT R7, R7, 0xffff, RZ, 0xc0, !PT ;  /* 0x0000ffff07077812 */ /* 0x000fe400078ec0ff */
[----:B0-----:R-:W-:-:S05]  /*60790*/  PRMT R3, R8, 0x3340, R9 ;  /* 0x0000334008037816 */ /* 0x001fca0000000009 */
[----:B------:R0:W-:Y:S01]  /*607a0*/  STL [R1+0x10c], R3 ;  /* 0x00010c0301007387 */ /* 0x0001e20000100800 */
[----:B---3--:R-:W-:-:S03]  /*607b0*/  SHF.R.U32.HI R6, RZ, 0x8, R2 ;  /* 0x00000008ff067819 */ /* 0x008fc60000011602 */
[----:B------:R-:W2:Y:S01]  /*607c0*/  LDL.LU R2, [R1+0x130] ;  /* 0x0001300001027983 */ /* 0x000ea20000300800 */
[----:B------:R-:W-:-:S03]  /*607d0*/  LOP3.LUT R6, R6, 0xffff, RZ, 0xc0, !PT ;  /* 0x0000ffff06067812 */ /* 0x000fc600078ec0ff */
[----:B------:R-:W3:Y:S01]  /*607e0*/  LDL.LU R12, [R1+0x138] ;  /* 0x00013800010c7983 */ /* 0x000ee20000300800 */
[----:B0-----:R-:W-:Y:S02]  /*607f0*/  PRMT R3, R6, 0x3340, R7 ;  /* 0x0000334006037816 */ /* 0x001fe40000000007 */
[----:B------:R-:W-:-:S03]  /*60800*/  SHF.R.U32.HI R8, RZ, 0x8, R15 ;  /* 0x00000008ff087819 */ /* 0x000fc6000001160f */
[----:B------:R0:W-:Y:S04]  /*60810*/  STL [R1+0x120], R3 ;  /* 0x0001200301007387 */ /* 0x0001e80000100800 */
[----:B------:R-:W3:Y:S01]  /*60820*/  LDL.LU R15, [R1+0x134] ;  /* 0x00013400010f7983 */ /* 0x000ee20000300800 */
[----:B------:R-:W-:Y:S02]  /*60830*/  SHF.R.U32.HI R52, RZ, 0x8, R52 ;  /* 0x00000008ff347819 */ /* 0x000fe40000011634 */
[----:B------:R-:W-:Y:S02]  /*60840*/  SHF.R.U32.HI R47, RZ, 0x8, R47 ;  /* 0x00000008ff2f7819 */ /* 0x000fe4000001162f */
[----:B------:R-:W-:Y:S02]  /*60850*/  SHF.R.U32.HI R48, RZ, 0x8, R48 ;  /* 0x00000008ff307819 */ /* 0x000fe40000011630 */
[----:B------:R-:W-:-:S02]  /*60860*/  LOP3.LUT R52, R52, 0xffff, RZ, 0xc0, !PT ;  /* 0x0000ffff34347812 */ /* 0x000fc400078ec0ff */
[----:B------:R-:W-:Y:S02]  /*60870*/  LOP3.LUT R8, R8, 0xffff, RZ, 0xc0, !PT ;  /* 0x0000ffff08087812 */ /* 0x000fe400078ec0ff */
[----:B------:R-:W-:Y:S02]  /*60880*/  LOP3.LUT R47, R47, 0xffff, RZ, 0xc0, !PT ;  /* 0x0000ffff2f2f7812 */ /* 0x000fe400078ec0ff */
[----:B------:R-:W-:Y:S02]  /*60890*/  LOP3.LUT R48, R48, 0xffff, RZ, 0xc0, !PT ;  /* 0x0000ffff30307812 */ /* 0x000fe400078ec0ff */
[--C-:B------:R-:W-:Y:S02]  /*608a0*/  PRMT R6, R52, 0x3340, R1.reuse ;  /* 0x0000334034067816 */ /* 0x100fe40000000001 */
[----:B------:R-:W-:Y:S02]  /*608b0*/  PRMT R7, R8, 0x3340, R1 ;  /* 0x0000334008077816 */ /* 0x000fe40000000001 */
[----:B0-----:R-:W-:Y:S01]  /*608c0*/  PRMT R3, R47, 0x3340, R48 ;  /* 0x000033402f037816 */ /* 0x001fe20000000030 */
[----:B------:R-:W-:Y:S01]  /*608d0*/  STL [R1+0x2c54], R6 ;  /* 0x002c540601007387 */ /* 0x000fe20000100800 */
[----:B------:R-:W-:-:S02]  /*608e0*/  SHF.R.U32.HI R37, RZ, 0x8, R37 ;  /* 0x00000008ff257819 */ /* 0x000fc40000011625 */
[----:B------:R-:W-:Y:S01]  /*608f0*/  SHF.R.U32.HI R46, RZ, 0x8, R46 ;  /* 0x00000008ff2e7819 */ /* 0x000fe2000001162e */
[----:B------:R-:W-:Y:S01]  /*60900*/  STL [R1+0x2c40], R7 ;  /* 0x002c400701007387 */ /* 0x000fe20000100800 */
[----:B------:R-:W-:-:S03]  /*60910*/  LOP3.LUT R37, R37, 0xffff, RZ, 0xc0, !PT ;  /* 0x0000ffff25257812 */ /* 0x000fc600078ec0ff */
[----:B------:R0:W-:Y:S01]  /*60920*/  STL [R1+0x100], R3 ;  /* 0x0001000301007387 */ /* 0x0001e20000100800 */
[----:B----4-:R-:W-:Y:S02]  /*60930*/  SHF.R.U32.HI R11, RZ, 0x8, R11 ;  /* 0x00000008ff0b7819 */ /* 0x010fe4000001160b */
[----:B------:R-:W-:Y:S02]  /*60940*/  SHF.R.U32.HI R8, RZ, 0x8, R10 ;  /* 0x00000008ff087819 */ /* 0x000fe4000001160a */
[----:B------:R-:W-:Y:S01]  /*60950*/  SHF.R.U32.HI R9, RZ, 0x8, R13 ;  /* 0x00000008ff097819 */ /* 0x000fe2000001160d */
[----:B0-----:R-:W4:Y:S01]  /*60960*/  LDL.LU R3, [R1+0x124] ;  /* 0x0001240001037983 */ /* 0x001f220000300800 */
[----:B------:R-:W-:Y:S02]  /*60970*/  LOP3.LUT R11, R11, 0xffff, RZ, 0xc0, !PT ;  /* 0x0000ffff0b0b7812 */ /* 0x000fe400078ec0ff */
[----:B------:R-:W-:Y:S02]  /*60980*/  LOP3.LUT R8, R8, 0xffff, RZ, 0xc0, !PT ;  /* 0x0000ffff08087812 */ /* 0x000fe400078ec0ff */
[----:B------:R-:W-:-:S02]  /*60990*/  LOP3.LUT R9, R9, 0xffff, RZ, 0xc0, !PT ;  /* 0x0000ffff09097812 */ /* 0x000fc400078ec0ff */
[----:B------:R-:W-:Y:S02]  /*609a0*/  LOP3.LUT R46, R46, 0xffff, RZ, 0xc0, !PT ;  /* 0x0000ffff2e2e7812 */ /* 0x000fe400078ec0ff */
[----:B------:R-:W-:Y:S02]  /*609b0*/  SHF.R.U32.HI R10, RZ, 0x8, R14 ;  /* 0x00000008ff0a7819 */ /* 0x000fe4000001160e */
[----:B------:R-:W-:Y:S02]  /*609c0*/  SHF.R.U32.HI R53, RZ, 0x8, R53 ;  /* 0x00000008ff357819 */ /* 0x000fe40000011635 */
[----:B------:R-:W-:Y:S02]  /*609d0*/  PRMT R4, R11, 0x3340, R8 ;  /* 0x000033400b047816 */ /* 0x000fe40000000008 */
[----:B------:R-:W-:Y:S02]  /*609e0*/  PRMT R5, R9, 0x3340, R37 ;  /* 0x0000334009057816 */ /* 0x000fe40000000025 */
[----:B------:R-:W-:-:S02]  /*609f0*/  PRMT R8, R46, 0x3340, R1 ;  /* 0x000033402e087816 */ /* 0x000fc40000000001 */
[----:B------:R-:W-:Y:S02]  /*60a00*/  SHF.R.U32.HI R9, RZ, 0x8, R51 ;  /* 0x00000008ff097819 */ /* 0x000fe40000011633 */
[----:B------:R-:W-:Y:S02]  /*60a10*/  LOP3.LUT R10, R10, 0xffff, RZ, 0xc0, !PT ;  /* 0x0000ffff0a0a7812 */ /* 0x000fe400078ec0ff */
[----:B------:R-:W-:Y:S01]  /*60a20*/  LOP3.LUT R53, R53, 0xffff, RZ, 0xc0, !PT ;  /* 0x0000ffff35357812 */ /* 0x000fe200078ec0ff */
[----:B------:R-:W-:Y:S01]  /*60a30*/  STL [R1+0x2c3c], R8 ;  /* 0x002c3c0801007387 */ /* 0x000fe20000100800 */
[----:B------:R-:W-:-:S03]  /*60a40*/  LOP3.LUT R9, R9, 0xffff, RZ, 0xc0, !PT ;  /* 0x0000ffff09097812 */ /* 0x000fc600078ec0ff */
[----:B------:R0:W-:Y:S01]  /*60a50*/  STL [R1+0xf8], R4 ;  /* 0x0000f80401007387 */ /* 0x0001e20000100800 */
[----:B------:R-:W-:-:S03]  /*60a60*/  PRMT R9, R9, 0x3340, R1 ;  /* 0x0000334009097816 */ /* 0x000fc60000000001 */
[----:B------:R-:W-:Y:S01]  /*60a70*/  STL [R1+0xfc], R5 ;  /* 0x0000fc0501007387 */ /* 0x000fe20000100800 */
[----:B0-----:R-:W-:-:S05]  /*60a80*/  PRMT R4, R10, 0x3340, R53 ;  /* 0x000033400a047816 */ /* 0x001fca0000000035 */
[----:B------:R0:W-:Y:S04]  /*60a90*/  STL [R1+0x114], R4 ;  /* 0x0001140401007387 */ /* 0x0001e80000100800 */
[----:B------:R-:W-:Y:S01]  /*60aa0*/  STL [R1+0x2c58], R9 ;  /* 0x002c580901007387 */ /* 0x000fe20000100800 */
[----:B--2---:R-:W-:Y:S02]  /*60ab0*/  SHF.R.U32.HI R10, RZ, 0x8, R2 ;  /* 0x00000008ff0a7819 */ /* 0x004fe40000011602 */
[----:B---3--:R-:W-:Y:S02]  /*60ac0*/  SHF.R.U32.HI R11, RZ, 0x8, R12 ;  /* 0x00000008ff0b7819 */ /* 0x008fe4000001160c */
[----:B------:R-:W-:Y:S02]  /*60ad0*/  SHF.R.U32.HI R12, RZ, 0x8, R15 ;  /* 0x00000008ff0c7819 */ /* 0x000fe4000001160f */
[----:B------:R-:W2:Y:S04]  /*60ae0*/  LDL.LU R15, [R1+0x144] ;  /* 0x00014400010f7983 */ /* 0x000ea80000300800 */
[----:B------:R-:W3:Y:S01]  /*60af0*/  LDL.LU R2, [R1+0x140] ;  /* 0x0001400001027983 */ /* 0x000ee20000300800 */
[----:B------:R-:W-:-:S02]  /*60b00*/  SHF.R.U32.HI R13, RZ, 0x8, R49 ;  /* 0x00000008ff0d7819 */ /* 0x000fc40000011631 */
[----:B------:R-:W-:Y:S02]  /*60b10*/  SHF.R.U32.HI R14, RZ, 0x8, R50 ;  /* 0x00000008ff0e7819 */ /* 0x000fe40000011632 */
[----:B------:R-:W-:Y:S02]  /*60b20*/  LOP3.LUT R13, R13, 0xffff, RZ, 0xc0, !PT ;  /* 0x0000ffff0d0d7812 */ /* 0x000fe400078ec0ff */
[----:B------:R-:W-:Y:S02]  /*60b30*/  LOP3.LUT R14, R14, 0xffff, RZ, 0xc0, !PT ;  /* 0x0000ffff0e0e7812 */ /* 0x000fe400078ec0ff */
[----:B------:R-:W-:Y:S02]  /*60b40*/  LOP3.LUT R10, R10, 0xffff, RZ, 0xc0, !PT ;  /* 0x0000ffff0a0a7812 */ /* 0x000fe400078ec0ff */
[----:B0-----:R-:W-:Y:S02]  /*60b50*/  PRMT R4, R13, 0x3340, R14 ;  /* 0x000033400d047816 */ /* 0x001fe4000000000e */
[----:B------:R-:W-:-:S02]  /*60b60*/  LOP3.LUT R11, R11, 0xffff, RZ, 0xc0, !PT ;  /* 0x0000ffff0b0b7812 */ /* 0x000fc400078ec0ff */
[----:B------:R-:W-:Y:S01]  /*60b70*/  LOP3.LUT R12, R12, 0xffff, RZ, 0xc0, !PT ;  /* 0x0000ffff0c0c7812 */ /* 0x000fe200078ec0ff */
[----:B------:R0:W-:Y:S01]  /*60b80*/  STL [R1+0xf0], R4 ;  /* 0x0000f00401007387 */ /* 0x0001e20000100800 */
[----:B------:R-:W-:Y:S02]  /*60b90*/  PRMT R10, R10, 0x3340, R1 ;  /* 0x000033400a0a7816 */ /* 0x000fe40000000001 */
[----:B------:R-:W-:-:S03]  /*60ba0*/  SHF.R.U32.HI R38, RZ, 0x8, R38 ;  /* 0x00000008ff267819 */ /* 0x000fc60000011626 */
[----:B------:R-:W-:Y:S01]  /*60bb0*/  STL [R1+0x2c38], R10 ;  /* 0x002c380a01007387 */ /* 0x000fe20000100800 */
[----:B0-----:R-:W-:Y:S02]  /*60bc0*/  PRMT R4, R11, 0x3340, R12 ;  /* 0x000033400b047816 */ /* 0x001fe4000000000c */
[----:B------:R-:W-:-:S03]  /*60bd0*/  SHF.R.U32.HI R36, RZ, 0x8, R36 ;  /* 0x00000008ff247819 */ /* 0x000fc60000011624 */
[----:B------:R0:W-:Y:S01]  /*60be0*/  STL [R1+0xf4], R4 ;  /* 0x0000f40401007387 */ /* 0x0001e20000100800 */
[----:B------:R-:W-:Y:S02]  /*60bf0*/  SHF.R.U32.HI R42, RZ, 0x8, R42 ;  /* 0x00000008ff2a7819 */ /* 0x000fe4000001162a */
[----:B----4-:R-:W-:Y:S01]  /*60c00*/  SHF.R.U32.HI R11, RZ, 0x8, R3 ;  /* 0x00000008ff0b7819 */ /* 0x010fe20000011603 */
[----:B------:R-:W4:Y:S04]  /*60c10*/  LDL.LU R6, [R1+0xb0] ;  /* 0x0000b00001067983 */ /* 0x000f280000300800 */
[----:B------:R-:W4:Y:S01]  /*60c20*/  LDL.LU R52, [R1+0x13c] ;  /* 0x00013c0001347983 */ /* 0x000f220000300800 */
[----:B------:R-:W-:-:S03]  /*60c30*/  LOP3.LUT R38, R38, 0xffff, RZ, 0xc0, !PT ;  /* 0x0000ffff26267812 */ /* 0x000fc600078ec0ff */
[----:B------:R-:W4:Y:S01]  /*60c40*/  LDL.LU R5, [R1+0x148] ;  /* 0x0001480001057983 */ /* 0x000f220000300800 */
[----:B------:R-:W-:-:S03]  /*60c50*/  LOP3.LUT R12, R11, 0xffff, RZ, 0xc0, !PT ;  /* 0x0000ffff0b0c7812 */ /* 0x000fc600078ec0ff */
[----:B0-----:R-:W4:Y:S01]  /*60c60*/  LDL.LU R4, [R1+0x14c] ;  /* 0x00014c0001047983 */ /* 0x001f220000300800 */
[----:B------:R-:W-:Y:S02]  /*60c70*/  LOP3.LUT R36, R36, 0xffff, RZ, 0xc0, !PT ;  /* 0x0000ffff24247812 */ /* 0x000fe400078ec0ff */
[----:B------:R-:W-:Y:S02]  /*60c80*/  LOP3.LUT R42, R42, 0xffff, RZ, 0xc0, !PT ;  /* 0x0000ffff2a2a7812 */ /* 0x000fe400078ec0ff */
[----:B------:R-:W-:Y:S02]  /*60c90*/  SHF.R.U32.HI R39, RZ, 0x8, R39 ;  /* 0x00000008ff277819 */ /* 0x000fe40000011627 */
[----:B------:R-:W-:Y:S02]  /*60ca0*/  SHF.R.U32.HI R40, RZ, 0x8, R40 ;  /* 0x00000008ff287819 */ /* 0x000fe40000011628 */
[----:B------:R-:W-:Y:S02]  /*60cb0*/  PRMT R11, R38, 0x3340, R1 ;  /* 0x00003340260b7816 */ /* 0x000fe40000000001 */
[----:B------:R-:W-:-:S02]  /*60cc0*/  PRMT R3, R12, 0x3340, R36 ;  /* 0x000033400c037816 */ /* 0x000fc40000000024 */
[----:B------:R-:W-:Y:S01]  /*60cd0*/  PRMT R12, R42, 0x3340, R1 ;  /* 0x000033402a0c7816 */ /* 0x000fe20000000001 */
[----:B------:R-:W-:Y:S01]  /*60ce0*/  STL [R1+0x2c34], R11 ;  /* 0x002c340b01007387 */ /* 0x000fe20000100800 */
[----:B------:R-:W-:Y:S02]  /*60cf0*/  LOP3.LUT R39, R39, 0xffff, RZ, 0xc0, !PT ;  /* 0x0000ffff27277812 */ /* 0x000fe400078ec0ff */
[----:B------:R-:W-:Y:S01]  /*60d00*/  LOP3.LUT R40, R40, 0xffff, RZ, 0xc0, !PT ;  /* 0x0000ffff28287812 */ /* 0x000fe200078ec0ff */
[----:B------:R-:W-:Y:S04]  /*60d10*/  STL [R1+0x2c5c], R12 ;  /* 0x002c5c0c01007387 */ /* 0x000fe80000100800 */
[----:B------:R0:W-:Y:S02]  /*60d20*/  STL [R1+0xe8], R3 ;  /* 0x0000e80301007387 */ /* 0x0001e40000100800 */
[----:B0-----:R-:W-:-:S05]  /*60d30*/  PRMT R3, R39, 0x3340, R40 ;  /* 0x0000334027037816 */ /* 0x001fca0000000028 */
[----:B------:R0:W-:Y:S04]  /*60d40*/  STL [R1+0xec], R3 ;  /* 0x0000ec0301007387 */ /* 0x0001e80000100800 */
[----:B0-----:R-:W4:Y:S01]  /*60d50*/  LDL.LU R3, [R1+0x168] ;  /* 0x0001680001037983 */ /* 0x001f220000300800 */
[----:B---3--:R-:W-:-:S03]  /*60d60*/  SHF.R.U32.HI R13, RZ, 0x8, R2 ;  /* 0x00000008ff0d7819 */ /* 0x008fc60000011602 */
[----:B------:R-:W3:Y:S01]  /*60d70*/  LDL.LU R2, [R1+0x15c] ;  /* 0x00015c0001027983 */ /* 0x000ee20000300800 */
[----:B------:R-:W-:Y:S02]  /*60d80*/  SHF.R.U32.HI R38, RZ, 0x8, R43 ;  /* 0x00000008ff267819 */ /* 0x000fe4000001162b */
[----:B------:R-:W-:Y:S02]  /*60d90*/  SHF.R.U32.HI R36, RZ, 0x8, R44 ;  /* 0x00000008ff247819 */ /* 0x000fe4000001162c */
[----:B------:R-:W-:Y:S02]  /*60da0*/  SHF.R.U32.HI R37, RZ, 0x8, R45 ;  /* 0x00000008ff257819 */ /* 0x000fe4000001162d */
[----:B--2---:R-:W-:Y:S02]  /*60db0*/  SHF.R.U32.HI R15, RZ, 0x8, R15 ;  /* 0x00000008ff0f7819 */ /* 0x004fe4000001160f */
[----:B------:R-:W-:Y:S02]  /*60dc0*/  LOP3.LUT R38, R38, 0xffff, RZ, 0xc0, !PT ;  /* 0x0000ffff26267812 */ /* 0x000fe400078ec0ff */
[----:B------:R-:W-:-:S02]  /*60dd0*/  LOP3.LUT R36, R36, 0xffff, RZ, 0xc0, !PT ;  /* 0x0000ffff24247812 */ /* 0x000fc400078ec0ff */
[----:B------:R-:W-:Y:S02]  /*60de0*/  LOP3.LUT R37, R37, 0xffff, RZ, 0xc0, !PT ;  /* 0x0000ffff25257812 */ /* 0x000fe400078ec0ff */
[----:B------:R-:W-:Y:S02]  /*60df0*/  LOP3.LUT R15, R15, 0xffff, RZ, 0xc0, !PT ;  /* 0x0000ffff0f0f7812 */ /* 0x000fe400078ec0ff */
[----:B------:R-:W-:Y:S02]  /*60e00*/  LOP3.LUT R39, R13, 0xffff, RZ, 0xc0, !PT ;  /* 0x0000ffff0d277812 */ /* 0x000fe400078ec0ff */
[----:B------:R-:W-:Y:S02]  /*60e10*/  PRMT R13, R38, 0x3340, R1 ;  /* 0x00003340260d7816 */ /* 0x000fe40000000001 */
[----:B------:R-:W-:Y:S02]  /*60e20*/  PRMT R8, R36, 0x3340, R37 ;  /* 0x0000334024087816 */ /* 0x000fe40000000025 */
[----:B------:R-:W-:-:S02]  /*60e30*/  PRMT R7, R15, 0x3340, R39 ;  /* 0x000033400f077816 */ /* 0x000fc40000000027 */
[----:B------:R-:W-:Y:S02]  /*60e40*/  SHF.R.U32.HI R15, RZ, 0x8, R33 ;  /* 0x00000008ff0f7819 */ /* 0x000fe40000011621 */
[----:B----4-:R-:W-:Y:S02]  /*60e50*/  SHF.R.U32.HI R37, RZ, 0x8, R6 ;  /* 0x00000008ff257819 */ /* 0x010fe40000011606 */
[----:B------:R-:W-:Y:S02]  /*60e60*/  SHF.R.U32.HI R38, RZ, 0x8, R52 ;  /* 0x00000008ff267819 */ /* 0x000fe40000011634 */
[----:B------:R-:W-:Y:S02]  /*60e70*/  SHF.R.U32.HI R33, RZ, 0x8, R5 ;  /* 0x00000008ff217819 */ /* 0x000fe40000011605 */
[----:B------:R-:W-:Y:S02]  /*60e80*/  SHF.R.U32.HI R36, RZ, 0x8, R4 ;  /* 0x00000008ff247819 */ /* 0x000fe40000011604 */
[----:B------:R-:W-:-:S02]  /*60e90*/  LOP3.LUT R37, R37, 0xffff, RZ, 0xc0, !PT ;  /* 0x0000ffff25257812 */ /* 0x000fc400078ec0ff */
[----:B------:R-:W-:Y:S02]  /*60ea0*/  LOP3.LUT R38, R38, 0xffff, RZ, 0xc0, !PT ;  /* 0x0000ffff26267812 */ /* 0x000fe400078ec0ff */
[----:B------:R-:W-:Y:S02]  /*60eb0*/  LOP3.LUT R33, R33, 0xffff, RZ, 0xc0, !PT ;  /* 0x0000ffff21217812 */ /* 0x000fe400078ec0ff */
[----:B------:R-:W-:Y:S02]  /*60ec0*/  LOP3.LUT R36, R36, 0xffff, RZ, 0xc0, !PT ;  /* 0x0000ffff24247812 */ /* 0x000fe400078ec0ff */
[----:B------:R-:W-:Y:S01]  /*60ed0*/  PRMT R5, R37, 0x3340, R38 ;  /* 0x0000334025057816 */ /* 0x000fe20000000026 */
[----:B------:R-:W-:Y:S01]  /*60ee0*/  STL [R1+0x2c60], R13 ;  /* 0x002c600d01007387 */ /* 0x000fe20000100800 */
[----:B------:R-:W-:-:S03]  /*60ef0*/  PRMT R4, R33, 0x3340, R36 ;  /* 0x0000334021047816 */ /* 0x000fc60000000024 */
[----:B------:R0:W-:Y:S01]  /*60f00*/  STL [R1+0xdc], R8 ;  /* 0x0000dc0801007387 */ /* 0x0001e20000100800 */
[----:B------:R-:W-:-:S03]  /*60f10*/  SHF.R.U32.HI R31, RZ, 0x8, R31 ;  /* 0x00000008ff1f7819 */ /* 0x000fc6000001161f */
[----:B------:R1:W-:Y:S01]  /*60f20*/  STL [R1+0xe4], R7 ;  /* 0x0000e40701007387 */ /* 0x0003e20000100800 */
[----:B------:R-:W-:-:S03]  /*60f30*/  SHF.R.U32.HI R21, RZ, 0x8, R21 ;  /* 0x00000008ff157819 */ /* 0x000fc60000011615 */
[----:B------:R-:W-:Y:S01]  /*60f40*/  STL [R1+0xd8], R5 ;  /* 0x0000d80501007387 */ /* 0x000fe20000100800 */
[----:B------:R-:W-:-:S03]  /*60f50*/  SHF.R.U32.HI R36, RZ, 0x8, R22 ;  /* 0x00000008ff247819 */ /* 0x000fc60000011616 */
[----:B------:R-:W-:Y:S04]  /*60f60*/  STL [R1+0xe0], R4 ;  /* 0x0000e00401007387 */ /* 0x000fe80000100800 */
[----:B0-----:R-:W2:Y:S01]  /*60f70*/  LDL.LU R8, [R1+0x194] ;  /* 0x0001940001087983 */ /* 0x001ea20000300800 */
[----:B------:R-:W-:-:S03]  /*60f80*/  LOP3.LUT R37, R31, 0xffff, RZ, 0xc0, !PT ;  /* 0x0000ffff1f257812 */ /* 0x000fc600078ec0ff */
[----:B------:R-:W4:Y:S01]  /*60f90*/  LDL.LU R46, [R1+0x180] ;  /* 0x00018000012e7983 */ /* 0x000f220000300800 */
[----:B------:R-:W-:-:S03]  /*60fa0*/  LOP3.LUT R31, R21, 0xffff, RZ, 0xc0, !PT ;  /* 0x0000ffff151f7812 */ /* 0x000fc600078ec0ff */
[----:B-1----:R-:W4:Y:S01]  /*60fb0*/  LDL.LU R7, [R1+0x1c8] ;  /* 0x0001c80001077983 */ /* 0x002f220000300800 */
[----:B------:R-:W-:-:S03]  /*60fc0*/  LOP3.LUT R36, R36, 0xffff, RZ, 0xc0, !PT ;  /* 0x0000ffff24247812 */ /* 0x000fc600078ec0ff */
[----:B------:R-:W4:Y:S04]  /*60fd0*/  LDL.LU R47, [R1+0x1bc] ;  /* 0x0001bc00012f7983 */ /* 0x000f280000300800 */
[----:B------:R-:W4:Y:S01]  /*60fe0*/  LDL.LU R48, [R1+0x160] ;  /* 0x0001600001307983 */ /* 0x000f220000300800 */
[----:B------:R-:W-:-:S04]  /*60ff0*/  SHF.R.U32.HI R22, RZ, 0x8, R3 ;  /* 0x00000008ff167819 */ /* 0x000fc80000011603 */
[----:B------:R-:W-:Y:S02]  /*61000*/  LOP3.LUT R22, R22, 0xffff, RZ, 0xc0, !PT ;  /* 0x0000ffff16167812 */ /* 0x000fe400078ec0ff */
[----:B---3--:R-:W-:Y:S02]  /*61010*/  SHF.R.U32.HI R33, RZ, 0x8, R2 ;  /* 0x00000008ff217819 */ /* 0x008fe40000011602 */
[----:B------:R-:W-:Y:S02]  /*61020*/  PRMT R2, R31, 0x3340, R36 ;  /* 0x000033401f027816 */ /* 0x000fe40000000024 */
[----:B------:R-:W-:-:S03]  /*61030*/  LOP3.LUT R33, R33, 0xffff, RZ, 0xc0, !PT ;  /* 0x0000ffff21217812 */ /* 0x000fc600078ec0ff */
[----:B------:R0:W-:Y:S04]  /*61040*/  STL [R1+0xa0], R2 ;  /* 0x0000a00201007387 */ /* 0x0001e80000100800 */
[----:B------:R-:W3:Y:S04]  /*61050*/  LDL.LU R6, [R1+0x1c0] ;  /* 0x0001c00001067983 */ /* 0x000ee80000300800 */
[----:B------:R-:W3:Y:S01]  /*61060*/  LDL.LU R52, [R1+0x1f4] ;  /* 0x0001f40001347983 */ /* 0x000ee20000300800 */
[----:B0-----:R-:W-:-:S05]  /*61070*/  PRMT R2, R22, 0x3340, R33 ;  /* 0x0000334016027816 */ /* 0x001fca0000000021 */
[----:B------:R0:W-:Y:S04]  /*61080*/  STL [R1+0x110], R2 ;  /* 0x0001100201007387 */ /* 0x0001e80000100800 */
[----:B------:R-:W3:Y:S04]  /*61090*/  LDL.LU R5, [R1+0x1c4] ;  /* 0x0001c40001057983 */ /* 0x000ee80000300800 */
[----:B------:R-:W3:Y:S04]  /*610a0*/  LDL.LU R4, [R1+0x184] ;  /* 0x0001840001047983 */ /* 0x000ee80000300800 */
[----:B------:R-:W3:Y:S01]  /*610b0*/  LDL.LU R3, [R1+0x174] ;  /* 0x0001740001037983 */ /* 0x000ee20000300800 */
[----:B------:R-:W-:-:S02]  /*610c0*/  SHF.R.U32.HI R23, RZ, 0x8, R23 ;  /* 0x00000008ff177819 */ /* 0x000fc40000011617 */
[----:B------:R-:W-:Y:S01]  /*610d0*/  SHF.R.U32.HI R27, RZ, 0x8, R27 ;  /* 0x00000008ff1b7819 */ /* 0x000fe2000001161b */
[----:B0-----:R-:W3:Y:S01]  /*610e0*/  LDL.LU R2, [R1+0x164] ;  /* 0x0001640001027983 */ /* 0x001ee20000300800 */
[----:B------:R-:W-:Y:S02]  /*610f0*/  SHF.R.U32.HI R24, RZ, 0x8, R24 ;  /* 0x00000008ff187819 */ /* 0x000fe40000011618 */
[----:B------:R-:W-:Y:S02]  /*61100*/  SHF.R.U32.HI R30, RZ, 0x8, R30 ;  /* 0x00000008ff1e7819 */ /* 0x000fe4000001161e */
[----:B------:R-:W-:Y:S02]  /*61110*/  SHF.R.U32.HI R32, RZ, 0x8, R32 ;  /* 0x00000008ff207819 */ /* 0x000fe40000011620 */
[----:B------:R-:W-:Y:S02]  /*61120*/  LOP3.LUT R23, R23, 0xffff, RZ, 0xc0, !PT ;  /* 0x0000ffff17177812 */ /* 0x000fe400078ec0ff */
[----:B------:R-:W-:-:S02]  /*61130*/  LOP3.LUT R27, R27, 0xffff, RZ, 0xc0, !PT ;  /* 0x0000ffff1b1b7812 */ /* 0x000fc400078ec0ff */
[----:B------:R-:W-:Y:S02]  /*61140*/  LOP3.LUT R24, R24, 0xffff, RZ, 0xc0, !PT ;  /* 0x0000ffff18187812 */ /* 0x000fe400078ec0ff */
[----:B------:R-:W-:Y:S02]  /*61150*/  LOP3.LUT R30, R30, 0xffff, RZ, 0xc0, !PT ;  /* 0x0000ffff1e1e7812 */ /* 0x000fe400078ec0ff */
[----:B------:R-:W-:Y:S02]  /*61160*/  SHF.R.U32.HI R34, RZ, 0x8, R34 ;  /* 0x00000008ff227819 */ /* 0x000fe40000011622 */
[----:B------:R-:W-:Y:S02]  /*61170*/  LOP3.LUT R32, R32, 0xffff, RZ, 0xc0, !PT ;  /* 0x0000ffff20207812 */ /* 0x000fe400078ec0ff */
[----:B------:R-:W-:Y:S02]  /*61180*/  PRMT R10, R23, 0x3340, R27 ;  /* 0x00003340170a7816 */ /* 0x000fe4000000001b */
[----:B------:R-:W-:-:S02]  /*61190*/  PRMT R9, R24, 0x3340, R30 ;  /* 0x0000334018097816 */ /* 0x000fc4000000001e */
[----:B------:R-:W-:Y:S01]  /*611a0*/  LOP3.LUT R34, R34, 0xffff, RZ, 0xc0, !PT ;  /* 0x0000ffff22227812 */ /* 0x000fe200078ec0ff */
[----:B------:R-:W-:Y:S01]  /*611b0*/  STL [R1+0x94], R10 ;  /* 0x0000940a01007387 */ /* 0x000fe20000100800 */
[----:B------:R-:W-:Y:S02]  /*611c0*/  PRMT R24, R32, 0x3340, R1 ;  /* 0x0000334020187816 */ /* 0x000fe40000000001 */
[----:B------:R-:W-:Y:S01]  /*611d0*/  SHF.R.U32.HI R32, RZ, 0x8, R25 ;  /* 0x00000008ff207819 */ /* 0x000fe20000011619 */
[----:B------:R0:W-:Y:S01]  /*611e0*/  STL [R1+0x88], R9 ;  /* 0x0000880901007387 */ /* 0x0001e20000100800 */
[----:B------:R-:W-:Y:S02]  /*611f0*/  SHF.R.U32.HI R33, RZ, 0x8, R26 ;  /* 0x00000008ff217819 */ /* 0x000fe4000001161a */
[----:B------:R-:W-:Y:S02]  /*61200*/  PRMT R23, R34, 0x3340, R1 ;  /* 0x0000334022177816 */ /* 0x000fe40000000001 */
[----:B------:R-:W-:-:S02]  /*61210*/  LOP3.LUT R32, R32, 0xffff, RZ, 0xc0, !PT ;  /* 0x0000ffff20207812 */ /* 0x000fc400078ec0ff */
[----:B------:R-:W-:Y:S02]  /*61220*/  LOP3.LUT R33, R33, 0xffff, RZ, 0xc0, !PT ;  /* 0x0000ffff21217812 */ /* 0x000fe400078ec0ff */
[----:B--2---:R-:W-:Y:S02]  /*61230*/  SHF.R.U32.HI R30, RZ, 0x8, R8 ;  /* 0x00000008ff1e7819 */ /* 0x004fe40000011608 */
[----:B----4-:R-:W-:Y:S02]  /*61240*/  SHF.R.U32.HI R31, RZ, 0x8, R46 ;  /* 0x00000008ff1f7819 */ /* 0x010fe4000001162e */
[----:B------:R-:W-:Y:S02]  /*61250*/  SHF.R.U32.HI R34, RZ, 0x8, R7 ;  /* 0x00000008ff227819 */ /* 0x000fe40000011607 */
[----:B------:R-:W-:Y:S02]  /*61260*/  SHF.R.U32.HI R27, RZ, 0x8, R47 ;  /* 0x00000008ff1b7819 */ /* 0x000fe4000001162f */
[----:B------:R-:W-:-:S02]  /*61270*/  SHF.R.U32.HI R25, RZ, 0x8, R48 ;  /* 0x00000008ff197819 */ /* 0x000fc40000011630 */
[----:B------:R-:W2:Y:S01]  /*61280*/  LDL.LU R48, [R1+0x24c] ;  /* 0x00024c0001307983 */ /* 0x000ea20000300800 */
[----:B------:R-:W-:Y:S02]  /*61290*/  LOP3.LUT R30, R30, 0xffff, RZ, 0xc0, !PT ;  /* 0x0000ffff1e1e7812 */ /* 0x000fe400078ec0ff */
[----:B------:R-:W-:Y:S02]  /*612a0*/  LOP3.LUT R31, R31, 0xffff, RZ, 0xc0, !PT ;  /* 0x0000ffff1f1f7812 */ /* 0x000fe400078ec0ff */
[----:B------:R-:W-:Y:S02]  /*612b0*/  LOP3.LUT R26, R34, 0xffff, RZ, 0xc0, !PT ;  /* 0x0000ffff221a7812 */ /* 0x000fe400078ec0ff */
[----:B------:R-:W-:Y:S02]  /*612c0*/  LOP3.LUT R27, R27, 0xffff, RZ, 0xc0, !PT ;  /* 0x0000ffff1b1b7812 */ /* 0x000fe400078ec0ff */
[----:B0-----:R-:W-:Y:S02]  /*612d0*/  PRMT R9, R32, 0x3340, R33 ;  /* 0x0000334020097816 */ /* 0x001fe40000000021 */
[----:B------:R-:W-:-:S02]  /*612e0*/  PRMT R8, R30, 0x3340, R31 ;  /* 0x000033401e087816 */ /* 0x000fc4000000001f */
[----:B------:R-:W-:Y:S01]  /*612f0*/  PRMT R7, R26, 0x3340, R27 ;  /* 0x000033401a077816 */ /* 0x000fe2000000001b */
[----:B------:R-:W-:Y:S04]  /*61300*/  STL [R1+0x7c], R9 ;  /* 0x00007c0901007387 */ /* 0x000fe80000100800 */
[----:B------:R0:W-:Y:S04]  /*61310*/  STL [R1+0x80], R8 ;  /* 0x0000800801007387 */ /* 0x0001e80000100800 */
[----:B------:R1:W-:Y:S01]  /*61320*/  STL [R1+0x78], R7 ;  /* 0x0000780701007387 */ /* 0x0003e20000100800 */
[----:B---3--:R-:W-:-:S03]  /*61330*/  SHF.R.U32.HI R26, RZ, 0x8, R6 ;  /* 0x00000008ff1a7819 */ /* 0x008fc60000011606 */
[----:B------:R-:W3:Y:S01]  /*61340*/  LDL.LU R6, [R1+0x248] ;  /* 0x0002480001067983 */ /* 0x000ee20000300800 */
[----:B------:R-:W-:-:S03]  /*61350*/  SHF.R.U32.HI R32, RZ, 0x8, R52 ;  /* 0x00000008ff207819 */ /* 0x000fc60000011634 */
[----:B------:R-:W4:Y:S01]  /*61360*/  LDL.LU R52, [R1+0x214] ;  /* 0x0002140001347983 */ /* 0x000f220000300800 */
[----:B------:R-:W-:-:S03]  /*61370*/  SHF.R.U32.HI R33, RZ, 0x8, R5 ;  /* 0x00000008ff217819 */ /* 0x000fc60000011605 */
[----:B------:R-:W4:Y:S01]  /*61380*/  LDL.LU R5, [R1+0x258] ;  /* 0x0002580001057983 */ /* 0x000f220000300800 */
[----:B------:R-:W-:-:S03]  /*61390*/  SHF.R.U32.HI R30, RZ, 0x8, R4 ;  /* 0x00000008ff1e7819 */ /* 0x000fc60000011604 */
[----:B------:R-:W4:Y:S01]  /*613a0*/  LDL.LU R4, [R1+0x210] ;  /* 0x0002100001047983 */ /* 0x000f220000300800 */
[----:B------:R-:W-:Y:S02]  /*613b0*/  SHF.R.U32.HI R31, RZ, 0x8, R3 ;  /* 0x00000008ff1f7819 */ /* 0x000fe40000011603 */
[----:B------:R-:W-:Y:S01]  /*613c0*/  LOP3.LUT R32, R32, 0xffff, RZ, 0xc0, !PT ;  /* 0x0000ffff20207812 */ /* 0x000fe200078ec0ff */
[----:B------:R-:W4:Y:S01]  /*613d0*/  LDL.LU R3, [R1+0x254] ;  /* 0x0002540001037983 */ /* 0x000f220000300800 */
[----:B------:R-:W-:Y:S02]  /*613e0*/  LOP3.LUT R33, R33, 0xffff, RZ, 0xc0, !PT ;  /* 0x0000ffff21217812 */ /* 0x000fe400078ec0ff */
[----:B------:R-:W-:Y:S02]  /*613f0*/  SHF.R.U32.HI R27, RZ, 0x8, R2 ;  /* 0x00000008ff1b7819 */ /* 0x000fe40000011602 */
[----:B------:R-:W-:Y:S01]  /*61400*/  LOP3.LUT R30, R30, 0xffff, RZ, 0xc0, !PT ;  /* 0x0000ffff1e1e7812 */ /* 0x000fe200078ec0ff */
[----:B------:R-:W4:Y:S01]  /*61410*/  LDL.LU R2, [R1+0x244] ;  /* 0x0002440001027983 */ /* 0x000f220000300800 */
[----:B------:R-:W-:-:S02]  /*61420*/  LOP3.LUT R31, R31, 0xffff, RZ, 0xc0, !PT ;  /* 0x0000ffff1f1f7812 */ /* 0x000fc400078ec0ff */
[----:B0-----:R-:W-:Y:S02]  /*61430*/  PRMT R8, R32, 0x3340, R33 ;  /* 0x0000334020087816 */ /* 0x001fe40000000021 */
[----:B-1----:R-:W-:-:S03]  /*61440*/  PRMT R7, R30, 0x3340, R31 ;  /* 0x000033401e077816 */ /* 0x002fc6000000001f */
[----:B------:R0:W-:Y:S04]  /*61450*/  STL [R1+0xb8], R8 ;  /* 0x0000b80801007387 */ /* 0x0001e80000100800 */
[----:B------:R1:W-:Y:S04]  /*61460*/  STL [R1+0xb0], R7 ;  /* 0x0000b00701007387 */ /* 0x0003e80000100800 */
[----:B------:R-:W4:Y:S04]  /*61470*/  LDL.LU R53, [R1+0x290] ;  /* 0x0002900001357983 */ /* 0x000f280000300800 */
[----:B0-----:R-:W4:Y:S04]  /*61480*/  LDL.LU R8, [R1+0x284] ;  /* 0x0002840001087983 */ /* 0x001f280000300800 */
[----:B------:R-:W4:Y:S04]  /*61490*/  LDL.LU R46, [R1+0x1f8] ;  /* 0x0001f800012e7983 */ /* 0x000f280000300800 */
[----:B-1----:R-:W4:Y:S01]  /*614a0*/  LDL.LU R7, [R1+0x278] ;  /* 0x0002780001077983 */ /* 0x002f220000300800 */
[----:B------:R-:W-:-:S03]  /*614b0*/  SHF.R.U32.HI R28, RZ, 0x8, R28 ;  /* 0x00000008ff1c7819 */ /* 0x000fc6000001161c */
[----:B------:R-:W4:Y:S01]  /*614c0*/  LDL.LU R47, [R1+0x1ec] ;  /* 0x0001ec00012f7983 */ /* 0x000f220000300800 */
[----:B------:R-:W-:Y:S02]  /*614d0*/  SHF.R.U32.HI R29, RZ, 0x8, R29 ;  /* 0x00000008ff1d7819 */ /* 0x000fe4000001161d */
[----:B------:R-:W-:Y:S02]  /*614e0*/  SHF.R.U32.HI R17, RZ, 0x8, R17 ;  /* 0x00000008ff117819 */ /* 0x000fe40000011611 */
[----:B------:R-:W-:Y:S02]  /*614f0*/  SHF.R.U32.HI R18, RZ, 0x8, R18 ;  /* 0x00000008ff127819 */ /* 0x000fe40000011612 */
[----:B------:R-:W-:Y:S02]  /*61500*/  LOP3.LUT R29, R29, 0xffff, RZ, 0xc0, !PT ;  /* 0x0000ffff1d1d7812 */ /* 0x000fe400078ec0ff */
[----:B------:R-:W-:Y:S02]  /*61510*/  SHF.R.U32.HI R19, RZ, 0x8, R19 ;  /* 0x00000008ff137819 */ /* 0x000fe40000011613 */
[----:B------:R-:W-:-:S02]  /*61520*/  LOP3.LUT R17, R17, 0xffff, RZ, 0xc0, !PT ;  /* 0x0000ffff11117812 */ /* 0x000fc400078ec0ff */
[----:B------:R-:W-:Y:S02]  /*61530*/  LOP3.LUT R18, R18, 0xffff, RZ, 0xc0, !PT ;  /* 0x0000ffff12127812 */ /* 0x000fe400078ec0ff */
[----:B--2---:R-:W-:Y:S02]  /*61540*/  SHF.R.U32.HI R30, RZ, 0x8, R48 ;  /* 0x00000008ff1e7819 */ /* 0x004fe40000011630 */
[----:B------:R-:W-:Y:S01]  /*61550*/  LOP3.LUT R19, R19, 0xffff, RZ, 0xc0, !PT ;  /* 0x0000ffff13137812 */ /* 0x000fe200078ec0ff */
[----:B------:R-:W2:Y:S01]  /*61560*/  LDL.LU R48, [R1+0x1e8] ;  /* 0x0001e80001307983 */ /* 0x000ea20000300800 */
[----:B------:R-:W-:Y:S02]  /*61570*/  LOP3.LUT R31, R30, 0xffff, RZ, 0xc0, !PT ;  /* 0x0000ffff1e1f7812 */ /* 0x000fe400078ec0ff */
[----:B------:R-:W-:Y:S02]  /*61580*/  LOP3.LUT R30, R28, 0xffff, RZ, 0xc0, !PT ;  /* 0x0000ffff1c1e7812 */ /* 0x000fe400078ec0ff */
[----:B------:R-:W-:-:S02]  /*61590*/  PRMT R9, R17, 0x3340, R18 ;  /* 0x0000334011097816 */ /* 0x000fc40000000012 */
[----:B------:R-:W-:Y:S02]  /*615a0*/  PRMT R10, R30, 0x3340, R29 ;  /* 0x000033401e0a7816 */ /* 0x000fe4000000001d */
[----:B------:R-:W-:-:S03]  /*615b0*/  PRMT R29, R19, 0x3340, R1 ;  /* 0x00003340131d7816 */ /* 0x000fc60000000001 */
[----:B------:R0:W-:Y:S04]  /*615c0*/  STL [R1+0x104], R10 ;  /* 0x0001040a01007387 */ /* 0x0001e80000100800 */
[----:B------:R1:W-:Y:S01]  /*615d0*/  STL [R1+0x4c], R9 ;  /* 0x00004c0901007387 */ /* 0x0003e20000100800 */
[----:B---3--:R-:W-:-:S03]  /*615e0*/  SHF.R.U32.HI R19, RZ, 0x8, R6 ;  /* 0x00000008ff137819 */ /* 0x008fc60000011606 */
[----:B------:R-:W3:Y:S01]  /*615f0*/  LDL.LU R6, [R1+0x64] ;  /* 0x0000640001067983 */ /* 0x000ee20000300800 */
[----:B----4-:R-:W-:-:S03]  /*61600*/  SHF.R.U32.HI R32, RZ, 0x8, R52 ;  /* 0x00000008ff207819 */ /* 0x010fc60000011634 */
[----:B------:R-:W4:Y:S01]  /*61610*/  LDL.LU R52, [R1+0x19c] ;  /* 0x00019c0001347983 */ /* 0x000f220000300800 */
[----:B------:R-:W-:-:S03]  /*61620*/  SHF.R.U32.HI R17, RZ, 0x8, R5 ;  /* 0x00000008ff117819 */ /* 0x000fc60000011605 */
[----:B------:R-:W2:Y:S01]  /*61630*/  LDL.LU R5, [R1+0x6c] ;  /* 0x00006c0001057983 */ /* 0x000ea20000300800 */
[----:B------:R-:W-:Y:S02]  /*61640*/  PRMT R28, R31, 0x3340, R1 ;  /* 0x000033401f1c7816 */ /* 0x000fe40000000001 */
[----:B------:R-:W-:Y:S02]  /*61650*/  SHF.R.U32.HI R31, RZ, 0x8, R4 ;  /* 0x00000008ff1f7819 */ /* 0x000fe40000011604 */
[----:B------:R-:W4:Y:S01]  /*61660*/  LDL.LU R4, [R1+0x68] ;  /* 0x0000680001047983 */ /* 0x000f220000300800 */
[----:B------:R-:W-:-:S03]  /*61670*/  SHF.R.U32.HI R18, RZ, 0x8, R3 ;  /* 0x00000008ff127819 */ /* 0x000fc60000011603 */
[----:B------:R-:W4:Y:S01]  /*61680*/  LDL.LU R3, [R1+0x1d4] ;  /* 0x0001d40001037983 */ /* 0x000f220000300800 */
[----:B------:R-:W-:-:S03]  /*61690*/  SHF.R.U32.HI R30, RZ, 0x8, R2 ;  /* 0x00000008ff1e7819 */ /* 0x000fc60000011602 */
[----:B------:R-:W4:Y:S01]  /*616a0*/  LDL.LU R2, [R1+0x74] ;  /* 0x0000740001027983 */ /* 0x000f220000300800 */
[----:B------:R-:W-:Y:S02]  /*616b0*/  LOP3.LUT R19, R19, 0xffff, RZ, 0xc0, !PT ;  /* 0x0000ffff13137812 */ /* 0x000fe400078ec0ff */
[----:B------:R-:W-:Y:S02]  /*616c0*/  LOP3.LUT R32, R32, 0xffff, RZ, 0xc0, !PT ;  /* 0x0000ffff20207812 */ /* 0x000fe400078ec0ff */
[----:B------:R-:W-:Y:S02]  /*616d0*/  LOP3.LUT R17, R17, 0xffff, RZ, 0xc0, !PT ;  /* 0x0000ffff11117812 */ /* 0x000fe400078ec0ff */
[----:B------:R-:W-:Y:S02]  /*616e0*/  LOP3.LUT R18, R18, 0xffff, RZ, 0xc0, !PT ;  /* 0x0000ffff12127812 */ /* 0x000fe400078ec0ff */
[----:B0-----:R-:W-:Y:S02]  /*616f0*/  PRMT R10, R19, 0x3340, R32 ;  /* 0x00003340130a7816 */ /* 0x001fe40000000020 */
[----:B-1----:R-:W-:-:S02]  /*61700*/  PRMT R9, R17, 0x3340, R18 ;  /* 0x0000334011097816 */ /* 0x002fc40000000012 */
[----:B------:R-:W-:Y:S02]  /*61710*/  SHF.R.U32.HI R19, RZ, 0x8, R53 ;  /* 0x00000008ff137819 */ /* 0x000fe40000011635 */
[----:B------:R-:W-:Y:S02]  /*61720*/  SHF.R.U32.HI R34, RZ, 0x8, R8 ;  /* 0x00000008ff227819 */ /* 0x000fe40000011608 */
[----:B------:R-:W-:Y:S02]  /*61730*/  SHF.R.U32.HI R17, RZ, 0x8, R46 ;  /* 0x00000008ff117819 */ /* 0x000fe4000001162e */
[----:B------:R-:W-:Y:S02]  /*61740*/  LOP3.LUT R19, R19, 0xffff, RZ, 0xc0, !PT ;  /* 0x0000ffff13137812 */ /* 0x000fe400078ec0ff */
[----:B------:R-:W-:Y:S02]  /*61750*/  LOP3.LUT R34, R34, 0xffff, RZ, 0xc0, !PT ;  /* 0x0000ffff22227812 */ /* 0x000fe400078ec0ff */
[----:B------:R-:W-:-:S02]  /*61760*/  SHF.R.U32.HI R18, RZ, 0x8, R47 ;  /* 0x00000008ff127819 */ /* 0x000fc4000001162f */
[----:B------:R-:W-:Y:S02]  /*61770*/  LOP3.LUT R17, R17, 0xffff, RZ, 0xc0, !PT ;  /* 0x0000ffff11117812 */ /* 0x000fe400078ec0ff */
[----:B------:R-:W-:Y:S02]  /*61780*/  LOP3.LUT R18, R18, 0xffff, RZ, 0xc0, !PT ;  /* 0x0000ffff12127812 */ /* 0x000fe400078ec0ff */
[----:B------:R-:W-:Y:S02]  /*61790*/  SHF.R.U32.HI R33, RZ, 0x8, R7 ;  /* 0x00000008ff217819 */ /* 0x000fe40000011607 */
[----:B------:R-:W-:Y:S02]  /*617a0*/  PRMT R8, R19, 0x3340, R34 ;  /* 0x0000334013087816 */ /* 0x000fe40000000022 */
[----:B------:R-:W-:Y:S01]  /*617b0*/  PRMT R7, R17, 0x3340, R18 ;  /* 0x0000334011077816 */ /* 0x000fe20000000012 */
[----:B------:R-:W-:Y:S04]  /*617c0*/  STL [R1+0x60], R10 ;  /* 0x0000600a01007387 */ /* 0x000fe80000100800 */
[----:B------:R-:W-:Y:S04]  /*617d0*/  STL [R1+0x40], R9 ;  /* 0x0000400901007387 */ /* 0x000fe80000100800 */
[----:B------:R-:W-:Y:S04]  /*617e0*/  STL [R1+0xb4], R8 ;  /* 0x0000b40801007387 */ /* 0x000fe80000100800 */
[----:B------:R0:W-:Y:S04]  /*617f0*/  STL [R1+0x84], R7 ;  /* 0x0000840701007387 */ /* 0x0001e80000100800 */
[----:B0-----:R-:W4:Y:S04]  /*61800*/  LDL.LU R7, [R1+0x8] ;  /* 0x0000080001077983 */ /* 0x001f280000300800 */
[----:B------:R-:W4:Y:S01]  /*61810*/  LDL.LU R47, [R1+0x1c] ;  /* 0x00001c00012f7983 */ /* 0x000f220000300800 */
[----:B---3--:R-:W-:-:S03]  /*61820*/  SHF.R.U32.HI R34, RZ, 0x8, R6 ;  /* 0x00000008ff227819 */ /* 0x008fc60000011606 */
[----:B------:R-:W3:Y:S01]  /*61830*/  LDL.LU R6, [R1+0x20] ;  /* 0x0000200001067983 */ /* 0x000ee20000300800 */
[----:B--2---:R-:W-:-:S03]  /*61840*/  SHF.R.U32.HI R36, RZ, 0x8, R5 ;  /* 0x00000008ff247819 */ /* 0x004fc60000011605 */
[----:B------:R-:W2:Y:S01]  /*61850*/  LDL.LU R5, [R1+0x3c] ;  /* 0x00003c0001057983 */ /* 0x000ea20000300800 */
[----:B----4-:R-:W-:Y:S02]  /*61860*/  SHF.R.U32.HI R19, RZ, 0x8, R52 ;  /* 0x00000008ff137819 */ /* 0x010fe40000011634 */
[----:B------:R-:W-:Y:S02]  /*61870*/  LOP3.LUT R36, R36, 0xffff, RZ, 0xc0, !PT ;  /* 0x0000ffff24247812 */ /* 0x000fe400078ec0ff */
[----:B------:R-:W-:Y:S02]  /*61880*/  LOP3.LUT R19, R19, 0xffff, RZ, 0xc0, !PT ;  /* 0x0000ffff13137812 */ /* 0x000fe400078ec0ff */
[----:B------:R-:W-:Y:S02]  /*61890*/  SHF.R.U32.HI R17, RZ, 0x8, R3 ;  /* 0x00000008ff117819 */ /* 0x000fe40000011603 */
[----:B------:R-:W-:Y:S02]  /*618a0*/  PRMT R3, R19, 0x3340, R36 ;  /* 0x0000334013037816 */ /* 0x000fe40000000024 */
[----:B------:R-:W-:-:S02]  /*618b0*/  SHF.R.U32.HI R18, RZ, 0x8, R2 ;  /* 0x00000008ff127819 */ /* 0x000fc40000011602 */
[----:B------:R-:W-:Y:S02]  /*618c0*/  LOP3.LUT R17, R17, 0xffff, RZ, 0xc0, !PT ;  /* 0x0000ffff11117812 */ /* 0x000fe400078ec0ff */
[----:B------:R-:W-:Y:S01]  /*618d0*/  LOP3.LUT R18, R18, 0xffff, RZ, 0xc0, !PT ;  /* 0x0000ffff12127812 */ /* 0x000fe200078ec0ff */
[----:B------:R-:W-:Y:S01]  /*618e0*/  STL [R1+0xcc], R3 ;  /* 0x0000cc0301007387 */ /* 0x000fe20000100800 */
[----:B------:R-:W-:Y:S02]  /*618f0*/  SHF.R.U32.HI R32, RZ, 0x8, R48 ;  /* 0x00000008ff207819 */ /* 0x000fe40000011630 */
[----:B------:R-:W-:Y:S01]  /*61900*/  PRMT R2, R17, 0x3340, R18 ;  /* 0x0000334011027816 */ /* 0x000fe20000000012 */
[----:B------:R-:W4:Y:S01]  /*61910*/  LDL.LU R48, [R1+0x1b4] ;  /* 0x0001b40001307983 */ /* 0x000f220000300800 */
[----:B------:R-:W-:Y:S02]  /*61920*/  SHF.R.U32.HI R17, RZ, 0x8, R56 ;  /* 0x00000008ff117819 */ /* 0x000fe40000011638 */
[----:B------:R-:W-:Y:S01]  /*61930*/  SHF.R.U32.HI R18, RZ, 0x8, R55 ;  /* 0x00000008ff127819 */ /* 0x000fe20000011637 */
[----:B------:R-:W4:Y:S01]  /*61940*/  LDL.LU R52, [R1+0x178] ;  /* 0x0001780001347983 */ /* 0x000f220000300800 */
[----:B------:R-:W-:-:S02]  /*61950*/  SHF.R.U32.HI R35, RZ, 0x8, R35 ;  /* 0x00000008ff237819 */ /* 0x000fc40000011623 */
[----:B------:R-:W-:Y:S02]  /*61960*/  LOP3.LUT R17, R17, 0xffff, RZ, 0xc0, !PT ;  /* 0x0000ffff11117812 */ /* 0x000fe400078ec0ff */
[----:B------:R-:W-:Y:S02]  /*61970*/  LOP3.LUT R18, R18, 0xffff, RZ, 0xc0, !PT ;  /* 0x0000ffff12127812 */ /* 0x000fe400078ec0ff */
[----:B------:R-:W-:Y:S01]  /*61980*/  LOP3.LUT R35, R35, 0xffff, RZ, 0xc0, !PT ;  /* 0x0000ffff23237812 */ /* 0x000fe200078ec0ff */
[----:B------:R0:W-:Y:S03]  /*61990*/  STL [R1+0xd4], R2 ;  /* 0x0000d40201007387 */ /* 0x0001e60000100800 */
[----:B------:R-:W-:Y:S02]  /*619a0*/  PRMT R22, R35, 0x3340, R1 ;  /* 0x0000334023167816 */ /* 0x000fe40000000001 */
[----:B------:R-:W-:-:S02]  /*619b0*/  SHF.R.U32.HI R35, RZ, 0x8, R4 ;  /* 0x00000008ff237819 */ /* 0x000fc40000011604 */
[----:B------:R-:W4:Y:S01]  /*619c0*/  LDL.LU R4, [R1+0xc] ;  /* 0x00000c0001047983 */ /* 0x000f220000300800 */
[----:B0-----:R-:W-:-:S03]  /*619d0*/  PRMT R2, R17, 0x3340, R18 ;  /* 0x0000334011027816 */ /* 0x001fc60000000012 */
[----:B------:R-:W4:Y:S01]  /*619e0*/  LDL.LU R3, [R1+0x10] ;  /* 0x0000100001037983 */ /* 0x000f220000300800 */
[----:B------:R-:W-:Y:S02]  /*619f0*/  PRMT R21, R37, 0x3340, R1 ;  /* 0x0000334025157816 */ /* 0x000fe40000000001 */
[----:B------:R-:W-:Y:S01]  /*61a00*/  SHF.R.U32.HI R36, RZ, 0x8, R0 ;  /* 0x00000008ff247819 */ /* 0x000fe20000011600 */
[----:B------:R0:W-:Y:S01]  /*61a10*/  STL [R1+0xc8], R2 ;  /* 0x0000c80201007387 */ /* 0x0001e20000100800 */
[----:B------:R-:W-:Y:S02]  /*61a20*/  SHF.R.U32.HI R37, RZ, 0x8, R16 ;  /* 0x00000008ff257819 */ /* 0x000fe40000011610 */
[----:B------:R-:W-:Y:S02]  /*61a30*/  SHF.R.U32.HI R0, RZ, 0x8, R59 ;  /* 0x00000008ff007819 */ /* 0x000fe4000001163b */
[----:B------:R-:W-:Y:S02]  /*61a40*/  SHF.R.U32.HI R16, RZ, 0x8, R54 ;  /* 0x00000008ff107819 */ /* 0x000fe40000011636 */
[----:B------:R-:W-:Y:S01]  /*61a50*/  SHF.R.U32.HI R18, RZ, 0x8, R60 ;  /* 0x00000008ff127819 */ /* 0x000fe2000001163c */
[----:B0-----:R-:W4:Y:S01]  /*61a60*/  LDL.LU R2, [R1+0x18] ;  /* 0x0000180001027983 */ /* 0x001f220000300800 */
[----:B------:R-:W-:-:S02]  /*61a70*/  LOP3.LUT R0, R0, 0xffff, RZ, 0xc0, !PT ;  /* 0x0000ffff00007812 */ /* 0x000fc400078ec0ff */
[----:B------:R-:W-:Y:S02]  /*61a80*/  LOP3.LUT R16, R16, 0xffff, RZ, 0xc0, !PT ;  /* 0x0000ffff10107812 */ /* 0x000fe400078ec0ff */
[----:B------:R-:W-:Y:S02]  /*61a90*/  LOP3.LUT R18, R18, 0xffff, RZ, 0xc0, !PT ;  /* 0x0000ffff12127812 */ /* 0x000fe400078ec0ff */
[----:B------:R-:W-:Y:S02]  /*61aa0*/  PRMT R0, R0, 0x3340, R16 ;  /* 0x0000334000007816 */ /* 0x000fe40000000010 */
[----:B------:R-:W-:-:S04]  /*61ab0*/  SHF.R.U32.HI R17, RZ, 0x8, R7 ;  /* 0x00000008ff117819 */ /* 0x000fc80000011607 */
[----:B------:R-:W-:Y:S01]  /*61ac0*/  LOP3.LUT R17, R17, 0xffff, RZ, 0xc0, !PT ;  /* 0x0000ffff11117812 */ /* 0x000fe200078ec0ff */
[----:B------:R3:W-:Y:S01]  /*61ad0*/  STL [R1+0xd0], R0 ;  /* 0x0000d00001007387 */ /* 0x0007e20000100800 */
[----:B------:R-:W-:-:S03]  /*61ae0*/  SHF.R.U32.HI R39, RZ, 0x8, R47 ;  /* 0x00000008ff277819 */ /* 0x000fc6000001162f */
[----:B------:R-:W4:Y:S04]  /*61af0*/  LDL.LU R8, [R1+0x23c] ;  /* 0x00023c0001087983 */ /* 0x000f280000300800 */
[----:B------:R-:W4:Y:S01]  /*61b00*/  LDL.LU R46, [R1+0x208] ;  /* 0x00020800012e7983 */ /* 0x000f220000300800 */
[----:B--2---:R-:W-:Y:S02]  /*61b10*/  SHF.R.U32.HI R16, RZ, 0x8, R5 ;  /* 0x00000008ff107819 */ /* 0x004fe40000011605 */
[----:B------:R-:W-:-:S05]  /*61b20*/  PRMT R5, R17, 0x3340, R18 ;  /* 0x0000334011057816 */ /* 0x000fca0000000012 */
[----:B------:R0:W-:Y:S04]  /*61b30*/  STL [R1+0xbc], R5 ;  /* 0x0000bc0501007387 */ /* 0x0001e80000100800 */
[----:B------:R-:W2:Y:S04]  /*61b40*/  LDL.LU R7, [R1+0x200] ;  /* 0x0002000001077983 */ /* 0x000ea80000300800 */
[----:B------:R-:W2:Y:S01]  /*61b50*/  LDL.LU R47, [R1+0x1e4] ;  /* 0x0001e400012f7983 */ /* 0x000ea20000300800 */
[----:B---3--:R-:W-:Y:S02]  /*61b60*/  SHF.R.U32.HI R0, RZ, 0x8, R6 ;  /* 0x00000008ff007819 */ /* 0x008fe40000011606 */
[----:B------:R-:W-:Y:S01]  /*61b70*/  LOP3.LUT R16, R16, 0xffff, RZ, 0xc0, !PT ;  /* 0x0000ffff10107812 */ /* 0x000fe200078ec0ff */
[----:B------:R-:W3:Y:S01]  /*61b80*/  LDL.LU R6, [R1+0x230] ;  /* 0x0002300001067983 */ /* 0x000ee20000300800 */
[----:B------:R-:W-:-:S03]  /*61b90*/  LOP3.LUT R0, R0, 0xffff, RZ, 0xc0, !PT ;  /* 0x0000ffff00007812 */ /* 0x000fc600078ec0ff */
[----:B0-----:R-:W3:Y:S01]  /*61ba0*/  LDL.LU R5, [R1+0x20c] ;  /* 0x00020c0001057983 */ /* 0x001ee20000300800 */
[----:B------:R-:W-:Y:S02]  /*61bb0*/  PRMT R0, R0, 0x3340, R16 ;  /* 0x0000334000007816 */ /* 0x000fe40000000010 */
[----:B----4-:R-:W-:Y:S02]  /*61bc0*/  SHF.R.U32.HI R17, RZ, 0x8, R48 ;  /* 0x00000008ff117819 */ /* 0x010fe40000011630 */
[----:B------:R-:W-:Y:S01]  /*61bd0*/  SHF.R.U32.HI R18, RZ, 0x8, R52 ;  /* 0x00000008ff127819 */ /* 0x000fe20000011634 */
[----:B------:R0:W-:Y:S04]  /*61be0*/  STL [R1+0xc0], R0 ;  /* 0x0000c00001007387 */ /* 0x0001e80000100800 */
[----:B------:R-:W4:Y:S04]  /*61bf0*/  LDL.LU R48, [R1+0x2a4] ;  /* 0x0002a40001307983 */ /* 0x000f280000300800 */
[----:B------:R-:W4:Y:S01]  /*61c00*/  LDL.LU R52, [R1+0x2a0] ;  /* 0x0002a00001347983 */ /* 0x000f220000300800 */
[----:B------:R-:W-:-:S02]  /*61c10*/  SHF.R.U32.HI R14, RZ, 0x8, R41 ;  /* 0x00000008ff0e7819 */ /* 0x000fc40000011629 */
[----:B------:R-:W-:Y:S02]  /*61c20*/  SHF.R.U32.HI R19, RZ, 0x8, R61 ;  /* 0x00000008ff137819 */ /* 0x000fe4000001163d */
[----:B------:R-:W-:Y:S02]  /*61c30*/  SHF.R.U32.HI R41, RZ, 0x8, R4 ;  /* 0x00000008ff297819 */ /* 0x000fe40000011604 */
[----:B------:R-:W4:Y:S01]  /*61c40*/  LDL.LU R4, [R1+0x29c] ;  /* 0x00029c0001047983 */ /* 0x000f220000300800 */
[----:B0-----:R-:W-:Y:S02]  /*61c50*/  SHF.R.U32.HI R0, RZ, 0x8, R3 ;  /* 0x00000008ff007819 */ /* 0x001fe40000011603 */
[----:B------:R-:W-:Y:S01]  /*61c60*/  LOP3.LUT R19, R19, 0xffff, RZ, 0xc0, !PT ;  /* 0x0000ffff13137812 */ /* 0x000fe200078ec0ff */
[----:B------:R-:W4:Y:S01]  /*61c70*/  LDL.LU R3, [R1+0x298] ;  /* 0x0002980001037983 */ /* 0x000f220000300800 */
[----:B------:R-:W-:Y:S02]  /*61c80*/  LOP3.LUT R41, R41, 0xffff, RZ, 0xc0, !PT ;  /* 0x0000ffff29297812 */ /* 0x000fe400078ec0ff */
[----:B------:R-:W-:-:S02]  /*61c90*/  LOP3.LUT R0, R0, 0xffff, RZ, 0xc0, !PT ;  /* 0x0000ffff00007812 */ /* 0x000fc400078ec0ff */
[----:B------:R-:W-:Y:S02]  /*61ca0*/  LOP3.LUT R17, R17, 0xffff, RZ, 0xc0, !PT ;  /* 0x0000ffff11117812 */ /* 0x000fe400078ec0ff */
[----:B------:R-:W-:Y:S02]  /*61cb0*/  SHF.R.U32.HI R16, RZ, 0x8, R2 ;  /* 0x00000008ff107819 */ /* 0x000fe40000011602 */
[----:B------:R-:W4:Y:S01]  /*61cc0*/  LDL.LU R2, [R1+0x28] ;  /* 0x0000280001027983 */ /* 0x000f220000300800 */
[----:B------:R-:W-:Y:S02]  /*61cd0*/  LOP3.LUT R18, R18, 0xffff, RZ, 0xc0, !PT ;  /* 0x0000ffff12127812 */ /* 0x000fe400078ec0ff */
[----:B------:R-:W-:Y:S02]  /*61ce0*/  LOP3.LUT R16, R16, 0xffff, RZ, 0xc0, !PT ;  /* 0x0000ffff10107812 */ /* 0x000fe400078ec0ff */
[----:B------:R-:W-:Y:S02]  /*61cf0*/  PRMT R10, R19, 0x3340, R41 ;  /* 0x00003340130a7816 */ /* 0x000fe40000000029 */
[----:B------:R-:W-:-:S02]  /*61d00*/  PRMT R9, R0, 0x3340, R16 ;  /* 0x0000334000097816 */ /* 0x000fc40000000010 */
[----:B------:R-:W-:Y:S01]  /*61d10*/  PRMT R0, R17, 0x3340, R18 ;  /* 0x0000334011007816 */ /* 0x000fe20000000012 */
[----:B------:R-:W-:Y:S04]  /*61d20*/  STL [R1+0xa8], R10 ;  /* 0x0000a80a01007387 */ /* 0x000fe80000100800 */
[----:B------:R-:W-:Y:S04]  /*61d30*/  STL [R1+0xc4], R9 ;  /* 0x0000c40901007387 */ /* 0x000fe80000100800 */
[----:B------:R3:W-:Y:S04]  /*61d40*/  STL [R1+0xac], R0 ;  /* 0x0000ac0001007387 */ /* 0x0007e80000100800 */
[----:B------:R-:W4:Y:S01]  /*61d50*/  LDL.LU R51, [R1+0x240] ;  /* 0x0002400001337983 */ /* 0x000f220000300800 */
[----:B------:R-:W-:-:S03]  /*61d60*/  SHF.R.U32.HI R17, RZ, 0x8, R8 ;  /* 0x00000008ff117819 */ /* 0x000fc60000011608 */
[----:B------:R-:W4:Y:S01]  /*61d70*/  LDL.LU R8, [R1+0x90] ;  /* 0x0000900001087983 */ /* 0x000f220000300800 */
[----:B------:R-:W-:-:S03]  /*61d80*/  SHF.R.U32.HI R18, RZ, 0x8, R46 ;  /* 0x00000008ff127819 */ /* 0x000fc6000001162e */
[----:B------:R-:W4:Y:S01]  /*61d90*/  LDL.LU R46, [R1+0x268] ;  /* 0x00026800012e7983 */ /* 0x000f220000300800 */
[----:B--2---:R-:W-:-:S03]  /*61da0*/  SHF.R.U32.HI R41, RZ, 0x8, R7 ;  /* 0x00000008ff297819 */ /* 0x004fc60000011607 */
[----:B------:R-:W2:Y:S01]  /*61db0*/  LDL.LU R7, [R1+0x54] ;  /* 0x0000540001077983 */ /* 0x000ea20000300800 */
[----:B------:R-:W-:-:S03]  /*61dc0*/  SHF.R.U32.HI R42, RZ, 0x8, R47 ;  /* 0x00000008ff2a7819 */ /* 0x000fc6000001162f */
[----:B------:R-:W2:Y:S01]  /*61dd0*/  LDL.LU R47, [R1+0x50] ;  /* 0x00005000012f7983 */ /* 0x000ea20000300800 */
[----:B------:R-:W-:Y:S02]  /*61de0*/  LOP3.LUT R17, R17, 0xffff, RZ, 0xc0, !PT ;  /* 0x0000ffff11117812 */ /* 0x000fe400078ec0ff */
[----:B------:R-:W-:Y:S02]  /*61df0*/  LOP3.LUT R18, R18, 0xffff, RZ, 0xc0, !PT ;  /* 0x0000ffff12127812 */ /* 0x000fe400078ec0ff */
[----:B---3--:R-:W-:Y:S02]  /*61e00*/  SHF.R.U32.HI R0, RZ, 0x8, R6 ;  /* 0x00000008ff007819 */ /* 0x008fe40000011606 */
[----:B------:R-:W-:Y:S01]  /*61e10*/  SHF.R.U32.HI R16, RZ, 0x8, R5 ;  /* 0x00000008ff107819 */ /* 0x000fe20000011605 */
[----:B------:R-:W3:Y:S01]  /*61e20*/  LDL.LU R6, [R1+0x264] ;  /* 0x0002640001067983 */ /* 0x000ee20000300800 */
[----:B------:R-:W-:Y:S02]  /*61e30*/  PRMT R9, R17, 0x3340, R18 ;  /* 0x0000334011097816 */ /* 0x000fe40000000012 */
[----:B------:R-:W-:Y:S01]  /*61e40*/  LOP3.LUT R0, R0, 0xffff, RZ, 0xc0, !PT ;  /* 0x0000ffff00007812 */ /* 0x000fe200078ec0ff */
[----:B------:R-:W3:Y:S01]  /*61e50*/  LDL.LU R5, [R1+0x238] ;  /* 0x0002380001057983 */ /* 0x000ee20000300800 */
[----:B------:R-:W-:-:S03]  /*61e60*/  LOP3.LUT R16, R16, 0xffff, RZ, 0xc0, !PT ;  /* 0x0000ffff10107812 */ /* 0x000fc600078ec0ff */
[----:B------:R0:W-:Y:S02]  /*61e70*/  STL [R1+0x9c], R9 ;  /* 0x00009c0901007387 */ /* 0x0001e40000100800 */
[----:B0-----:R-:W-:Y:S02]  /*61e80*/  PRMT R9, R0, 0x3340, R16 ;  /* 0x0000334000097816 */ /* 0x001fe40000000010 */
[----:B----4-:R-:W-:Y:S02]  /*61e90*/  SHF.R.U32.HI R0, RZ, 0x8, R48 ;  /* 0x00000008ff007819 */ /* 0x010fe40000011630 */
[----:B------:R-:W-:Y:S02]  /*61ea0*/  SHF.R.U32.HI R16, RZ, 0x8, R52 ;  /* 0x00000008ff107819 */ /* 0x000fe40000011634 */
[----:B------:R-:W-:Y:S02]  /*61eb0*/  LOP3.LUT R0, R0, 0xffff, RZ, 0xc0, !PT ;  /* 0x0000ffff00007812 */ /* 0x000fe400078ec0ff */
[----:B------:R-:W-:Y:S01]  /*61ec0*/  LOP3.LUT R16, R16, 0xffff, RZ, 0xc0, !PT ;  /* 0x0000ffff10107812 */ /* 0x000fe200078ec0ff */
[----:B------:R-:W-:Y:S03]  /*61ed0*/  STL [R1+0xa4], R9 ;  /* 0x0000a40901007387 */ /* 0x000fe60000100800 */
[----:B------:R-:W-:Y:S01]  /*61ee0*/  PRMT R0, R0, 0x3340, R16 ;  /* 0x0000334000007816 */ /* 0x000fe20000000010 */
[----:B------:R-:W4:Y:S01]  /*61ef0*/  LDL.LU R53, [R1+0x2a8] ;  /* 0x0002a80001357983 */ /* 0x000f220000300800 */
[----:B------:R-:W-:-:S03]  /*61f00*/  SHF.R.U32.HI R43, RZ, 0x8, R4 ;  /* 0x00000008ff2b7819 */ /* 0x000fc60000011604 */
[----:B------:R-:W4:Y:S01]  /*61f10*/  LDL.LU R48, [R1+0x2b8] ;  /* 0x0002b80001307983 */ /* 0x000f220000300800 */
[----:B------:R-:W-:-:S03]  /*61f20*/  SHF.R.U32.HI R44, RZ, 0x8, R3 ;  /* 0x00000008ff2c7819 */ /* 0x000fc60000011603 */
[----:B------:R2:W-:Y:S01]  /*61f30*/  STL [R1+0x98], R0 ;  /* 0x0000980001007387 */ /* 0x0005e20000100800 */
[----:B------:R-:W-:-:S03]  /*61f40*/  SHF.R.U32.HI R45, RZ, 0x8, R2 ;  /* 0x00000008ff2d7819 */ /* 0x000fc60000011602 */
[----:B------:R-:W4:Y:S04]  /*61f50*/  LDL.LU R52, [R1+0x2b0] ;  /* 0x0002b00001347983 */ /* 0x000f280000300800 */
[----:B------:R-:W4:Y:S04]  /*61f60*/  LDL.LU R4, [R1+0x2c4] ;  /* 0x0002c40001047983 */ /* 0x000f280000300800 */
[----:B------:R-:W4:Y:S04]  /*61f70*/  LDL.LU R3, [R1+0x2b4] ;  /* 0x0002b40001037983 */ /* 0x000f280000300800 */
[----:B------:R-:W4:Y:S01]  /*61f80*/  LDL.LU R2, [R1+0x2ac] ;  /* 0x0002ac0001027983 */ /* 0x000f220000300800 */
[----:B------:R-:W-:-:S03]  /*61f90*/  SHF.R.U32.HI R18, RZ, 0x8, R51 ;  /* 0x00000008ff127819 */ /* 0x000fc60000011633 */
[----:B------:R-:W4:Y:S01]  /*61fa0*/  LDL.LU R49, [R1+0x2cc] ;  /* 0x0002cc0001317983 */ /* 0x000f220000300800 */
[----:B------:R-:W-:-:S03]  /*61fb0*/  SHF.R.U32.HI R19, RZ, 0x8, R8 ;  /* 0x00000008ff137819 */ /* 0x000fc60000011608 */
[----:B------:R-:W4:Y:S01]  /*61fc0*/  LDL.LU R51, [R1+0x1e0] ;  /* 0x0001e00001337983 */ /* 0x000f220000300800 */
[----:B--2---:R-:W-:Y:S02]  /*61fd0*/  SHF.R.U32.HI R0, RZ, 0x8, R7 ;  /* 0x00000008ff007819 */ /* 0x004fe40000011607 */
[----:B------:R-:W-:Y:S02]  /*61fe0*/  SHF.R.U32.HI R16, RZ, 0x8, R47 ;  /* 0x00000008ff107819 */ /* 0x000fe4000001162f */
[----:B------:R-:W-:Y:S02]  /*61ff0*/  LOP3.LUT R0, R0, 0xffff, RZ, 0xc0, !PT ;  /* 0x0000ffff00007812 */ /* 0x000fe400078ec0ff */
[----:B------:R-:W-:-:S04]  /*62000*/  LOP3.LUT R16, R16, 0xffff, RZ, 0xc0, !PT ;  /* 0x0000ffff10107812 */ /* 0x000fc800078ec0ff */
[----:B------:R-:W-:-:S05]  /*62010*/  PRMT R0, R0, 0x3340, R16 ;  /* 0x0000334000007816 */ /* 0x000fca0000000010 */
[----:B------:R0:W-:Y:S04]  /*62020*/  STL [R1+0x90], R0 ;  /* 0x0000900001007387 */ /* 0x0001e80000100800 */
[----:B------:R-:W2:Y:S04]  /*62030*/  LDL.LU R8, [R1+0x1d0] ;  /* 0x0001d00001087983 */ /* 0x000ea80000300800 */
[----:B------:R-:W2:Y:S01]  /*62040*/  LDL.LU R7, [R1+0x158] ;  /* 0x0001580001077983 */ /* 0x000ea20000300800 */
[----:B------:R-:W-:Y:S02]  /*62050*/  SHF.R.U32.HI R17, RZ, 0x8, R46 ;  /* 0x00000008ff117819 */ /* 0x000fe4000001162e */
[----:B---3--:R-:W-:-:S02]  /*62060*/  SHF.R.U32.HI R47, RZ, 0x8, R6 ;  /* 0x00000008ff2f7819 */ /* 0x008fc40000011606 */
[----:B------:R-:W-:Y:S01]  /*62070*/  SHF.R.U32.HI R46, RZ, 0x8, R5 ;  /* 0x00000008ff2e7819 */ /* 0x000fe20000011605 */
[----:B------:R-:W3:Y:S01]  /*62080*/  LDL.LU R6, [R1+0x5c] ;  /* 0x00005c0001067983 */ /* 0x000ee20000300800 */
[----:B------:R-:W-:-:S03]  /*62090*/  LOP3.LUT R18, R18, 0xffff, RZ, 0xc0, !PT ;  /* 0x0000ffff12127812 */ /* 0x000fc600078ec0ff */
[----:B------:R-:W3:Y:S01]  /*620a0*/  LDL.LU R5, [R1+0x58] ;  /* 0x0000580001057983 */ /* 0x000ee20000300800 */
[----:B------:R-:W-:Y:S02]  /*620b0*/  LOP3.LUT R19, R19, 0xffff, RZ, 0xc0, !PT ;  /* 0x0000ffff13137812 */ /* 0x000fe400078ec0ff */
[----:B------:R-:W-:Y:S02]  /*620c0*/  LOP3.LUT R17, R17, 0xffff, RZ, 0xc0, !PT ;  /* 0x0000ffff11117812 */ /* 0x000fe400078ec0ff */
[----:B------:R-:W-:Y:S02]  /*620d0*/  LOP3.LUT R47, R47, 0xffff, RZ, 0xc0, !PT ;  /* 0x0000ffff2f2f7812 */ /* 0x000fe400078ec0ff */
[----:B------:R-:W-:Y:S02]  /*620e0*/  PRMT R9, R18, 0x3340, R19 ;  /* 0x0000334012097816 */ /* 0x000fe40000000013 */
[----:B0-----:R-:W-:-:S03]  /*620f0*/  PRMT R0, R17, 0x3340, R47 ;  /* 0x0000334011007816 */ /* 0x001fc6000000002f */
[----:B------:R-:W-:Y:S01]  /*62100*/  STL [R1+0x8c], R9 ;  /* 0x00008c0901007387 */ /* 0x000fe20000100800 */
[----:B----4-:R-:W-:-:S03]  /*62110*/  SHF.R.U32.HI R47, RZ, 0x8, R53 ;  /* 0x00000008ff2f7819 */ /* 0x010fc60000011635 */
[----:B------:R0:W-:Y:S04]  /*62120*/  STL [R1+0x74], R0 ;  /* 0x0000740001007387 */ /* 0x0001e80000100800 */
[----:B------:R-:W4:Y:S01]  /*62130*/  LDL.LU R50, [R1+0x1fc] ;  /* 0x0001fc0001327983 */ /* 0x000f220000300800 */
[----:B------:R-:W-:-:S03]  /*62140*/  SHF.R.U32.HI R18, RZ, 0x8, R52 ;  /* 0x00000008ff127819 */ /* 0x000fc60000011634 */
[----:B------:R-:W4:Y:S01]  /*62150*/  LDL.LU R53, [R1+0x1b0] ;  /* 0x0001b00001357983 */ /* 0x000f220000300800 */
[----:B------:R-:W-:Y:S02]  /*62160*/  SHF.R.U32.HI R17, RZ, 0x8, R48 ;  /* 0x00000008ff117819 */ /* 0x000fe40000011630 */
[----:B0-----:R-:W-:Y:S01]  /*62170*/  SHF.R.U32.HI R0, RZ, 0x8, R4 ;  /* 0x00000008ff007819 */ /* 0x001fe20000011604 */
[----:B------:R-:W4:Y:S01]  /*62180*/  LDL.LU R52, [R1+0x1a0] ;  /* 0x0001a00001347983 */ /* 0x000f220000300800 */
[----:B------:R-:W-:-:S03]  /*62190*/  SHF.R.U32.HI R16, RZ, 0x8, R3 ;  /* 0x00000008ff107819 */ /* 0x000fc60000011603 */
[----:B------:R-:W4:Y:S01]  /*621a0*/  LDL.LU R4, [R1+0x17c] ;  /* 0x00017c0001047983 */ /* 0x000f220000300800 */
[----:B------:R-:W-:-:S03]  /*621b0*/  SHF.R.U32.HI R48, RZ, 0x8, R2 ;  /* 0x00000008ff307819 */ /* 0x000fc60000011602 */
[----:B------:R-:W4:Y:S04]  /*621c0*/  LDL.LU R3, [R1+0x198] ;  /* 0x0001980001037983 */ /* 0x000f280000300800 */
[----:B------:R-:W4:Y:S01]  /*621d0*/  LDL.LU R2, [R1+0x190] ;  /* 0x0001900001027983 */ /* 0x000f220000300800 */
[----:B------:R-:W-:Y:S02]  /*621e0*/  LOP3.LUT R17, R17, 0xffff, RZ, 0xc0, !PT ;  /* 0x0000ffff11117812 */ /* 0x000fe400078ec0ff */
[----:B------:R-:W-:Y:S02]  /*621f0*/  LOP3.LUT R18, R18, 0xffff, RZ, 0xc0, !PT ;  /* 0x0000ffff12127812 */ /* 0x000fe400078ec0ff */
[----:B------:R-:W-:Y:S02]  /*62200*/  LOP3.LUT R0, R0, 0xffff, RZ, 0xc0, !PT ;  /* 0x0000ffff00007812 */ /* 0x000fe400078ec0ff */
[----:B------:R-:W-:-:S02]  /*62210*/  LOP3.LUT R16, R16, 0xffff, RZ, 0xc0, !PT ;  /* 0x0000ffff10107812 */ /* 0x000fc400078ec0ff */
[----:B------:R-:W-:Y:S02]  /*62220*/  PRMT R9, R17, 0x3340, R18 ;  /* 0x0000334011097816 */ /* 0x000fe40000000012 */
[----:B------:R-:W-:Y:S02]  /*62230*/  PRMT R0, R0, 0x3340, R16 ;  /* 0x0000334000007816 */ /* 0x000fe40000000010 */
[----:B------:R-:W-:Y:S01]  /*62240*/  SHF.R.U32.HI R16, RZ, 0x8, R51 ;  /* 0x00000008ff107819 */ /* 0x000fe20000011633 */
[----:B------:R-:W-:Y:S04]  /*62250*/  STL [R1+0x70], R9 ;  /* 0x0000700901007387 */ /* 0x000fe80000100800 */
[----:B------:R0:W-:Y:S04]  /*62260*/  STL [R1+0x6c], R0 ;  /* 0x00006c0001007387 */ /* 0x0001e80000100800 */
[----:B------:R-:W4:Y:S01]  /*62270*/  LDL.LU R51, [R1+0x1dc] ;  /* 0x0001dc0001337983 */ /* 0x000f220000300800 */
[----:B--2---:R-:W-:-:S03]  /*62280*/  SHF.R.U32.HI R17, RZ, 0x8, R8 ;  /* 0x00000008ff117819 */ /* 0x004fc60000011608 */
[----:B------:R-:W2:Y:S01]  /*62290*/  LDL.LU R8, [R1+0x14] ;  /* 0x0000140001087983 */ /* 0x000ea20000300800 */
[----:B0-----:R-:W-:-:S03]  /*622a0*/  SHF.R.U32.HI R0, RZ, 0x8, R7 ;  /* 0x00000008ff007819 */ /* 0x001fc60000011607 */
[----:B------:R-:W2:Y:S01]  /*622b0*/  LDL.LU R7, [R1+0x18c] ;  /* 0x00018c0001077983 */ /* 0x000ea20000300800 */
[----:B------:R-:W-:Y:S02]  /*622c0*/  LOP3.LUT R16, R16, 0xffff, RZ, 0xc0, !PT ;  /* 0x0000ffff10107812 */ /* 0x000fe400078ec0ff */
[----:B---3--:R-:W-:Y:S02]  /*622d0*/  SHF.R.U32.HI R18, RZ, 0x8, R6 ;  /* 0x00000008ff127819 */ /* 0x008fe40000011606 */
[----:B------:R-:W-:Y:S01]  /*622e0*/  LOP3.LUT R17, R17, 0xffff, RZ, 0xc0, !PT ;  /* 0x0000ffff11117812 */ /* 0x000fe200078ec0ff */
[----:B------:R-:W3:Y:S01]  /*622f0*/  LDL.LU R6, [R1+0x170] ;  /* 0x0001700001067983 */ /* 0x000ee20000300800 */
[----:B------:R-:W-:Y:S02]  /*62300*/  SHF.R.U32.HI R19, RZ, 0x8, R5 ;  /* 0x00000008ff137819 */ /* 0x000fe40000011605 */
[----:B------:R-:W-:Y:S01]  /*62310*/  LOP3.LUT R0, R0, 0xffff, RZ, 0xc0, !PT ;  /* 0x0000ffff00007812 */ /* 0x000fe200078ec0ff */
[----:B------:R-:W3:Y:S01]  /*62320*/  LDL.LU R5, [R1+0x16c] ;  /* 0x00016c0001057983 */ /* 0x000ee20000300800 */
[----:B------:R-:W-:-:S02]  /*62330*/  LOP3.LUT R18, R18, 0xffff, RZ, 0xc0, !PT ;  /* 0x0000ffff12127812 */ /* 0x000fc400078ec0ff */
[----:B------:R-:W-:Y:S02]  /*62340*/  LOP3.LUT R19, R19, 0xffff, RZ, 0xc0, !PT ;  /* 0x0000ffff13137812 */ /* 0x000fe400078ec0ff */
[----:B------:R-:W-:Y:S02]  /*62350*/  PRMT R10, R16, 0x3340, R17 ;  /* 0x00003340100a7816 */ /* 0x000fe40000000011 */
[----:B------:R-:W-:Y:S02]  /*62360*/  PRMT R9, R0, 0x3340, R18 ;  /* 0x0000334000097816 */ /* 0x000fe40000000012 */
[----:B------:R-:W-:Y:S01]  /*62370*/  PRMT R0, R19, 0x3340, R1 ;  /* 0x0000334013007816 */ /* 0x000fe20000000001 */
[----:B------:R0:W-:Y:S04]  /*62380*/  STL [R1+0x68], R10 ;  /* 0x0000680a01007387 */ /* 0x0001e80000100800 */
[----:B------:R-:W-:Y:S04]  /*62390*/  STL [R1+0x64], R9 ;  /* 0x0000640901007387 */ /* 0x000fe80000100800 */
[----:B------:R1:W-:Y:S04]  /*623a0*/  STL [R1+0x4], R0 ;  /* 0x0000040001007387 */ /* 0x0003e80000100800 */
[----:B------:R-:W3:Y:S01]  /*623b0*/  LDL.LU R11, [R1+0x260] ;  /* 0x00026000010b7983 */ /* 0x000ee20000300800 */
[----:B----4-:R-:W-:-:S02]  /*623c0*/  SHF.R.U32.HI R17, RZ, 0x8, R53 ;  /* 0x00000008ff117819 */ /* 0x010fc40000011635 */
[----:B------:R-:W-:Y:S01]  /*623d0*/  SHF.R.U32.HI R18, RZ, 0x8, R52 ;  /* 0x00000008ff127819 */ /* 0x000fe20000011634 */
[----:B0-----:R-:W4:Y:S01]  /*623e0*/  LDL.LU R10, [R1+0x250] ;  /* 0x00025000010a7983 */ /* 0x001f220000300800 */
[----:B------:R-:W-:-:S03]  /*623f0*/  SHF.R.U32.HI R19, RZ, 0x8, R4 ;  /* 0x00000008ff137819 */ /* 0x000fc60000011604 */
[----:B------:R-:W4:Y:S01]  /*62400*/  LDL.LU R52, [R1+0x234] ;  /* 0x0002340001347983 */ /* 0x000f220000300800 */
[----:B-1----:R-:W-:-:S03]  /*62410*/  SHF.R.U32.HI R0, RZ, 0x8, R3 ;  /* 0x00000008ff007819 */ /* 0x002fc60000011603 */
[----:B------:R-:W4:Y:S01]  /*62420*/  LDL.LU R53, [R1+0x1cc] ;  /* 0x0001cc0001357983 */ /* 0x000f220000300800 */
[----:B------:R-:W-:-:S03]  /*62430*/  SHF.R.U32.HI R16, RZ, 0x8, R2 ;  /* 0x00000008ff107819 */ /* 0x000fc60000011602 */
[----:B------:R-:W4:Y:S04]  /*62440*/  LDL.LU R4, [R1+0x1a8] ;  /* 0x0001a80001047983 */ /* 0x000f280000300800 */
[----:B------:R-:W4:Y:S04]  /*62450*/  LDL.LU R3, [R1+0x1d8] ;  /* 0x0001d80001037983 */ /* 0x000f280000300800 */
[----:B------:R-:W4:Y:S01]  /*62460*/  LDL.LU R2, [R1+0x1ac] ;  /* 0x0001ac0001027983 */ /* 0x000f220000300800 */
[----:B------:R-:W-:Y:S02]  /*62470*/  LOP3.LUT R19, R19, 0xffff, RZ, 0xc0, !PT ;  /* 0x0000ffff13137812 */ /* 0x000fe400078ec0ff */
[----:B------:R-:W-:-:S02]  /*62480*/  LOP3.LUT R0, R0, 0xffff, RZ, 0xc0, !PT ;  /* 0x0000ffff00007812 */ /* 0x000fc400078ec0ff */
[----:B------:R-:W-:Y:S02]  /*62490*/  LOP3.LUT R16, R16, 0xffff, RZ, 0xc0, !PT ;  /* 0x0000ffff10107812 */ /* 0x000fe400078ec0ff */
[----:B------:R-:W-:Y:S02]  /*624a0*/  LOP3.LUT R17, R17, 0xffff, RZ, 0xc0, !PT ;  /* 0x0000ffff11117812 */ /* 0x000fe400078ec0ff */
[----:B------:R-:W-:Y:S02]  /*624b0*/  LOP3.LUT R18, R18, 0xffff, RZ, 0xc0, !PT ;  /* 0x0000ffff12127812 */ /* 0x000fe400078ec0ff */
[----:B------:R-:W-:Y:S02]  /*624c0*/  PRMT R12, R19, 0x3340, R1 ;  /* 0x00003340130c7816 */ /* 0x000fe40000000001 */
[----:B------:R-:W-:Y:S02]  /*624d0*/  PRMT R9, R0, 0x3340, R16 ;  /* 0x0000334000097816 */ /* 0x000fe40000000010 */
[----:B------:R-:W-:Y:S01]  /*624e0*/  PRMT R0, R17, 0x3340, R18 ;  /* 0x0000334011007816 */ /* 0x000fe20000000012 */
[----:B------:R-:W-:Y:S04]  /*624f0*/  STL [R1+0x10], R12 ;  /* 0x0000100c01007387 */ /* 0x000fe80000100800 */
[----:B------:R0:W-:Y:S04]  /*62500*/  STL [R1+0x48], R9 ;  /* 0x0000480901007387 */ /* 0x0001e80000100800 */
[----:B------:R1:W-:Y:S04]  /*62510*/  STL [R1+0x44], R0 ;  /* 0x0000440001007387 */ /* 0x0003e80000100800 */
[----:B0-----:R-:W4:Y:S01]  /*62520*/  LDL.LU R9, [R1+0x2dc] ;  /* 0x0002dc0001097983 */ /* 0x001f220000300800 */
[----:B--2---:R-:W-:-:S03]  /*62530*/  SHF.R.U32.HI R18, RZ, 0x8, R8 ;  /* 0x00000008ff127819 */ /* 0x004fc60000011608 */
[----:B------:R-:W2:Y:S01]  /*62540*/  LDL.LU R8, [R1+0x220] ;  /* 0x0002200001087983 */ /* 0x000ea20000300800 */
[----:B-1----:R-:W-:-:S03]  /*62550*/  SHF.R.U32.HI R0, RZ, 0x8, R7 ;  /* 0x00000008ff007819 */ /* 0x002fc60000011607 */
[----:B------:R-:W2:Y:S01]  /*62560*/  LDL.LU R7, [R1+0x218] ;  /* 0x0002180001077983 */ /* 0x000ea20000300800 */
[----:B------:R-:W-:Y:S02]  /*62570*/  LOP3.LUT R18, R18, 0xffff, RZ, 0xc0, !PT ;  /* 0x0000ffff12127812 */ /* 0x000fe400078ec0ff */
[----:B---3--:R-:W-:Y:S02]  /*62580*/  SHF.R.U32.HI R16, RZ, 0x8, R6 ;  /* 0x00000008ff107819 */ /* 0x008fe40000011606 */
[----:B------:R-:W-:Y:S01]  /*62590*/  SHF.R.U32.HI R17, RZ, 0x8, R5 ;  /* 0x00000008ff117819 */ /* 0x000fe20000011605 */
[----:B------:R-:W3:Y:S01]  /*625a0*/  LDL.LU R6, [R1+0x22c] ;  /* 0x00022c0001067983 */ /* 0x000ee20000300800 */
[----:B------:R-:W-:Y:S02]  /*625b0*/  PRMT R18, R18, 0x3340, R1 ;  /* 0x0000334012127816 */ /* 0x000fe40000000001 */
[----:B------:R-:W-:Y:S01]  /*625c0*/  LOP3.LUT R17, R17, 0xffff, RZ, 0xc0, !PT ;  /* 0x0000ffff11117812 */ /* 0x000fe200078ec0ff */
[----:B------:R-:W3:Y:S01]  /*625d0*/  LDL.LU R5, [R1+0x224] ;  /* 0x0002240001057983 */ /* 0x000ee20000300800 */
[----:B------:R-:W-:-:S02]  /*625e0*/  LOP3.LUT R0, R0, 0xffff, RZ, 0xc0, !PT ;  /* 0x0000ffff00007812 */ /* 0x000fc400078ec0ff */
[----:B------:R-:W-:Y:S01]  /*625f0*/  LOP3.LUT R16, R16, 0xffff, RZ, 0xc0, !PT ;  /* 0x0000ffff10107812 */ /* 0x000fe200078ec0ff */
[----:B------:R-:W-:Y:S01]  /*62600*/  STL [R1+0xc], R18 ;  /* 0x00000c1201007387 */ /* 0x000fe20000100800 */
[----:B------:R-:W-:Y:S02]  /*62610*/  PRMT R12, R17, 0x3340, R1 ;  /* 0x00003340110c7816 */ /* 0x000fe40000000001 */
[----:B------:R-:W-:-:S05]  /*62620*/  PRMT R13, R0, 0x3340, R16 ;  /* 0x00003340000d7816 */ /* 0x000fca0000000010 */
[----:B------:R-:W-:Y:S04]  /*62630*/  STL [R1+0x3c], R13 ;  /* 0x00003c0d01007387 */ /* 0x000fe80000100800 */
[----:B------:R0:W-:Y:S01]  /*62640*/  STL [R1+0x8], R12 ;  /* 0x0000080c01007387 */ /* 0x0001e20000100800 */
[----:B------:R-:W-:Y:S02]  /*62650*/  SHF.R.U32.HI R0, RZ, 0x8, R11 ;  /* 0x00000008ff007819 */ /* 0x000fe4000001160b */
[----:B----4-:R-:W-:Y:S01]  /*62660*/  SHF.R.U32.HI R19, RZ, 0x8, R53 ;  /* 0x00000008ff137819 */ /* 0x010fe20000011635 */
[----:B0-----:R-:W4:Y:S01]  /*62670*/  LDL.LU R12, [R1+0x204] ;  /* 0x00020400010c7983 */ /* 0x001f220000300800 */
[----:B------:R-:W-:-:S03]  /*62680*/  SHF.R.U32.HI R53, RZ, 0x8, R4 ;  /* 0x00000008ff357819 */ /* 0x000fc60000011604 */
[----:B------:R-:W4:Y:S01]  /*62690*/  LDL.LU R11, [R1+0x1f0] ;  /* 0x0001f000010b7983 */ /* 0x000f220000300800 */
[----:B------:R-:W-:Y:S02]  /*626a0*/  LOP3.LUT R19, R19, 0xffff, RZ, 0xc0, !PT ;  /* 0x0000ffff13137812 */ /* 0x000fe400078ec0ff */
[----:B------:R-:W-:Y:S01]  /*626b0*/  SHF.R.U32.HI R17, RZ, 0x8, R3 ;  /* 0x00000008ff117819 */ /* 0x000fe20000011603 */
[----:B------:R-:W4:Y:S01]  /*626c0*/  LDL.LU R4, [R1+0x1b8] ;  /* 0x0001b80001047983 */ /* 0x000f220000300800 */
[----:B------:R-:W-:Y:S02]  /*626d0*/  LOP3.LUT R53, R53, 0xffff, RZ, 0xc0, !PT ;  /* 0x0000ffff35357812 */ /* 0x000fe400078ec0ff */
[----:B------:R-:W-:Y:S02]  /*626e0*/  SHF.R.U32.HI R18, RZ, 0x8, R2 ;  /* 0x00000008ff127819 */ /* 0x000fe40000011602 */
[----:B------:R-:W-:Y:S02]  /*626f0*/  LOP3.LUT R17, R17, 0xffff, RZ, 0xc0, !PT ;  /* 0x0000ffff11117812 */ /* 0x000fe400078ec0ff */
[----:B------:R-:W-:-:S02]  /*62700*/  LOP3.LUT R18, R18, 0xffff, RZ, 0xc0, !PT ;  /* 0x0000ffff12127812 */ /* 0x000fc400078ec0ff */
[----:B------:R-:W-:Y:S02]  /*62710*/  PRMT R3, R19, 0x3340, R53 ;  /* 0x0000334013037816 */ /* 0x000fe40000000035 */
[----:B------:R-:W-:-:S03]  /*62720*/  PRMT R2, R17, 0x3340, R18 ;  /* 0x0000334011027816 */ /* 0x000fc60000000012 */
[----:B------:R0:W-:Y:S01]  /*62730*/  STL [R1+0x24], R3 ;  /* 0x0000240301007387 */ /* 0x0001e20000100800 */
[----:B------:R-:W-:Y:S02]  /*62740*/  SHF.R.U32.HI R16, RZ, 0x8, R10 ;  /* 0x00000008ff107819 */ /* 0x000fe4000001160a */
[----:B------:R-:W-:Y:S02]  /*62750*/  LOP3.LUT R0, R0, 0xffff, RZ, 0xc0, !PT ;  /* 0x0000ffff00007812 */ /* 0x000fe400078ec0ff */
[----:B------:R-:W-:Y:S01]  /*62760*/  LOP3.LUT R16, R16, 0xffff, RZ, 0xc0, !PT ;  /* 0x0000ffff10107812 */ /* 0x000fe200078ec0ff */
[----:B0-----:R-:W4:Y:S04]  /*62770*/  LDL.LU R3, [R1+0x39c] ;  /* 0x00039c0001037983 */ /* 0x001f280000300800 */
[----:B------:R0:W-:Y:S01]  /*62780*/  STL [R1+0x34], R2 ;  /* 0x0000340201007387 */ /* 0x0001e20000100800 */
[----:B------:R-:W-:-:S03]  /*62790*/  PRMT R0, R0, 0x3340, R16 ;  /* 0x0000334000007816 */ /* 0x000fc60000000010 */
[----:B0-----:R-:W4:Y:S01]  /*627a0*/  LDL.LU R2, [R1+0x1a4] ;  /* 0x0001a40001027983 */ /* 0x001f220000300800 */
[----:B------:R-:W-:-:S03]  /*627b0*/  SHF.R.U32.HI R54, RZ, 0x8, R9 ;  /* 0x00000008ff367819 */ /* 0x000fc60000011609 */
[----:B------:R3:W-:Y:S04]  /*627c0*/  STL [R1+0x28], R0 ;  /* 0x0000280001007387 */ /* 0x0007e80000100800 */
[----:B------:R-:W4:Y:S04]  /*627d0*/  LDL.LU R10, [R1+0x424] ;  /* 0x00042400010a7983 */ /* 0x000f280000300800 */
        /* <DEDUP_REMOVED lines=10> */
[----:B------:R-:W-:Y:S02]  /*62880*/  LOP3.LUT R0, R0, 0xffff, RZ, 0xc0, !PT ;  /* 0x0000ffff00007812 */ /* 0x000fe400078ec0ff */
[----:B------:R-:W-:Y:S01]  /*62890*/  LOP3.LUT R16, R16, 0xffff, RZ, 0xc0, !PT ;  /* 0x0000ffff10107812 */ /* 0x000fe200078ec0ff */
[----:B------:R-:W3:Y:S01]  /*628a0*/  LDL.LU R5, [R1+0x25c] ;  /* 0x00025c0001057983 */ /* 0x000ee20000300800 */
[----:B------:R-:W-:-:S02]  /*628b0*/  PRMT R53, R53, 0x3340, R1 ;  /* 0x0000334035357816 */ /* 0x000fc40000000001 */
[----:B------:R-:W-:Y:S02]  /*628c0*/  PRMT R13, R17, 0x3340, R1 ;  /* 0x00003340110d7816 */ /* 0x000fe40000000001 */
[----:B------:R-:W-:Y:S01]  /*628d0*/  PRMT R0, R0, 0x3340, R16 ;  /* 0x0000334000007816 */ /* 0x000fe20000000010 */
[----:B------:R-:W-:Y:S04]  /*628e0*/  STL [R1+0x2c30], R53 ;  /* 0x002c303501007387 */ /* 0x000fe80000100800 */
[----:B------:R-:W-:Y:S04]  /*628f0*/  STL [R1+0x14], R13 ;  /* 0x0000140d01007387 */ /* 0x000fe80000100800 */
[----:B------:R0:W-:Y:S01]  /*62900*/  STL [R1+0x30], R0 ;  /* 0x0000300001007387 */ /* 0x0001e20000100800 */
[----:B----4-:R-:W-:-:S02]  /*62910*/  SHF.R.U32.HI R17, RZ, 0x8, R12 ;  /* 0x00000008ff117819 */ /* 0x010fc4000001160c */
[----:B------:R-:W-:Y:S02]  /*62920*/  SHF.R.U32.HI R18, RZ, 0x8, R11 ;  /* 0x00000008ff127819 */ /* 0x000fe4000001160b */
[----:B------:R-:W-:Y:S02]  /*62930*/  LOP3.LUT R17, R17, 0xffff, RZ, 0xc0, !PT ;  /* 0x0000ffff11117812 */ /* 0x000fe400078ec0ff */
[----:B------:R-:W-:Y:S02]  /*62940*/  LOP3.LUT R18, R18, 0xffff, RZ, 0xc0, !PT ;  /* 0x0000ffff12127812 */ /* 0x000fe400078ec0ff */
[----:B------:R-:W-:Y:S02]  /*62950*/  SHF.R.U32.HI R19, RZ, 0x8, R4 ;  /* 0x00000008ff137819 */ /* 0x000fe40000011604 */
[----:B------:R-:W4:Y:S01]  /*62960*/  LDL.LU R4, [R1+0x3b0] ;  /* 0x0003b00001047983 */ /* 0x000f220000300800 */
[----:B------:R-:W-:-:S03]  /*62970*/  SHF.R.U32.HI R16, RZ, 0x8, R3 ;  /* 0x00000008ff107819 */ /* 0x000fc60000011603 */
[----:B------:R-:W4:Y:S01]  /*62980*/  LDL.LU R3, [R1+0x3ac] ;  /* 0x0003ac0001037983 */ /* 0x000f220000300800 */
[----:B0-----:R-:W-:Y:S02]  /*62990*/  SHF.R.U32.HI R0, RZ, 0x8, R2 ;  /* 0x00000008ff007819 */ /* 0x001fe40000011602 */
[----:B------:R-:W-:Y:S02]  /*629a0*/  PRMT R2, R17, 0x3340, R18 ;  /* 0x0000334011027816 */ /* 0x000fe40000000012 */
[----:B------:R-:W-:-:S04]  /*629b0*/  LOP3.LUT R0, R0, 0xffff, RZ, 0xc0, !PT ;  /* 0x0000ffff00007812 */ /* 0x000fc800078ec0ff */
[----:B------:R-:W-:Y:S01]  /*629c0*/  PRMT R0, R0, 0x3340, R1 ;  /* 0x0000334000007816 */ /* 0x000fe20000000001 */
[----:B------:R0:W-:Y:S04]  /*629d0*/  STL [R1+0x2c], R2 ;  /* 0x00002c0201007387 */ /* 0x0001e80000100800 */
[----:B0-----:R-:W4:Y:S04]  /*629e0*/  LDL.LU R2, [R1+0x390] ;  /* 0x0003900001027983 */ /* 0x001f280000300800 */
[----:B------:R2:W-:Y:S04]  /*629f0*/  STL [R1+0x18], R0 ;  /* 0x0000180001007387 */ /* 0x0005e80000100800 */
[----:B------:R-:W4:Y:S04]  /*62a00*/  LDL.LU R61, [R1+0x388] ;  /* 0x00038800013d7983 */ /* 0x000f280000300800 */
[----:B------:R-:W4:Y:S01]  /*62a10*/  LDL.LU R60, [R1+0x480] ;  /* 0x00048000013c7983 */ /* 0x000f220000300800 */
[----:B--2---:R-:W-:-:S03]  /*62a20*/  SHF.R.U32.HI R0, RZ, 0x8, R8 ;  /* 0x00000008ff007819 */ /* 0x004fc60000011608 */
[----:B------:R-:W2:Y:S01]  /*62a30*/  LDL.LU R8, [R1+0x49c] ;  /* 0x00049c0001087983 */ /* 0x000ea20000300800 */
[----:B------:R-:W-:-:S03]  /*62a40*/  SHF.R.U32.HI R18, RZ, 0x8, R7 ;  /* 0x00000008ff127819 */ /* 0x000fc60000011607 */
[----:B------:R-:W2:Y:S01]  /*62a50*/  LDL.LU R7, [R1+0x4ac] ;  /* 0x0004ac0001077983 */ /* 0x000ea20000300800 */
[----:B------:R-:W-:-:S04]  /*62a60*/  LOP3.LUT R16, R16, 0xffff, RZ, 0xc0, !PT ;  /* 0x0000ffff10107812 */ /* 0x000fc800078ec0ff */
[----:B------:R-:W-:Y:S02]  /*62a70*/  PRMT R56, R16, 0x3340, R1 ;  /* 0x0000334010387816 */ /* 0x000fe40000000001 */
[----:B------:R-:W-:Y:S02]  /*62a80*/  SHF.R.U32.HI R16, RZ, 0x8, R9 ;  /* 0x00000008ff107819 */ /* 0x000fe40000011609 */
[----:B---3--:R-:W-:Y:S02]  /*62a90*/  SHF.R.U32.HI R17, RZ, 0x8, R6 ;  /* 0x00000008ff117819 */ /* 0x008fe40000011606 */
[----:B------:R-:W-:Y:S02]  /*62aa0*/  LOP3.LUT R16, R16, 0xffff, RZ, 0xc0, !PT ;  /* 0x0000ffff10107812 */ /* 0x000fe400078ec0ff */
[----:B------:R-:W-:Y:S02]  /*62ab0*/  LOP3.LUT R0, R0, 0xffff, RZ, 0xc0, !PT ;  /* 0x0000ffff00007812 */ /* 0x000fe400078ec0ff */
[----:B------:R-:W-:-:S02]  /*62ac0*/  LOP3.LUT R18, R18, 0xffff, RZ, 0xc0, !PT ;  /* 0x0000ffff12127812 */ /* 0x000fc400078ec0ff */
[----:B------:R-:W-:Y:S02]  /*62ad0*/  LOP3.LUT R17, R17, 0xffff, RZ, 0xc0, !PT ;  /* 0x0000ffff11117812 */ /* 0x000fe400078ec0ff */
[----:B------:R-:W-:Y:S02]  /*62ae0*/  SHF.R.U32.HI R40, RZ, 0x8, R58 ;  /* 0x00000008ff287819 */ /* 0x000fe4000001163a */
[----:B------:R-:W-:Y:S02]  /*62af0*/  SHF.R.U32.HI R58, RZ, 0x8, R5 ;  /* 0x00000008ff3a7819 */ /* 0x000fe40000011605 */
[----:B------:R-:W-:Y:S02]  /*62b00*/  SHF.R.U32.HI R38, RZ, 0x8, R57 ;  /* 0x00000008ff267819 */ /* 0x000fe40000011639 */
[----:B------:R-:W-:Y:S02]  /*62b10*/  PRMT R5, R16, 0x3340, R0 ;  /* 0x0000334010057816 */ /* 0x000fe40000000000 */
[----:B------:R-:W-:-:S02]  /*62b20*/  SHF.R.U32.HI R57, RZ, 0x8, R10 ;  /* 0x00000008ff397819 */ /* 0x000fc4000001160a */
[----:B------:R-:W-:Y:S01]  /*62b30*/  PRMT R0, R18, 0x3340, R17 ;  /* 0x0000334012007816 */ /* 0x000fe20000000011 */
[----:B------:R-:W3:Y:S01]  /*62b40*/  LDL.LU R10, [R1+0x2f0] ;  /* 0x0002f000010a7983 */ /* 0x000ee20000300800 */
[----:B------:R-:W-:-:S03]  /*62b50*/  LOP3.LUT R19, R19, 0xffff, RZ, 0xc0, !PT ;  /* 0x0000ffff13137812 */ /* 0x000fc600078ec0ff */
[----:B------:R-:W3:Y:S04]  /*62b60*/  LDL.LU R11, [R1+0x2f8] ;  /* 0x0002f800010b7983 */ /* 0x000ee80000300800 */
[----:B------:R-:W3:Y:S04]  /*62b70*/  LDL.LU R53, [R1+0x2f4] ;  /* 0x0002f40001357983 */ /* 0x000ee80000300800 */
[----:B------:R0:W-:Y:S01]  /*62b80*/  STL [R1+0x20], R5 ;  /* 0x0000200501007387 */ /* 0x0001e20000100800 */
[----:B------:R-:W-:-:S03]  /*62b90*/  PRMT R55, R19, 0x3340, R1 ;  /* 0x0000334013377816 */ /* 0x000fc60000000001 */
[----:B------:R-:W-:Y:S01]  /*62ba0*/  STL [R1+0x1c], R0 ;  /* 0x00001c0001007387 */ /* 0x000fe20000100800 */
[----:B----4-:R-:W-:-:S03]  /*62bb0*/  LOP3.LUT R13, R4, 0xffff, RZ, 0xc0, !PT ;  /* 0x0000ffff040d7812 */ /* 0x010fc600078ec0ff */
[----:B------:R-:W4:Y:S04]  /*62bc0*/  LDL.LU R6, [R1] ;  /* 0x0000000001067983 */ /* 0x000f280000300800 */
[----:B------:R1:W-:Y:S04]  /*62bd0*/  STL [R1+0x50], R13 ;  /* 0x0000500d01007387 */ /* 0x0003e80000100800 */
[----:B0-----:R-:W4:Y:S01]  /*62be0*/  LDL.LU R5, [R1+0x154] ;  /* 0x0001540001057983 */ /* 0x001f220000300800 */
[----:B------:R-:W-:-:S05]  /*62bf0*/  LOP3.LUT R12, R3, 0xffff, RZ, 0xc0, !PT ;  /* 0x0000ffff030c7812 */ /* 0x000fca00078ec0ff */
[----:B------:R-:W-:Y:S04]  /*62c00*/  STL [R1+0x54], R12 ;  /* 0x0000540c01007387 */ /* 0x000fe80000100800 */
[----:B------:R-:W4:Y:S01]  /*62c10*/  LDL.LU R4, [R1+0x38] ;  /* 0x0000380001047983 */ /* 0x000f220000300800 */
[----:B------:R-:W-:-:S05]  /*62c20*/  LOP3.LUT R9, R2, 0xffff, RZ, 0xc0, !PT ;  /* 0x0000ffff02097812 */ /* 0x000fca00078ec0ff */
[----:B------:R-:W-:Y:S01]  /*62c30*/  STL [R1+0x58], R9 ;  /* 0x0000580901007387 */ /* 0x000fe20000100800 */
[----:B------:R-:W-:-:S03]  /*62c40*/  LOP3.LUT R19, R61, 0xffff, RZ, 0xc0, !PT ;  /* 0x0000ffff3d137812 */ /* 0x000fc600078ec0ff */
[----:B------:R-:W4:Y:S04]  /*62c50*/  LDL.LU R2, [R1+0x150] ;  /* 0x0001500001027983 */ /* 0x000f280000300800 */
[----:B------:R-:W4:Y:S01]  /*62c60*/  LDL.LU R3, [R1+0x11c] ;  /* 0x00011c0001037983 */ /* 0x000f220000300800 */
[----:B------:R-:W-:-:S03]  /*62c70*/  SHF.R.U32.HI R17, RZ, 0x8, R60 ;  /* 0x00000008ff117819 */ /* 0x000fc6000001163c */
[----:B------:R0:W-:Y:S01]  /*62c80*/  STL [R1+0x5c], R19 ;  /* 0x00005c1301007387 */ /* 0x0001e20000100800 */
[----:B--2---:R-:W-:Y:S02]  /*62c90*/  SHF.R.U32.HI R18, RZ, 0x8, R8 ;  /* 0x00000008ff127819 */ /* 0x004fe40000011608 */
[----:B------:R-:W-:Y:S02]  /*62ca0*/  SHF.R.U32.HI R16, RZ, 0x8, R7 ;  /* 0x00000008ff107819 */ /* 0x000fe40000011607 */
[----:B------:R-:W2:Y:S01]  /*62cb0*/  LDL.LU R7, [R1+0x100] ;  /* 0x0001000001077983 */ /* 0x000ea20000300800 */
[----:B------:R-:W-:-:S03]  /*62cc0*/  LOP3.LUT R60, R18, 0xffff, RZ, 0xc0, !PT ;  /* 0x0000ffff123c7812 */ /* 0x000fc600078ec0ff */
[----:B------:R-:W2:Y:S04]  /*62cd0*/  LDL.LU R8, [R1+0xf8] ;  /* 0x0000f80001087983 */ /* 0x000ea80000300800 */
[----:B------:R-:W2:Y:S01]  /*62ce0*/  LDL.LU R18, [R1+0x2d8] ;  /* 0x0002d80001127983 */ /* 0x000ea20000300800 */
[----:B------:R-:W0:Y:S01]  /*62cf0*/  S2R R59, SR_TID.X ;  /* 0x00000000003b7919 */ /* 0x000e220000002100 */
[----:B------:R-:W-:Y:S01]  /*62d00*/  ULEA UR4, UR5, UR4, 0x18 ;  /* 0x0000000405047291 */ /* 0x000fe2000f8ec0ff */
[----:B------:R-:W-:Y:S01]  /*62d10*/  LOP3.LUT R61, R16, 0xffff, RZ, 0xc0, !PT ;  /* 0x0000ffff103d7812 */ /* 0x000fe200078ec0ff */
[----:B------:R-:W0:Y:S01]  /*62d20*/  LDCU UR5, c[0x0][0x398] ;  /* 0x00007300ff0577ac */ /* 0x000e220008000800 */
[----:B---3--:R-:W-:Y:S02]  /*62d30*/  PRMT R16, R10, 0x4210, R13 ;  /* 0x000042100a107816 */ /* 0x008fe4000000000d */
[----:B-1----:R-:W3:Y:S04]  /*62d40*/  LDL.LU R13, [R1+0x2c60] ;  /* 0x002c6000010d7983 */ /* 0x002ee80000300800 */
[----:B------:R-:W3:Y:S01]  /*62d50*/  LDL.LU R10, [R1+0xf0] ;  /* 0x0000f000010a7983 */ /* 0x000ee20000300800 */
[----:B0-----:R-:W-:-:S02]  /*62d60*/  PRMT R19, R53, 0x4210, R19 ;  /* 0x0000421035137816 */ /* 0x001fc40000000013 */
[----:B------:R-:W-:Y:S02]  /*62d70*/  LOP3.LUT R0, R59, 0x1f, RZ, 0xc0, !PT ;  /* 0x0000001f3b007812 */ /* 0x000fe400078ec0ff */
[----:B------:R-:W-:Y:S02]  /*62d80*/  LOP3.LUT R59, R17, 0xffff, RZ, 0xc0, !PT ;  /* 0x0000ffff113b7812 */ /* 0x000fe400078ec0ff */
[----:B------:R-:W-:Y:S01]  /*62d90*/  LEA R0, R0, UR4, 0x4 ;  /* 0x0000000400007c11 */ /* 0x000fe2000f8e20ff */
[----:B------:R-:W0:Y:S01]  /*62da0*/  LDCU UR4, c[0x0][0x398] ;  /* 0x00007300ff0477ac */ /* 0x000e220008000800 */
[----:B------:R-:W-:Y:S02]  /*62db0*/  PRMT R17, R11, 0x4210, R12 ;  /* 0x000042100b117816 */ /* 0x000fe4000000000c */
[----:B------:R-:W3:Y:S04]  /*62dc0*/  LDL.LU R12, [R1+0x2c5c] ;  /* 0x002c5c00010c7983 */ /* 0x000ee80000300800 */
[----:B------:R-:W3:Y:S01]  /*62dd0*/  LDL.LU R11, [R1+0xf4] ;  /* 0x0000f400010b7983 */ /* 0x000ee20000300800 */
[----:B----4-:R-:W-:-:S02]  /*62de0*/  PRMT R5, R5, 0x5410, R6 ;  /* 0x0000541005057816 */ /* 0x010fc40000000006 */
[----:B------:R-:W-:Y:S02]  /*62df0*/  PRMT R2, R2, 0x5410, R4 ;  /* 0x0000541002027816 */ /* 0x000fe40000000004 */
[----:B--2---:R-:W-:Y:S02]  /*62e00*/  PRMT R18, R18, 0x4210, R9 ;  /* 0x0000421012127816 */ /* 0x004fe40000000009 */
[----:B------:R-:W3:Y:S04]  /*62e10*/  LDL.LU R9, [R1+0x2c58] ;  /* 0x002c580001097983 */ /* 0x000ee80000300800 */
[----:B------:R-:W2:Y:S04]  /*62e20*/  LDL.LU R53, [R1+0xe4] ;  /* 0x0000e40001357983 */ /* 0x000ea80000300800 */
[----:B------:R1:W-:Y:S04]  /*62e30*/  STSM.16.M88.4 [R0], R16 ;  /* 0x0000001000007844 */ /* 0x0003e80000000200 */
[----:B-1----:R-:W4:Y:S04]  /*62e40*/  LDL.LU R16, [R1+0x118] ;  /* 0x0001180001107983 */ /* 0x002f280000300800 */
[----:B------:R-:W2:Y:S04]  /*62e50*/  LDL.LU R17, [R1+0x108] ;  /* 0x0001080001117983 */ /* 0x000ea80000300800 */
[----:B------:R-:W2:Y:S04]  /*62e60*/  LDL.LU R18, [R1+0x10c] ;  /* 0x00010c0001127983 */ /* 0x000ea80000300800 */
[----:B------:R-:W2:Y:S04]  /*62e70*/  LDL.LU R19, [R1+0xfc] ;  /* 0x0000fc0001137983 */ /* 0x000ea80000300800 */
[----:B------:R-:W2:Y:S04]  /*62e80*/  LDL.LU R6, [R1+0x2c54] ;  /* 0x002c540001067983 */ /* 0x000ea80000300800 */
[----:B------:R1:W-:Y:S04]  /*62e90*/  STL [R1+0x17c], R5 ;  /* 0x00017c0501007387 */ /* 0x0003e80000100800 */
[----:B-1----:R-:W2:Y:S04]  /*62ea0*/  LDL.LU R5, [R1+0x2c50] ;  /* 0x002c500001057983 */ /* 0x002ea80000300800 */
[----:B------:R-:W2:Y:S04]  /*62eb0*/  LDL.LU R4, [R1+0x2c4c] ;  /* 0x002c4c0001047983 */ /* 0x000ea80000300800 */
[----:B------:R1:W-:Y:S04]  /*62ec0*/  STL [R1+0x180], R2 ;  /* 0x0001800201007387 */ /* 0x0003e80000100800 */
[----:B-1----:R-:W2:Y:S01]  /*62ed0*/  LDL.LU R2, [R1+0x2c48] ;  /* 0x002c480001027983 */ /* 0x002ea20000300800 */
[----:B------:R-:W-:-:S02]  /*62ee0*/  LOP3.LUT R14, R14, 0xffff, RZ, 0xc0, !PT ;  /* 0x0000ffff0e0e7812 */ /* 0x000fc400078ec0ff */
[----:B------:R-:W-:Y:S02]  /*62ef0*/  SHF.R.U32.HI R20, RZ, 0x8, R20 ;  /* 0x00000008ff147819 */ /* 0x000fe40000011614 */
[----:B------:R-:W-:Y:S02]  /*62f00*/  LOP3.LUT R15, R15, 0xffff, RZ, 0xc0, !PT ;  /* 0x0000ffff0f0f7812 */ /* 0x000fe400078ec0ff */
[----:B------:R-:W-:Y:S02]  /*62f10*/  LOP3.LUT R26, R26, 0xffff, RZ, 0xc0, !PT ;  /* 0x0000ffff1a1a7812 */ /* 0x000fe400078ec0ff */
[----:B------:R-:W-:Y:S02]  /*62f20*/  LOP3.LUT R25, R25, 0xffff, RZ, 0xc0, !PT ;  /* 0x0000ffff19197812 */ /* 0x000fe400078ec0ff */
[----:B------:R-:W-:Y:S02]  /*62f30*/  LOP3.LUT R27, R27, 0xffff, RZ, 0xc0, !PT ;  /* 0x0000ffff1b1b7812 */ /* 0x000fe400078ec0ff */
        /* <DEDUP_REMOVED lines=8> */
[----:B---3--:R-:W-:Y:S02]  /*62fc0*/  PRMT R9, R10, 0x5410, R9 ;  /* 0x000054100a097816 */ /* 0x008fe40000000009 */
[----:B--2---:R-:W-:Y:S02]  /*62fd0*/  PRMT R2, R3, 0x5410, R2 ;  /* 0x0000541003027816 */ /* 0x004fe40000000002 */
[----:B------:R-:W4:Y:S01]  /*62fe0*/  LDL.LU R3, [R1+0x2c44] ;  /* 0x002c440001037983 */ /* 0x000f220000300800 */
[----:B------:R-:W-:-:S03]  /*62ff0*/  PRMT R17, R17, 0x5410, R4 ;  /* 0x0000541011117816 */ /* 0x000fc60000000004 */
[----:B------:R1:W-:Y:S01]  /*63000*/  STL [R1+0x184], R2 ;  /* 0x0001840201007387 */ /* 0x0003e20000100800 */
[----:B------:R-:W-:-:S03]  /*63010*/  PRMT R18, R18, 0x5410, R5 ;  /* 0x0000541012127816 */ /* 0x000fc60000000005 */
[----:B-1----:R-:W2:Y:S01]  /*63020*/  LDL.LU R2, [R1+0xdc] ;  /* 0x0000dc0001027983 */ /* 0x002ea20000300800 */
[----:B------:R-:W-:Y:S02]  /*63030*/  PRMT R6, R7, 0x5410, R6 ;  /* 0x0000541007067816 */ /* 0x000fe40000000006 */
[----:B------:R-:W-:Y:S02]  /*63040*/  LOP3.LUT R39, R39, 0xffff, RZ, 0xc0, !PT ;  /* 0x0000ffff27277812 */ /* 0x000fe400078ec0ff */
[----:B------:R-:W-:Y:S02]  /*63050*/  LOP3.LUT R37, R37, 0xffff, RZ, 0xc0, !PT ;  /* 0x0000ffff25257812 */ /* 0x000fe400078ec0ff */
[----:B------:R-:W-:Y:S02]  /*63060*/  LOP3.LUT R44, R44, 0xffff, RZ, 0xc0, !PT ;  /* 0x0000ffff2c2c7812 */ /* 0x000fe400078ec0ff */
[----:B------:R-:W-:Y:S02]  /*63070*/  LOP3.LUT R45, R45, 0xffff, RZ, 0xc0, !PT ;  /* 0x0000ffff2d2d7812 */ /* 0x000fe400078ec0ff */
[----:B------:R-:W-:-:S02]  /*63080*/  LOP3.LUT R46, R46, 0xffff, RZ, 0xc0, !PT ;  /* 0x0000ffff2e2e7812 */ /* 0x000fc400078ec0ff */
[----:B------:R-:W-:Y:S02]  /*63090*/  LOP3.LUT R47, R47, 0xffff, RZ, 0xc0, !PT ;  /* 0x0000ffff2f2f7812 */ /* 0x000fe400078ec0ff */
[----:B------:R-:W-:Y:S02]  /*630a0*/  LOP3.LUT R48, R48, 0xffff, RZ, 0xc0, !PT ;  /* 0x0000ffff30307812 */ /* 0x000fe400078ec0ff */
[----:B------:R-:W-:Y:S02]  /*630b0*/  SHF.R.U32.HI R50, RZ, 0x8, R50 ;  /* 0x00000008ff327819 */ /* 0x000fe40000011632 */
[----:B------:R-:W-:Y:S02]  /*630c0*/  LOP3.LUT R42, R42, 0xffff, RZ, 0xc0, !PT ;  /* 0x0000ffff2a2a7812 */ /* 0x000fe400078ec0ff */
[----:B------:R-:W-:Y:S02]  /*630d0*/  LOP3.LUT R41, R41, 0xffff, RZ, 0xc0, !PT ;  /* 0x0000ffff29297812 */ /* 0x000fe400078ec0ff */
[----:B------:R-:W-:-:S02]  /*630e0*/  LOP3.LUT R40, R40, 0xffff, RZ, 0xc0, !PT ;  /* 0x0000ffff28287812 */ /* 0x000fc400078ec0ff */
[----:B------:R-:W-:Y:S02]  /*630f0*/  LOP3.LUT R43, R43, 0xffff, RZ, 0xc0, !PT ;  /* 0x0000ffff2b2b7812 */ /* 0x000fe400078ec0ff */
[----:B------:R-:W-:Y:S02]  /*63100*/  SHF.R.U32.HI R49, RZ, 0x8, R49 ;  /* 0x00000008ff317819 */ /* 0x000fe40000011631 */
[----:B------:R-:W-:Y:S02]  /*63110*/  SHF.R.U32.HI R51, RZ, 0x8, R51 ;  /* 0x00000008ff337819 */ /* 0x000fe40000011633 */
[----:B------:R-:W-:Y:S02]  /*63120*/  SHF.R.U32.HI R52, RZ, 0x8, R52 ;  /* 0x00000008ff347819 */ /* 0x000fe40000011634 */
[----:B------:R-:W-:Y:S02]  /*63130*/  LOP3.LUT R58, R58, 0xffff, RZ, 0xc0, !PT ;  /* 0x0000ffff3a3a7812 */ /* 0x000fe400078ec0ff */
[----:B------:R-:W-:-:S02]  /*63140*/  PRMT R59, R59, 0x3340, R1 ;  /* 0x000033403b3b7816 */ /* 0x000fc40000000001 */
[--C-:B------:R-:W-:Y:S02]  /*63150*/  PRMT R60, R60, 0x3340, R1.reuse ;  /* 0x000033403c3c7816 */ /* 0x100fe40000000001 */
[----:B------:R-:W-:Y:S02]  /*63160*/  PRMT R61, R61, 0x3340, R1 ;  /* 0x000033403d3d7816 */ /* 0x000fe40000000001 */
[----:B------:R-:W-:Y:S02]  /*63170*/  LOP3.LUT R57, R57, 0xffff, RZ, 0xc0, !PT ;  /* 0x0000ffff39397812 */ /* 0x000fe400078ec0ff */
[----:B------:R-:W-:Y:S01]  /*63180*/  LOP3.LUT R54, R54, 0xffff, RZ, 0xc0, !PT ;  /* 0x0000ffff36367812 */ /* 0x000fe200078ec0ff */
[----:B------:R-:W-:Y:S01]  /*63190*/  NOP ;  /* 0x0000000000007918 */ /* 0x000fe20000000000 */
[----:B----4-:R-:W-:Y:S02]  /*631a0*/  PRMT R16, R16, 0x5410, R3 ;  /* 0x0000541010107816 */ /* 0x010fe40000000003 */
[----:B------:R-:W3:Y:S04]  /*631b0*/  LDL.LU R3, [R1+0x80] ;  /* 0x0000800001037983 */ /* 0x000ee80000300800 */
[----:B------:R1:W-:Y:S04]  /*631c0*/  STL [R1+0x170], R16 ;  /* 0x0001701001007387 */ /* 0x0003e80000100800 */
[----:B------:R-:W4:Y:S04]  /*631d0*/  LDL.LU R4, [R1+0x88] ;  /* 0x0000880001047983 */ /* 0x000f280000300800 */
[----:B-1----:R-:W2:Y:S04]  /*631e0*/  LDL.LU R16, [R1+0xb0] ;  /* 0x0000b00001107983 */ /* 0x002ea80000300800 */
[----:B------:R1:W-:Y:S04]  /*631f0*/  STL [R1+0x178], R17 ;  /* 0x0001781101007387 */ /* 0x0003e80000100800 */
[----:B-1----:R-:W2:Y:S04]  /*63200*/  LDL.LU R17, [R1+0xb8] ;  /* 0x0000b80001117983 */ /* 0x002ea80000300800 */
[----:B------:R-:W2:Y:S04]  /*63210*/  LDL.LU R5, [R1+0x94] ;  /* 0x0000940001057983 */ /* 0x000ea80000300800 */
[----:B------:R1:W-:Y:S04]  /*63220*/  STL [R1+0x174], R18 ;  /* 0x0001741201007387 */ /* 0x0003e80000100800 */
[----:B-1----:R-:W2:Y:S04]  /*63230*/  LDL.LU R18, [R1+0x4c] ;  /* 0x00004c0001127983 */ /* 0x002ea80000300800 */
[----:B------:R-:W2:Y:S04]  /*63240*/  LDL.LU R7, [R1+0x2c40] ;  /* 0x002c400001077983 */ /* 0x000ea80000300800 */
[----:B------:R1:W-:Y:S04]  /*63250*/  STL [R1+0x164], R6 ;  /* 0x0001640601007387 */ /* 0x0003e80000100800 */
[----:B-1----:R-:W3:Y:S01]  /*63260*/  LDL.LU R6, [R1+0xec] ;  /* 0x0000ec0001067983 */ /* 0x002ee20000300800 */
[----:B--2---:R-:W-:-:S03]  /*63270*/  PRMT R7, R8, 0x5410, R7 ;  /* 0x0000541008077816 */ /* 0x004fc60000000007 */
[----:B------:R-:W2:Y:S04]  /*63280*/  LDL.LU R8, [R1+0x2c3c] ;  /* 0x002c3c0001087983 */ /* 0x000ea80000300800 */
[----:B------:R1:W-:Y:S04]  /*63290*/  STL [R1+0x16c], R7 ;  /* 0x00016c0701007387 */ /* 0x0003e80000100800 */
[----:B-1----:R-:W3:Y:S01]  /*632a0*/  LDL.LU R7, [R1+0xe8] ;  /* 0x0000e80001077983 */ /* 0x002ee20000300800 */
[----:B--2---:R-:W-:-:S03]  /*632b0*/  PRMT R19, R19, 0x5410, R8 ;  /* 0x0000541013137816 */ /* 0x004fc60000000008 */
[----:B------:R-:W2:Y:S04]  /*632c0*/  LDL.LU R8, [R1+0x78] ;  /* 0x0000780001087983 */ /* 0x000ea80000300800 */
[----:B------:R1:W-:Y:S04]  /*632d0*/  STL [R1+0x168], R19 ;  /* 0x0001681301007387 */ /* 0x0003e80000100800 */
[----:B-1----:R-:W2:Y:S04]  /*632e0*/  LDL.LU R19, [R1+0x40] ;  /* 0x0000400001137983 */ /* 0x002ea80000300800 */
[----:B------:R-:W2:Y:S04]  /*632f0*/  LDL.LU R10, [R1+0x2c38] ;  /* 0x002c3800010a7983 */ /* 0x000ea80000300800 */
[----:B------:R1:W-:Y:S04]  /*63300*/  STL [R1+0x158], R9 ;  /* 0x0001580901007387 */ /* 0x0003e80000100800 */
[----:B-1----:R-:W4:Y:S01]  /*63310*/  LDL.LU R9, [R1+0x7c] ;  /* 0x00007c0001097983 */ /* 0x002f220000300800 */
[----:B--2---:R-:W-:-:S03]  /*63320*/  PRMT R10, R11, 0x5410, R10 ;  /* 0x000054100b0a7816 */ /* 0x004fc6000000000a */
[----:B------:R-:W2:Y:S01]  /*63330*/  LDL.LU R11, [R1+0x2c34] ;  /* 0x002c3400010b7983 */ /* 0x000ea20000300800 */
[----:B---3--:R-:W-:-:S03]  /*63340*/  PRMT R6, R6, 0x5410, R12 ;  /* 0x0000541006067816 */ /* 0x008fc6000000000c */
[----:B------:R1:W-:Y:S04]  /*63350*/  STL [R1+0x160], R10 ;  /* 0x0001600a01007387 */ /* 0x0003e80000100800 */
[----:B-1----:R-:W3:Y:S01]  /*63360*/  LDL.LU R10, [R1+0xa0] ;  /* 0x0000a000010a7983 */ /* 0x002ee20000300800 */
[----:B------:R-:W-:Y:S02]  /*63370*/  PRMT R14, R14, 0x3340, R1 ;  /* 0x000033400e0e7816 */ /* 0x000fe40000000001 */
[----:B------:R-:W-:Y:S02]  /*63380*/  PRMT R2, R2, 0x5410, R13 ;  /* 0x0000541002027816 */ /* 0x000fe4000000000d */
[----:B------:R-:W-:Y:S02]  /*63390*/  PRMT R13, R53, 0x5410, R14 ;  /* 0x00005410350d7816 */ /* 0x000fe4000000000e */
[----:B--2---:R-:W-:-:S02]  /*633a0*/  PRMT R7, R7, 0x5410, R11 ;  /* 0x0000541007077816 */ /* 0x004fc4000000000b */
[----:B------:R-:W2:Y:S04]  /*633b0*/  LDL.LU R11, [R1+0xe0] ;  /* 0x0000e000010b7983 */ /* 0x000ea80000300800 */
[----:B------:R1:W-:Y:S04]  /*633c0*/  STL [R1+0x15c], R7 ;  /* 0x00015c0701007387 */ /* 0x0003e80000100800 */
[----:B------:R-:W3:Y:S04]  /*633d0*/  LDL.LU R12, [R1+0xd8] ;  /* 0x0000d800010c7983 */ /* 0x000ee80000300800 */
[----:B------:R0:W-:Y:S04]  /*633e0*/  STL [R1+0x154], R6 ;  /* 0x0001540601007387 */ /* 0x0001e80000100800 */
[----:B-1----:R-:W3:Y:S04]  /*633f0*/  LDL.LU R7, [R1+0x60] ;  /* 0x0000600001077983 */ /* 0x002ee80000300800 */
[----:B------:R1:W-:Y:S04]  /*63400*/  STL [R1+0x14c], R2 ;  /* 0x00014c0201007387 */ /* 0x0003e80000100800 */
[----:B0-----:R-:W3:Y:S04]  /*63410*/  LDL.LU R6, [R1+0x84] ;  /* 0x0000840001067983 */ /* 0x001ee80000300800 */
[----:B-1----:R-:W3:Y:S04]  /*63420*/  LDL.LU R2, [R1+0xb4] ;  /* 0x0000b40001027983 */ /* 0x002ee80000300800 */
[----:B------:R2:W-:Y:S04]  /*63430*/  STL [R1+0x150], R13 ;  /* 0x0001500d01007387 */ /* 0x0005e80000100800 */
[----:B------:R-:W3:Y:S01]  /*63440*/  LDL.LU R53, [R1+0xcc] ;  /* 0x0000cc0001357983 */ /* 0x000ee20000300800 */
[----:B------:R-:W-:-:S02]  /*63450*/  LOP3.LUT R20, R20, 0xffff, RZ, 0xc0, !PT ;  /* 0x0000ffff14147812 */ /* 0x000fc400078ec0ff */
[--C-:B------:R-:W-:Y:S02]  /*63460*/  PRMT R15, R15, 0x3340, R1.reuse ;  /* 0x000033400f0f7816 */ /* 0x100fe40000000001 */
[--C-:B------:R-:W-:Y:S02]  /*63470*/  PRMT R20, R20, 0x3340, R1.reuse ;  /* 0x0000334014147816 */ /* 0x100fe40000000001 */
[----:B----4-:R-:W-:Y:S02]  /*63480*/  PRMT R9, R9, 0x5410, R24 ;  /* 0x0000541009097816 */ /* 0x010fe40000000018 */
[--C-:B------:R-:W-:Y:S02]  /*63490*/  PRMT R26, R26, 0x3340, R1.reuse ;  /* 0x000033401a1a7816 */ /* 0x100fe40000000001 */
[----:B------:R-:W-:Y:S02]  /*634a0*/  PRMT R25, R25, 0x3340, R1 ;  /* 0x0000334019197816 */ /* 0x000fe40000000001 */
[----:B------:R-:W-:-:S02]  /*634b0*/  PRMT R26, R3, 0x5410, R26 ;  /* 0x00005410031a7816 */ /* 0x000fc4000000001a */
[----:B------:R-:W-:Y:S02]  /*634c0*/  PRMT R3, R18, 0x5410, R29 ;  /* 0x0000541012037816 */ /* 0x000fe4000000001d */
[----:B------:R-:W-:Y:S02]  /*634d0*/  PRMT R25, R8, 0x5410, R25 ;  /* 0x0000541008197816 */ /* 0x000fe40000000019 */
[--C-:B------:R-:W-:Y:S02]  /*634e0*/  PRMT R27, R27, 0x3340, R1.reuse ;  /* 0x000033401b1b7816 */ /* 0x100fe40000000001 */
[----:B------:R-:W-:Y:S02]  /*634f0*/  PRMT R30, R30, 0x3340, R1 ;  /* 0x000033401e1e7816 */ /* 0x000fe40000000001 */
[----:B------:R-:W-:Y:S02]  /*63500*/  PRMT R27, R16, 0x5410, R27 ;  /* 0x00005410101b7816 */ /* 0x000fe4000000001b */
[----:B------:R-:W-:-:S02]  /*63510*/  PRMT R28, R17, 0x5410, R28 ;  /* 0x00005410111c7816 */ /* 0x000fc4000000001c */
[--C-:B------:R-:W-:Y:S02]  /*63520*/  PRMT R33, R33, 0x3340, R1.reuse ;  /* 0x0000334021217816 */ /* 0x100fe40000000001 */
[----:B------:R-:W-:Y:S02]  /*63530*/  PRMT R30, R19, 0x5410, R30 ;  /* 0x00005410131e7816 */ /* 0x000fe4000000001e */
[--C-:B------:R-:W-:Y:S02]  /*63540*/  PRMT R34, R34, 0x3340, R1.reuse ;  /* 0x0000334022227816 */ /* 0x100fe40000000001 */
[--C-:B------:R-:W-:Y:S02]  /*63550*/  PRMT R31, R31, 0x3340, R1.reuse ;  /* 0x000033401f1f7816 */ /* 0x100fe40000000001 */
[----:B------:R-:W-:Y:S02]  /*63560*/  PRMT R32, R32, 0x3340, R1 ;  /* 0x0000334020207816 */ /* 0x000fe40000000001 */
[----:B--2---:R-:W-:-:S02]  /*63570*/  PRMT R13, R11, 0x5410, R20 ;  /* 0x000054100b0d7816 */ /* 0x004fc40000000014 */
[----:B------:R-:W-:Y:S02]  /*63580*/  PRMT R11, R5, 0x5410, R22 ;  /* 0x00005410050b7816 */ /* 0x000fe40000000016 */
[----:B---3--:R-:W-:Y:S02]  /*63590*/  PRMT R14, R12, 0x5410, R15 ;  /* 0x000054100c0e7816 */ /* 0x008fe4000000000f */
[----:B------:R-:W-:-:S03]  /*635a0*/  PRMT R12, R10, 0x5410, R21 ;  /* 0x000054100a0c7816 */ /* 0x000fc60000000015 */
[----:B------:R-:W-:Y:S01]  /*635b0*/  STL [R1+0x140], R14 ;  /* 0x0001400e01007387 */ /* 0x000fe20000100800 */
[----:B------:R-:W-:-:S03]  /*635c0*/  PRMT R10, R4, 0x5410, R23 ;  /* 0x00005410040a7816 */ /* 0x000fc60000000017 */
[----:B------:R0:W-:Y:S04]  /*635d0*/  STL [R1+0x148], R13 ;  /* 0x0001480d01007387 */ /* 0x0001e80000100800 */
[----:B------:R1:W-:Y:S04]  /*635e0*/  STL [R1+0x144], R12 ;  /* 0x0001440c01007387 */ /* 0x0003e80000100800 */
[----:B------:R-:W2:Y:S04]  /*635f0*/  LDL.LU R5, [R1+0xd4] ;  /* 0x0000d40001057983 */ /* 0x000ea80000300800 */
[----:B------:R3:W-:Y:S04]  /*63600*/  STL [R1+0xa0], R11 ;  /* 0x0000a00b01007387 */ /* 0x0007e80000100800 */
[----:B------:R-:W4:Y:S04]  /*63610*/  LDL.LU R4, [R1+0xc8] ;  /* 0x0000c80001047983 */ /* 0x000f280000300800 */
[----:B------:R-:W-:Y:S04]  /*63620*/  STL [R1+0x88], R10 ;  /* 0x0000880a01007387 */ /* 0x000fe80000100800 */
[----:B------:R-:W4:Y:S04]  /*63630*/  LDL.LU R20, [R1+0xd0] ;  /* 0x0000d00001147983 */ /* 0x000f280000300800 */
[----:B------:R3:W-:Y:S04]  /*63640*/  STL [R1+0x7c], R9 ;  /* 0x00007c0901007387 */ /* 0x0007e80000100800 */
[----:B0-----:R-:W4:Y:S04]  /*63650*/  LDL.LU R13, [R1+0xbc] ;  /* 0x0000bc00010d7983 */ /* 0x001f280000300800 */
[----:B-1----:R-:W4:Y:S04]  /*63660*/  LDL.LU R12, [R1+0xc0] ;  /* 0x0000c000010c7983 */ /* 0x002f280000300800 */
[----:B---3--:R-:W3:Y:S04]  /*63670*/  LDL.LU R11, [R1+0xa8] ;  /* 0x0000a800010b7983 */ /* 0x008ee80000300800 */
[----:B------:R-:W3:Y:S04]  /*63680*/  LDL.LU R8, [R1+0x9c] ;  /* 0x00009c0001087983 */ /* 0x000ee80000300800 */
[----:B------:R-:W3:Y:S04]  /*63690*/  LDL.LU R9, [R1+0xac] ;  /* 0x0000ac0001097983 */ /* 0x000ee80000300800 */
[----:B------:R0:W-:Y:S04]  /*636a0*/  STL [R1+0x78], R3 ;  /* 0x0000780301007387 */ /* 0x0001e80000100800 */
[----:B------:R-:W3:Y:S04]  /*636b0*/  LDL.LU R10, [R1+0x98] ;  /* 0x00009800010a7983 */ /* 0x000ee80000300800 */
[----:B0-----:R-:W3:Y:S04]  /*636c0*/  LDL.LU R3, [R1+0xa4] ;  /* 0x0000a40001037983 */ /* 0x001ee80000300800 */
[----:B------:R-:W3:Y:S04]  /*636d0*/  LDL.LU R16, [R1+0x90] ;  /* 0x0000900001107983 */ /* 0x000ee80000300800 */
[----:B------:R-:W3:Y:S04]  /*636e0*/  LDL.LU R17, [R1+0x74] ;  /* 0x0000740001117983 */ /* 0x000ee80000300800 */
[----:B------:R-:W3:Y:S01]  /*636f0*/  LDL.LU R18, [R1+0x8c] ;  /* 0x00008c0001127983 */ /* 0x000ee20000300800 */
[----:B------:R-:W-:-:S03]  /*63700*/  PRMT R15, R2, 0x5410, R33 ;  /* 0x00005410020f7816 */ /* 0x000fc60000000021 */
[----:B------:R-:W3:Y:S01]  /*63710*/  LDL.LU R19, [R1+0x6c] ;  /* 0x00006c0001137983 */ /* 0x000ee20000300800 */
[----:B------:R-:W-:Y:S02]  /*63720*/  PRMT R2, R53, 0x5410, R34 ;  /* 0x0000541035027816 */ /* 0x000fe40000000022 */
[----:B------:R-:W-:Y:S02]  /*63730*/  PRMT R31, R7, 0x5410, R31 ;  /* 0x00005410071f7816 */ /* 0x000fe4000000001f */
[----:B------:R-:W-:Y:S01]  /*63740*/  PRMT R14, R6, 0x5410, R32 ;  /* 0x00005410060e7816 */ /* 0x000fe20000000020 */
[----:B------:R-:W3:Y:S04]  /*63750*/  LDL.LU R7, [R1+0x70] ;  /* 0x0000700001077983 */ /* 0x000ee80000300800 */
[----:B------:R-:W3:Y:S04]  /*63760*/  LDL.LU R6, [R1+0x4] ;  /* 0x0000040001067983 */ /* 0x000ee80000300800 */
[----:B------:R0:W-:Y:S04]  /*63770*/  STL [R1], R2 ;  /* 0x0000000201007387 */ /* 0x0001e80000100800 */
[----:B0-----:R-:W3:Y:S04]  /*63780*/  LDL.LU R2, [R1+0x64] ;  /* 0x0000640001027983 */ /* 0x001ee80000300800 */
[----:B------:R-:W3:Y:S01]  /*63790*/  LDL.LU R53, [R1+0x68] ;  /* 0x0000680001357983 */ /* 0x000ee20000300800 */
[----:B------:R-:W-:-:S02]  /*637a0*/  PRMT R35, R35, 0x3340, R1 ;  /* 0x0000334023237816 */ /* 0x000fc40000000001 */
[--C-:B------:R-:W-:Y:S02]  /*637b0*/  PRMT R36, R36, 0x3340, R1.reuse ;  /* 0x0000334024247816 */ /* 0x100fe40000000001 */
[--C-:B------:R-:W-:Y:S02]  /*637c0*/  PRMT R38, R38, 0x3340, R1.reuse ;  /* 0x0000334026267816 */ /* 0x100fe40000000001 */
[--C-:B------:R-:W-:Y:S02]  /*637d0*/  PRMT R39, R39, 0x3340, R1.reuse ;  /* 0x0000334027277816 */ /* 0x100fe40000000001 */
[--C-:B------:R-:W-:Y:S02]  /*637e0*/  PRMT R37, R37, 0x3340, R1.reuse ;  /* 0x0000334025257816 */ /* 0x100fe40000000001 */
[--C-:B------:R-:W-:Y:S02]  /*637f0*/  PRMT R44, R44, 0x3340, R1.reuse ;  /* 0x000033402c2c7816 */ /* 0x100fe40000000001 */
[----:B------:R-:W-:-:S02]  /*63800*/  PRMT R45, R45, 0x3340, R1 ;  /* 0x000033402d2d7816 */ /* 0x000fc40000000001 */
[--C-:B------:R-:W-:Y:S02]  /*63810*/  PRMT R46, R46, 0x3340, R1.reuse ;  /* 0x000033402e2e7816 */ /* 0x100fe40000000001 */
[--C-:B------:R-:W-:Y:S02]  /*63820*/  PRMT R47, R47, 0x3340, R1.reuse ;  /* 0x000033402f2f7816 */ /* 0x100fe40000000001 */
[----:B------:R-:W-:Y:S02]  /*63830*/  PRMT R48, R48, 0x3340, R1 ;  /* 0x0000334030307816 */ /* 0x000fe40000000001 */
[----:B------:R-:W-:-:S04]  /*63840*/  LOP3.LUT R50, R50, 0xffff, RZ, 0xc0, !PT ;  /* 0x0000ffff32327812 */ /* 0x000fc800078ec0ff */
[----:B------:R-:W-:Y:S02]  /*63850*/  PRMT R50, R50, 0x3340, R1 ;  /* 0x0000334032327816 */ /* 0x000fe40000000001 */
[----:B--2---:R-:W-:Y:S02]  /*63860*/  PRMT R35, R5, 0x5410, R35 ;  /* 0x0000541005237816 */ /* 0x004fe40000000023 */
[----:B------:R-:W2:Y:S01]  /*63870*/  LDL.LU R5, [R1+0x10] ;  /* 0x0000100001057983 */ /* 0x000ea20000300800 */
[----:B----4-:R-:W-:-:S03]  /*63880*/  PRMT R36, R4, 0x5410, R36 ;  /* 0x0000541004247816 */ /* 0x010fc60000000024 */
[----:B------:R-:W2:Y:S01]  /*63890*/  LDL.LU R4, [R1+0x48] ;  /* 0x0000480001047983 */ /* 0x000ea20000300800 */
[----:B------:R-:W-:Y:S02]  /*638a0*/  PRMT R37, R20, 0x5410, R37 ;  /* 0x0000541014257816 */ /* 0x000fe40000000025 */
[----:B------:R-:W-:Y:S02]  /*638b0*/  PRMT R38, R13, 0x5410, R38 ;  /* 0x000054100d267816 */ /* 0x000fe40000000026 */
[----:B------:R-:W-:-:S05]  /*638c0*/  PRMT R39, R12, 0x5410, R39 ;  /* 0x000054100c277816 */ /* 0x000fca0000000027 */
[----:B------:R-:W-:Y:S04]  /*638d0*/  STL.64 [R1+0x2c28], R38 ;  /* 0x002c282601007387 */ /* 0x000fe80000100a00 */
[----:B------:R0:W-:Y:S01]  /*638e0*/  STL.64 [R1+0x2c20], R36 ;  /* 0x002c202401007387 */ /* 0x0001e20000100a00 */
[----:B---3--:R-:W-:-:S03]  /*638f0*/  PRMT R44, R3, 0x5410, R44 ;  /* 0x00005410032c7816 */ /* 0x008fc6000000002c */
[----:B------:R-:W3:Y:S01]  /*63900*/  LDL.LU R3, [R1+0x44] ;  /* 0x0000440001037983 */ /* 0x000ee20000300800 */
[----:B------:R-:W-:-:S03]  /*63910*/  PRMT R45, R16, 0x5410, R45 ;  /* 0x00005410102d7816 */ /* 0x000fc6000000002d */
[----:B------:R-:W4:Y:S01]  /*63920*/  LDL.LU R16, [R1+0xc] ;  /* 0x00000c0001107983 */ /* 0x000f220000300800 */
        /* <DEDUP_REMOVED lines=8> */
[--C-:B------:R-:W-:Y:S02]  /*639b0*/  PRMT R42, R42, 0x3340, R1.reuse ;  /* 0x000033402a2a7816 */ /* 0x100fe40000000001 */
[----:B------:R-:W-:Y:S02]  /*639c0*/  PRMT R41, R41, 0x3340, R1 ;  /* 0x0000334029297816 */ /* 0x000fe40000000001 */
[----:B------:R-:W-:Y:S02]  /*639d0*/  PRMT R9, R9, 0x5410, R42 ;  /* 0x0000541009097816 */ /* 0x000fe4000000002a */
[----:B------:R-:W-:Y:S01]  /*639e0*/  PRMT R8, R8, 0x5410, R41 ;  /* 0x0000541008087816 */ /* 0x000fe20000000029 */
        /* <DEDUP_REMOVED lines=13> */
[----:B------:R-:W-:-:S02]  /*63ac0*/  PRMT R40, R40, 0x3340, R1 ;  /* 0x0000334028287816 */ /* 0x000fc40000000001 */
[--C-:B------:R-:W-:Y:S01]  /*63ad0*/  PRMT R43, R43, 0x3340, R1.reuse ;  /* 0x000033402b2b7816 */ /* 0x100fe20000000001 */
[----:B------:R-:W4:Y:S01]  /*63ae0*/  LDL.LU R12, [R1+0x324] ;  /* 0x00032400010c7983 */ /* 0x000f220000300800 */
[----:B------:R-:W-:Y:S02]  /*63af0*/  LOP3.LUT R49, R49, 0xffff, RZ, 0xc0, !PT ;  /* 0x0000ffff31317812 */ /* 0x000fe400078ec0ff */
[----:B------:R-:W-:Y:S01]  /*63b00*/  PRMT R40, R11, 0x5410, R40 ;  /* 0x000054100b287816 */ /* 0x000fe20000000028 */
[----:B------:R-:W4:Y:S01]  /*63b10*/  LDL.LU R13, [R1+0x320] ;  /* 0x00032000010d7983 */ /* 0x000f220000300800 */
[----:B------:R-:W-:Y:S02]  /*63b20*/  PRMT R49, R49, 0x3340, R1 ;  /* 0x0000334031317816 */ /* 0x000fe40000000001 */
[----:B------:R-:W-:Y:S01]  /*63b30*/  PRMT R43, R10, 0x5410, R43 ;  /* 0x000054100a2b7816 */ /* 0x000fe2000000002b */
[----:B------:R-:W4:Y:S01]  /*63b40*/  LDL.LU R11, [R1+0x300] ;  /* 0x00030000010b7983 */ /* 0x000f220000300800 */
[----:B------:R-:W-:-:S03]  /*63b50*/  PRMT R2, R2, 0x5410, R6 ;  /* 0x0000541002027816 */ /* 0x000fc60000000006 */
[----:B------:R-:W4:Y:S01]  /*63b60*/  LDL.LU R10, [R1+0x2fc] ;  /* 0x0002fc00010a7983 */ /* 0x000f220000300800 */
[----:B------:R-:W-:Y:S02]  /*63b70*/  PRMT R49, R7, 0x5410, R49 ;  /* 0x0000541007317816 */ /* 0x000fe40000000031 */
[----:B------:R-:W-:-:S04]  /*63b80*/  LOP3.LUT R51, R51, 0xffff, RZ, 0xc0, !PT ;  /* 0x0000ffff33337812 */ /* 0x000fc800078ec0ff */
[----:B------:R-:W-:Y:S02]  /*63b90*/  PRMT R51, R51, 0x3340, R1 ;  /* 0x0000334033337816 */ /* 0x000fe40000000001 */
[----:B------:R-:W-:-:S04]  /*63ba0*/  LOP3.LUT R52, R52, 0xffff, RZ, 0xc0, !PT ;  /* 0x0000ffff34347812 */ /* 0x000fc800078ec0ff */
[----:B------:R-:W-:Y:S02]  /*63bb0*/  PRMT R52, R52, 0x3340, R1 ;  /* 0x0000334034347816 */ /* 0x000fe40000000001 */
[----:B--2---:R-:W-:Y:S02]  /*63bc0*/  PRMT R33, R4, 0x5410, R5 ;  /* 0x0000541004217816 */ /* 0x004fe40000000005 */
[----:B------:R-:W2:Y:S04]  /*63bd0*/  LDL.LU R4, [R1+0x338] ;  /* 0x0003380001047983 */ /* 0x000ea80000300800 */
[----:B------:R-:W2:Y:S04]  /*63be0*/  LDL.LU R5, [R1+0x348] ;  /* 0x0003480001057983 */ /* 0x000ea80000300800 */
[----:B------:R-:W2:Y:S04]  /*63bf0*/  LDL.LU R6, [R1+0x328] ;  /* 0x0003280001067983 */ /* 0x000ea80000300800 */
[----:B------:R-:W2:Y:S01]  /*63c00*/  LDL.LU R7, [R1+0x33c] ;  /* 0x00033c0001077983 */ /* 0x000ea20000300800 */
[----:B---3--:R-:W-:-:S02]  /*63c10*/  PRMT R51, R3, 0x5410, R51 ;  /* 0x0000541003337816 */ /* 0x008fc40000000033 */
[----:B----4-:R-:W-:Y:S02]  /*63c20*/  PRMT R32, R17, 0x5410, R16 ;  /* 0x0000541011207816 */ /* 0x010fe40000000010 */
[----:B------:R-:W3:Y:S04]  /*63c30*/  LDL.LU R16, [R1+0x50] ;  /* 0x0000500001107983 */ /* 0x000ee80000300800 */
[----:B------:R-:W4:Y:S01]  /*63c40*/  LDL.LU R17, [R1+0x54] ;  /* 0x0000540001117983 */ /* 0x000f220000300800 */
[----:B------:R-:W-:-:S03]  /*63c50*/  PRMT R3, R19, 0x5410, R18 ;  /* 0x0000541013037816 */ /* 0x000fc60000000012 */
[----:B------:R-:W4:Y:S04]  /*63c60*/  LDL.LU R18, [R1+0x58] ;  /* 0x0000580001127983 */ /* 0x000f280000300800 */
[----:B------:R-:W4:Y:S01]  /*63c70*/  LDL.LU R19, [R1+0x5c] ;  /* 0x00005c0001137983 */ /* 0x000f220000300800 */
[----:B------:R-:W-:-:S03]  /*63c80*/  PRMT R52, R53, 0x5410, R52 ;  /* 0x0000541035347816 */ /* 0x000fc60000000034 */
[----:B------:R-:W4:Y:S01]  /*63c90*/  LDL.LU R53, [R1+0x2c30] ;  /* 0x002c300001357983 */ /* 0x000f220000300800 */
[----:B------:R-:W-:-:S04]  /*63ca0*/  PRMT R58, R58, 0x3340, R1 ;  /* 0x000033403a3a7816 */ /* 0x000fc80000000001 */
[----:B------:R-:W-:Y:S02]  /*63cb0*/  PRMT R58, R23, 0x5410, R58 ;  /* 0x00005410173a7816 */ /* 0x000fe4000000003a */
[----:B------:R-:W-:Y:S02]  /*63cc0*/  PRMT R59, R22, 0x5410, R59 ;  /* 0x00005410163b7816 */ /* 0x000fe4000000003b */
[----:B------:R-:W-:Y:S02]  /*63cd0*/  PRMT R60, R21, 0x5410, R60 ;  /* 0x00005410153c7816 */ /* 0x000fe4000000003c */
[----:B------:R-:W-:Y:S02]  /*63ce0*/  PRMT R61, R20, 0x5410, R61 ;  /* 0x00005410143d7816 */ /* 0x000fe4000000003d */
[----:B------:R-:W0:Y:S01]  /*63cf0*/  LDS.128 R20, [R0] ;  /* 0x0000000000147984 */ /* 0x000e220000000c00 */
[----:B------:R-:W-:Y:S02]  /*63d00*/  LOP3.LUT R12, R12, 0xffff, RZ, 0xc0, !PT ;  /* 0x0000ffff0c0c7812 */ /* 0x000fe400078ec0ff */
[----:B------:R-:W-:-:S02]  /*63d10*/  LOP3.LUT R13, R13, 0xffff, RZ, 0xc0, !PT ;  /* 0x0000ffff0d0d7812 */ /* 0x000fc400078ec0ff */
[----:B------:R-:W-:Y:S02]  /*63d20*/  LOP3.LUT R11, R11, 0xffff, RZ, 0xc0, !PT ;  /* 0x0000ffff0b0b7812 */ /* 0x000fe400078ec0ff */
[----:B------:R-:W-:Y:S02]  /*63d30*/  LOP3.LUT R10, R10, 0xffff, RZ, 0xc0, !PT ;  /* 0x0000ffff0a0a7812 */ /* 0x000fe400078ec0ff */
[----:B------:R-:W-:Y:S01]  /*63d40*/  PRMT R57, R57, 0x3340, R1 ;  /* 0x0000334039397816 */ /* 0x000fe20000000001 */
[----:B0-----:R-:W-:Y:S04]  /*63d50*/  STL.64 [R1+0x40], R20 ;  /* 0x0000401401007387 */ /* 0x001fe80000100a00 */
[----:B------:R-:W-:Y:S01]  /*63d60*/  STL.64 [R1+0x48], R22 ;  /* 0x0000481601007387 */ /* 0x000fe20000100a00 */
[----:B------:R-:W-:Y:S01]  /*63d70*/  NOP ;  /* 0x0000000000007918 */ /* 0x000fe20000000000 */
[----:B------:R-:W-:-:S02]  /*63d80*/  PRMT R57, R24, 0x5410, R57 ;  /* 0x0000541018397816 */ /* 0x000fc40000000039 */
[----:B------:R-:W-:Y:S02]  /*63d90*/  PRMT R54, R54, 0x3340, R1 ;  /* 0x0000334036367816 */ /* 0x000fe40000000001 */
[----:B------:R-:W-:Y:S02]  /*63da0*/  PRMT R34, R34, 0x5410, R41 ;  /* 0x0000541022227816 */ /* 0x000fe40000000029 */
[----:B------:R-:W-:Y:S02]  /*63db0*/  PRMT R54, R36, 0x5410, R54 ;  /* 0x0000541024367816 */ /* 0x000fe40000000036 */
[----:B------:R-:W-:Y:S02]  /*63dc0*/  PRMT R55, R37, 0x5410, R55 ;  /* 0x0000541025377816 */ /* 0x000fe40000000037 */
[----:B------:R-:W-:Y:S02]  /*63dd0*/  PRMT R56, R38, 0x5410, R56 ;  /* 0x0000541026387816 */ /* 0x000fe40000000038 */
[----:B--2---:R-:W-:-:S02]  /*63de0*/  PRMT R4, R4, 0x4210, R12 ;  /* 0x0000421004047816 */ /* 0x004fc4000000000c */
[----:B------:R-:W-:Y:S02]  /*63df0*/  PRMT R5, R5, 0x4210, R13 ;  /* 0x0000421005057816 */ /* 0x000fe4000000000d */
[----:B------:R-:W-:Y:S02]  /*63e00*/  PRMT R6, R6, 0x4210, R11 ;  /* 0x0000421006067816 */ /* 0x000fe4000000000b */
[----:B------:R-:W-:-:S05]  /*63e10*/  PRMT R7, R7, 0x4210, R10 ;  /* 0x0000421007077816 */ /* 0x000fca000000000a */
[----:B------:R3:W-:Y:S01]  /*63e20*/  STSM.16.M88.4 [R0], R4 ;  /* 0x0000000400007844 */ /* 0x0007e20000000200 */
[----:B------:R-:W-:-:S03]  /*63e30*/  NOP ;  /* 0x0000000000007918 */ /* 0x000fc60000000000 */
[----:B------:R-:W0:Y:S01]  /*63e40*/  LDS.128 R20, [R0] ;  /* 0x0000000000147984 */ /* 0x000e220000000c00 */
[----:B---3--:R-:W-:-:S03]  /*63e50*/  PRMT R4, R25, 0x5210, R16 ;  /* 0x0000521019047816 */ /* 0x008fc60000000010 */
[----:B------:R-:W2:Y:S01]  /*63e60*/  LDL.LU R25, [R1+0x3f8] ;  /* 0x0003f80001197983 */ /* 0x000ea20000300800 */
[----:B----4-:R-:W-:-:S03]  /*63e70*/  PRMT R5, R26, 0x5210, R17 ;  /* 0x000052101a057816 */ /* 0x010fc60000000011 */
[----:B------:R-:W3:Y:S01]  /*63e80*/  LDL.LU R24, [R1+0x3f4] ;  /* 0x0003f40001187983 */ /* 0x000ee20000300800 */
[----:B------:R-:W-:Y:S02]  /*63e90*/  PRMT R6, R27, 0x5210, R18 ;  /* 0x000052101b067816 */ /* 0x000fe40000000012 */
[----:B------:R-:W-:Y:S01]  /*63ea0*/  PRMT R7, R28, 0x5210, R19 ;  /* 0x000052101c077816 */ /* 0x000fe20000000013 */
[----:B------:R-:W-:Y:S01]  /*63eb0*/  NOP ;  /* 0x0000000000007918 */ /* 0x000fe20000000000 */
[----:B------:R-:W4:Y:S04]  /*63ec0*/  LDL.LU R28, [R1+0x3e4] ;  /* 0x0003e400011c7983 */ /* 0x000f280000300800 */
[----:B------:R-:W4:Y:S04]  /*63ed0*/  LDL.LU R16, [R1+0x310] ;  /* 0x0003100001107983 */ /* 0x000f280000300800 */
[----:B------:R-:W4:Y:S04]  /*63ee0*/  LDL.LU R17, [R1+0x30c] ;  /* 0x00030c0001117983 */ /* 0x000f280000300800 */
[----:B------:R-:W4:Y:S04]  /*63ef0*/  LDL.LU R18, [R1+0x308] ;  /* 0x0003080001127983 */ /* 0x000f280000300800 */
[----:B------:R-:W4:Y:S04]  /*63f00*/  LDL.LU R19, [R1+0x304] ;  /* 0x0003040001137983 */ /* 0x000f280000300800 */
[----:B------:R-:W4:Y:S01]  /*63f10*/  LDL.LU R27, [R1+0x354] ;  /* 0x00035400011b7983 */ /* 0x000f220000300800 */
[----:B------:R-:W-:-:S03]  /*63f20*/  PRMT R53, R42, 0x5410, R53 ;  /* 0x000054102a357816 */ /* 0x000fc60000000035 */
[----:B------:R-:W4:Y:S01]  /*63f30*/  LDL.LU R26, [R1+0x350] ;  /* 0x00035000011a7983 */ /* 0x000f220000300800 */
[----:B------:R-:W-:-:S03]  /*63f40*/  PRMT R42, R29, 0x5410, R39 ;  /* 0x000054101d2a7816 */ /* 0x000fc60000000027 */
[----:B------:R-:W4:Y:S04]  /*63f50*/  LDL.LU R41, [R1+0x330] ;  /* 0x0003300001297983 */ /* 0x000f280000300800 */
[----:B------:R-:W4:Y:S04]  /*63f60*/  LDL.LU R36, [R1+0x32c] ;  /* 0x00032c0001247983 */ /* 0x000f280000300800 */
[----:B------:R-:W4:Y:S04]  /*63f70*/  LDL.LU R37, [R1+0x2e4] ;  /* 0x0002e40001257983 */ /* 0x000f280000300800 */
[----:B------:R-:W4:Y:S04]  /*63f80*/  LDL.LU R38, [R1+0x2ec] ;  /* 0x0002ec0001267983 */ /* 0x000f280000300800 */
[----:B------:R-:W4:Y:S04]  /*63f90*/  LDL.LU R39, [R1+0x2e0] ;  /* 0x0002e00001277983 */ /* 0x000f280000300800 */
[----:B------:R-:W4:Y:S04]  /*63fa0*/  LDL.LU R29, [R1+0x2e8] ;  /* 0x0002e800011d7983 */ /* 0x000f280000300800 */
[----:B0-----:R0:W-:Y:S04]  /*63fb0*/  STL [R1+0x2b88], R23 ;  /* 0x002b881701007387 */ /* 0x0011e80000100800 */
[----:B0-----:R-:W4:Y:S01]  /*63fc0*/  LDL.LU R23, [R1+0x3e8] ;  /* 0x0003e80001177983 */ /* 0x001f220000300800 */
[----:B------:R-:W-:-:S02]  /*63fd0*/  PRMT R12, R30, 0x5210, R12 ;  /* 0x000052101e0c7816 */ /* 0x000fc4000000000c */
[----:B------:R-:W-:Y:S01]  /*63fe0*/  PRMT R13, R31, 0x5210, R13 ;  /* 0x000052101f0d7816 */ /* 0x000fe2000000000d */
[----:B------:R-:W-:Y:S01]  /*63ff0*/  STSM.16.M88.4 [R0], R4 ;  /* 0x0000000400007844 */ /* 0x000fe20000000200 */
[----:B------:R-:W-:Y:S01]  /*64000*/  PRMT R14, R14, 0x5210, R11 ;  /* 0x000052100e0e7816 */ /* 0x000fe2000000000b */
[----:B------:R-:W-:Y:S01]  /*64010*/  NOP ;  /* 0x0000000000007918 */ /* 0x000fe20000000000 */
[----:B------:R-:W-:Y:S01]  /*64020*/  PRMT R15, R15, 0x5210, R10 ;  /* 0x000052100f0f7816 */ /* 0x000fe2000000000a */
[----:B------:R-:W0:Y:S01]  /*64030*/  LDS.128 R4, [R0] ;  /* 0x0000000000047984 */ /* 0x000e220000000c00 */
[----:B------:R-:W-:-:S03]  /*64040*/  NOP ;  /* 0x0000000000007918 */ /* 0x000fc60000000000 */
[----:B------:R-:W-:Y:S01]  /*64050*/  STSM.16.M88.4 [R0], R12 ;  /* 0x0000000c00007844 */ /* 0x000fe20000000200 */
[----:B------:R-:W-:-:S03]  /*64060*/  NOP ;  /* 0x0000000000007918 */ /* 0x000fc60000000000 */
[----:B------:R-:W1:Y:S04]  /*64070*/  LDS.128 R12, [R0] ;  /* 0x00000000000c7984 */ /* 0x000e680000000c00 */
[----:B0-----:R-:W-:Y:S04]  /*64080*/  STL [R1+0x2c0c], R6 ;  /* 0x002c0c0601007387 */ /* 0x001fe80000100800 */
[----:B------:R0:W-:Y:S04]  /*64090*/  STL [R1+0x2b98], R7 ;  /* 0x002b980701007387 */ /* 0x0001e80000100800 */
[----:B-1----:R-:W-:Y:S04]  /*640a0*/  STL.64 [R1+0x90], R12 ;  /* 0x0000900c01007387 */ /* 0x002fe80000100a00 */
[----:B------:R-:W-:Y:S01]  /*640b0*/  STL [R1+0x9c], R15 ;  /* 0x00009c0f01007387 */ /* 0x000fe20000100800 */
[----:B0-----:R-:W-:-:S05]  /*640c0*/  IMAD.MOV.U32 R7, RZ, RZ, R14 ;  /* 0x000000ffff077224 */ /* 0x001fca00078e000e */
[----:B------:R-:W-:Y:S01]  /*640d0*/  STL [R1+0x2c10], R7 ;  /* 0x002c100701007387 */ /* 0x000fe20000100800 */
[----:B--2---:R-:W-:Y:S02]  /*640e0*/  LOP3.LUT R25, R25, 0xffff, RZ, 0xc0, !PT ;  /* 0x0000ffff19197812 */ /* 0x004fe400078ec0ff */
[----:B---3--:R-:W-:Y:S02]  /*640f0*/  LOP3.LUT R24, R24, 0xffff, RZ, 0xc0, !PT ;  /* 0x0000ffff18187812 */ /* 0x008fe400078ec0ff */
[----:B----4-:R-:W-:Y:S02]  /*64100*/  LOP3.LUT R11, R28, 0xffff, RZ, 0xc0, !PT ;  /* 0x0000ffff1c0b7812 */ /* 0x010fe400078ec0ff */
[----:B------:R-:W-:Y:S02]  /*64110*/  PRMT R16, R16, 0x4210, R25 ;  /* 0x0000421010107816 */ /* 0x000fe40000000019 */
[----:B------:R-:W-:Y:S02]  /*64120*/  PRMT R17, R17, 0x4210, R24 ;  /* 0x0000421011117816 */ /* 0x000fe40000000018 */
[----:B------:R-:W-:-:S02]  /*64130*/  PRMT R19, R19, 0x4210, R11 ;  /* 0x0000421013137816 */ /* 0x000fc4000000000b */
[----:B------:R-:W-:-:S04]  /*64140*/  LOP3.LUT R10, R23, 0xffff, RZ, 0xc0, !PT ;  /* 0x0000ffff170a7812 */ /* 0x000fc800078ec0ff */
[----:B------:R-:W-:Y:S01]  /*64150*/  PRMT R18, R18, 0x4210, R10 ;  /* 0x0000421012127816 */ /* 0x000fe2000000000a */
[----:B------:R-:W-:-:S04]  /*64160*/  NOP ;  /* 0x0000000000007918 */ /* 0x000fc80000000000 */
[----:B------:R0:W-:Y:S02]  /*64170*/  STSM.16.M88.4 [R0], R16 ;  /* 0x0000001000007844 */ /* 0x0001e40000000200 */
[----:B0-----:R-:W-:-:S04]  /*64180*/  LOP3.LUT R16, R36, 0xffff, RZ, 0xc0, !PT ;  /* 0x0000ffff24107812 */ /* 0x001fc800078ec0ff */
[----:B------:R-:W-:Y:S01]  /*64190*/  PRMT R15, R29, 0x4210, R16 ;  /* 0x000042101d0f7816 */ /* 0x000fe20000000010 */
[----:B------:R-:W-:Y:S01]  /*641a0*/  NOP ;  /* 0x0000000000007918 */ /* 0x000fe20000000000 */
[----:B------:R-:W0:Y:S01]  /*641b0*/  LDS.128 R28, [R0] ;  /* 0x00000000001c7984 */ /* 0x000e220000000c00 */
[----:B------:R-:W-:Y:S02]  /*641c0*/  LOP3.LUT R19, R27, 0xffff, RZ, 0xc0, !PT ;  /* 0x0000ffff1b137812 */ /* 0x000fe400078ec0ff */
[----:B------:R-:W-:Y:S01]  /*641d0*/  LOP3.LUT R18, R26, 0xffff, RZ, 0xc0, !PT ;  /* 0x0000ffff1a127812 */ /* 0x000fe200078ec0ff */
[----:B------:R-:W2:Y:S01]  /*641e0*/  LDL.LU R27, [R1+0x408] ;  /* 0x00040800011b7983 */ /* 0x000ea20000300800 */
[----:B------:R-:W-:Y:S02]  /*641f0*/  LOP3.LUT R17, R41, 0xffff, RZ, 0xc0, !PT ;  /* 0x0000ffff29117812 */ /* 0x000fe400078ec0ff */
[----:B------:R-:W-:Y:S01]  /*64200*/  PRMT R12, R37, 0x4210, R19 ;  /* 0x00004210250c7816 */ /* 0x000fe20000000013 */
[----:B------:R-:W3:Y:S01]  /*64210*/  LDL.LU R26, [R1+0x404] ;  /* 0x00040400011a7983 */ /* 0x000ee20000300800 */
[----:B------:R-:W-:-:S02]  /*64220*/  PRMT R13, R38, 0x4210, R18 ;  /* 0x00004210260d7816 */ /* 0x000fc40000000012 */
[----:B------:R-:W-:Y:S01]  /*64230*/  PRMT R14, R39, 0x4210, R17 ;  /* 0x00004210270e7816 */ /* 0x000fe20000000011 */
[----:B------:R-:W-:-:S04]  /*64240*/  NOP ;  /* 0x0000000000007918 */ /* 0x000fc80000000000 */
[----:B------:R1:W-:Y:S01]  /*64250*/  STSM.16.M88.4 [R0], R12 ;  /* 0x0000000c00007844 */ /* 0x0003e20000000200 */
[----:B------:R-:W-:Y:S02]  /*64260*/  PRMT R8, R8, 0x5210, R25 ;  /* 0x0000521008087816 */ /* 0x000fe40000000019 */
[----:B------:R-:W-:Y:S01]  /*64270*/  PRMT R9, R9, 0x5210, R24 ;  /* 0x0000521009097816 */ /* 0x000fe20000000018 */
[----:B0-----:R-:W-:Y:S04]  /*64280*/  STL.64 [R1+0x130], R28 ;  /* 0x0001301c01007387 */ /* 0x001fe80000100a00 */
[----:B------:R-:W-:Y:S01]  /*64290*/  STL.64 [R1+0x138], R30 ;  /* 0x0001381e01007387 */ /* 0x000fe20000100a00 */
[----:B------:R-:W-:-:S03]  /*642a0*/  NOP ;  /* 0x0000000000007918 */ /* 0x000fc60000000000 */
        /* <DEDUP_REMOVED lines=10> */
[----:B------:R-:W0:Y:S01]  /*64350*/  LDS.128 R28, [R0] ;  /* 0x00000000001c7984 */ /* 0x000e220000000c00 */
[----:B------:R-:W-:-:S02]  /*64360*/  PRMT R10, R43, 0x5210, R10 ;  /* 0x000052102b0a7816 */ /* 0x000fc4000000000a */
[----:B------:R-:W-:Y:S01]  /*64370*/  PRMT R11, R44, 0x5210, R11 ;  /* 0x000052102c0b7816 */ /* 0x000fe2000000000b */
[----:B------:R-:W4:Y:S01]  /*64380*/  LDL.LU R43, [R1+0x358] ;  /* 0x00035800012b7983 */ /* 0x000f220000300800 */
[----:B------:R-:W-:-:S03]  /*64390*/  NOP ;  /* 0x0000000000007918 */ /* 0x000fc60000000000 */
[----:B------:R-:W4:Y:S04]  /*643a0*/  LDL.LU R44, [R1+0x35c] ;  /* 0x00035c00012c7983 */ /* 0x000f280000300800 */
[----:B------:R1:W-:Y:S01]  /*643b0*/  STSM.16.M88.4 [R0], R8 ;  /* 0x0000000800007844 */ /* 0x0003e20000000200 */
[----:B------:R-:W-:-:S03]  /*643c0*/  NOP ;  /* 0x0000000000007918 */ /* 0x000fc60000000000 */
[----:B------:R-:W0:Y:S01]  /*643d0*/  LDS.128 R36, [R0] ;  /* 0x0000000000247984 */ /* 0x000e220000000c00 */
[----:B-1----:R-:W-:-:S03]  /*643e0*/  PRMT R8, R46, 0x5210, R19 ;  /* 0x000052102e087816 */ /* 0x002fc60000000013 */
[----:B0-----:R-:W-:Y:S04]  /*643f0*/  STL [R1+0x2b78], R29 ;  /* 0x002b781d01007387 */ /* 0x001fe80000100800 */
[----:B------:R-:W-:Y:S04]  /*64400*/  STL [R1+0x2b68], R31 ;  /* 0x002b681f01007387 */ /* 0x000fe80000100800 */
[----:B------:R-:W4:Y:S04]  /*64410*/  LDL.LU R46, [R1+0x368] ;  /* 0x00036800012e7983 */ /* 0x000f280000300800 */
[----:B------:R-:W4:Y:S01]  /*64420*/  LDL.LU R19, [R1+0x364] ;  /* 0x0003640001137983 */ /* 0x000f220000300800 */
[----:B------:R-:W-:-:S02]  /*64430*/  PRMT R9, R47, 0x5210, R18 ;  /* 0x000052102f097816 */ /* 0x000fc40000000012 */
[----:B------:R-:W-:Y:S02]  /*64440*/  PRMT R10, R48, 0x5210, R17 ;  /* 0x00005210300a7816 */ /* 0x000fe40000000011 */
[----:B------:R-:W-:Y:S01]  /*64450*/  PRMT R11, R49, 0x5210, R16 ;  /* 0x00005210310b7816 */ /* 0x000fe20000000010 */
[----:B------:R-:W-:-:S04]  /*64460*/  NOP ;  /* 0x0000000000007918 */ /* 0x000fc80000000000 */
[----:B------:R-:W-:Y:S01]  /*64470*/  STSM.16.M88.4 [R0], R8 ;  /* 0x0000000800007844 */ /* 0x000fe20000000200 */
[----:B------:R-:W-:-:S03]  /*64480*/  NOP ;  /* 0x0000000000007918 */ /* 0x000fc60000000000 */
[----:B------:R-:W0:Y:S04]  /*64490*/  LDS.128 R8, [R0] ;  /* 0x0000000000087984 */ /* 0x000e280000000c00 */
[----:B------:R-:W-:Y:S04]  /*644a0*/  STL.64 [R1+0x30], R36 ;  /* 0x0000302401007387 */ /* 0x000fe80000100a00 */
[----:B------:R1:W-:Y:S04]  /*644b0*/  STL.64 [R1+0x38], R38 ;  /* 0x0000382601007387 */ /* 0x0003e80000100a00 */
[----:B-1----:R-:W4:Y:S04]  /*644c0*/  LDL.LU.64 R38, [R1+0x2c28] ;  /* 0x002c280001267983 */ /* 0x002f280000300a00 */
[----:B------:R-:W4:Y:S01]  /*644d0*/  LDL.LU.64 R36, [R1+0x2c20] ;  /* 0x002c200001247983 */ /* 0x000f220000300a00 */
[----:B0-----:R-:W-:-:S02]  /*644e0*/  IMAD.MOV.U32 R29, RZ, RZ, R8 ;  /* 0x000000ffff1d7224 */ /* 0x001fc400078e0008 */
[----:B------:R-:W-:Y:S01]  /*644f0*/  IMAD.MOV.U32 R31, RZ, RZ, R10 ;  /* 0x000000ffff1f7224 */ /* 0x000fe200078e000a */
[----:B------:R-:W-:Y:S04]  /*64500*/  STL [R1+0x124], R9 ;  /* 0x0001240901007387 */ /* 0x000fe80000100800 */
[----:B------:R-:W-:Y:S04]  /*64510*/  STL [R1+0x12c], R11 ;  /* 0x00012c0b01007387 */ /* 0x000fe80000100800 */
[----:B------:R-:W-:Y:S04]  /*64520*/  STL.64 [R1+0x2b80], R28 ;  /* 0x002b801c01007387 */ /* 0x000fe80000100a00 */
[----:B------:R-:W-:Y:S01]  /*64530*/  STL.64 [R1+0x2b70], R30 ;  /* 0x002b701e01007387 */ /* 0x000fe20000100a00 */
[----:B------:R-:W-:Y:S01]  /*64540*/  NOP ;  /* 0x0000000000007918 */ /* 0x000fe20000000000 */
[----:B--2---:R-:W-:-:S02]  /*64550*/  LOP3.LUT R27, R27, 0xffff, RZ, 0xc0, !PT ;  /* 0x0000ffff1b1b7812 */ /* 0x004fc400078ec0ff */
[----:B---3--:R-:W-:Y:S02]  /*64560*/  LOP3.LUT R26, R26, 0xffff, RZ, 0xc0, !PT ;  /* 0x0000ffff1a1a7812 */ /* 0x008fe400078ec0ff */
[----:B----4-:R-:W-:Y:S02]  /*64570*/  PRMT R12, R12, 0x4210, R27 ;  /* 0x000042100c0c7816 */ /* 0x010fe4000000001b */
[----:B------:R-:W-:Y:S02]  /*64580*/  PRMT R13, R13, 0x4210, R26 ;  /* 0x000042100d0d7816 */ /* 0x000fe4000000001a */
[----:B------:R-:W-:Y:S02]  /*64590*/  LOP3.LUT R25, R25, 0xffff, RZ, 0xc0, !PT ;  /* 0x0000ffff19197812 */ /* 0x000fe400078ec0ff */
[----:B------:R-:W-:Y:S02]  /*645a0*/  LOP3.LUT R24, R24, 0xffff, RZ, 0xc0, !PT ;  /* 0x0000ffff18187812 */ /* 0x000fe400078ec0ff */
[----:B------:R-:W-:-:S02]  /*645b0*/  PRMT R14, R14, 0x4210, R25 ;  /* 0x000042100e0e7816 */ /* 0x000fc40000000019 */
[----:B------:R-:W-:-:S05]  /*645c0*/  PRMT R15, R15, 0x4210, R24 ;  /* 0x000042100f0f7816 */ /* 0x000fca0000000018 */
[----:B------:R0:W-:Y:S01]  /*645d0*/  STSM.16.M88.4 [R0], R12 ;  /* 0x0000000c00007844 */ /* 0x0001e20000000200 */
[----:B------:R-:W-:-:S03]  /*645e0*/  NOP ;  /* 0x0000000000007918 */ /* 0x000fc60000000000 */
[----:B------:R-:W1:Y:S04]  /*645f0*/  LDS.128 R28, [R0] ;  /* 0x00000000001c7984 */ /* 0x000e680000000c00 */
[----:B0-----:R-:W2:Y:S04]  /*64600*/  LDL.LU R14, [R1+0x42c] ;  /* 0x00042c00010e7983 */ /* 0x001ea80000300800 */
[----:B------:R-:W3:Y:S04]  /*64610*/  LDL.LU R15, [R1+0x428] ;  /* 0x00042800010f7983 */ /* 0x000ee80000300800 */
[----:B-1----:R-:W-:Y:S04]  /*64620*/  STL.64 [R1+0x110], R28 ;  /* 0x0001101c01007387 */ /* 0x002fe80000100a00 */
[----:B------:R0:W-:Y:S04]  /*64630*/  STL.64 [R1+0x118], R30 ;  /* 0x0001181e01007387 */ /* 0x0001e80000100a00 */
[----:B0-----:R-:W4:Y:S04]  /*64640*/  LDL.LU R30, [R1+0x414] ;  /* 0x00041400011e7983 */ /* 0x001f280000300800 */
[----:B------:R-:W4:Y:S04]  /*64650*/  LDL.LU R31, [R1+0x410] ;  /* 0x00041000011f7983 */ /* 0x000f280000300800 */
[----:B------:R-:W4:Y:S04]  /*64660*/  LDL.LU R28, [R1+0x334] ;  /* 0x00033400011c7983 */ /* 0x000f280000300800 */
[----:B------:R-:W4:Y:S04]  /*64670*/  LDL.LU R29, [R1+0x31c] ;  /* 0x00031c00011d7983 */ /* 0x000f280000300800 */
[----:B------:R-:W4:Y:S04]  /*64680*/  LDL.LU R49, [R1+0x314] ;  /* 0x0003140001317983 */ /* 0x000f280000300800 */
[----:B------:R-:W4:Y:S01]  /*64690*/  LDL.LU R48, [R1+0x318] ;  /* 0x0003180001307983 */ /* 0x000f220000300800 */
[----:B------:R-:W-:-:S02]  /*646a0*/  LOP3.LUT R16, R46, 0xffff, RZ, 0xc0, !PT ;  /* 0x0000ffff2e107812 */ /* 0x000fc400078ec0ff */
[----:B------:R-:W-:Y:S01]  /*646b0*/  LOP3.LUT R17, R19, 0xffff, RZ, 0xc0, !PT ;  /* 0x0000ffff13117812 */ /* 0x000fe200078ec0ff */
[----:B------:R-:W4:Y:S01]  /*646c0*/  LDL.LU R47, [R1+0x378] ;  /* 0x00037800012f7983 */ /* 0x000f220000300800 */
[----:B------:R-:W-:Y:S02]  /*646d0*/  LOP3.LUT R18, R44, 0xffff, RZ, 0xc0, !PT ;  /* 0x0000ffff2c127812 */ /* 0x000fe400078ec0ff */
[----:B------:R-:W-:Y:S01]  /*646e0*/  LOP3.LUT R19, R43, 0xffff, RZ, 0xc0, !PT ;  /* 0x0000ffff2b137812 */ /* 0x000fe200078ec0ff */
[----:B------:R-:W4:Y:S01]  /*646f0*/  LDL.LU R46, [R1+0x374] ;  /* 0x00037400012e7983 */ /* 0x000f220000300800 */
[----:B------:R-:W-:-:S03]  /*64700*/  PRMT R8, R7, 0x4210, R16 ;  /* 0x0000421007087816 */ /* 0x000fc60000000010 */
[----:B------:R-:W4:Y:S01]  /*64710*/  LDL.LU R44, [R1+0x370] ;  /* 0x00037000012c7983 */ /* 0x000f220000300800 */
[----:B------:R-:W-:-:S03]  /*64720*/  PRMT R9, R6, 0x4210, R17 ;  /* 0x0000421006097816 */ /* 0x000fc60000000011 */
[----:B------:R-:W4:Y:S01]  /*64730*/  LDL.LU R43, [R1+0x36c] ;  /* 0x00036c00012b7983 */ /* 0x000f220000300800 */
[----:B------:R-:W-:-:S03]  /*64740*/  PRMT R10, R23, 0x4210, R18 ;  /* 0x00004210170a7816 */ /* 0x000fc60000000012 */
[----:B------:R-:W4:Y:S01]  /*64750*/  LDL.LU R7, [R1+0x34c] ;  /* 0x00034c0001077983 */ /* 0x000f220000300800 */
[----:B------:R-:W-:Y:S01]  /*64760*/  PRMT R11, R41, 0x4210, R19 ;  /* 0x00004210290b7816 */ /* 0x000fe20000000013 */
[----:B------:R-:W-:Y:S02]  /*64770*/  NOP ;  /* 0x0000000000007918 */ /* 0x000fe40000000000 */
[----:B------:R-:W4:Y:S04]  /*64780*/  LDL.LU R6, [R1+0x344] ;  /* 0x0003440001067983 */ /* 0x000f280000300800 */
[----:B------:R-:W4:Y:S04]  /*64790*/  LDL.LU R23, [R1+0x340] ;  /* 0x0003400001177983 */ /* 0x000f280000300800 */
[----:B------:R-:W4:Y:S04]  /*647a0*/  LDL.LU R41, [R1+0x2d4] ;  /* 0x0002d40001297983 */ /* 0x000f280000300800 */
[----:B------:R0:W-:Y:S02]  /*647b0*/  STSM.16.M88.4 [R0], R8 ;  /* 0x0000000800007844 */ /* 0x0001e40000000200 */
[----:B0-----:R-:W-:-:S02]  /*647c0*/  PRMT R8, R2, 0x5210, R27 ;  /* 0x0000521002087816 */ /* 0x001fc4000000001b */
[----:B------:R-:W-:Y:S02]  /*647d0*/  PRMT R9, R50, 0x5210, R26 ;  /* 0x0000521032097816 */ /* 0x000fe4000000001a */
[----:B------:R-:W-:Y:S02]  /*647e0*/  PRMT R10, R51, 0x5210, R25 ;  /* 0x00005210330a7816 */ /* 0x000fe40000000019 */
[----:B------:R-:W-:Y:S01]  /*647f0*/  PRMT R11, R52, 0x5210, R24 ;  /* 0x00005210340b7816 */ /* 0x000fe20000000018 */
[----:B------:R-:W-:Y:S01]  /*64800*/  NOP ;  /* 0x0000000000007918 */ /* 0x000fe20000000000 */
[----:B------:R-:W0:Y:S01]  /*64810*/  LDS.128 R24, [R0] ;  /* 0x0000000000187984 */ /* 0x000e220000000c00 */
[----:B------:R-:W-:-:S03]  /*64820*/  NOP ;  /* 0x0000000000007918 */ /* 0x000fc60000000000 */
[----:B------:R-:W-:Y:S01]  /*64830*/  STSM.16.M88.4 [R0], R8 ;  /* 0x0000000800007844 */ /* 0x000fe20000000200 */
[----:B------:R-:W-:-:S03]  /*64840*/  NOP ;  /* 0x0000000000007918 */ /* 0x000fc60000000000 */
[----:B------:R-:W1:Y:S01]  /*64850*/  LDS.128 R8, [R0] ;  /* 0x0000000000087984 */ /* 0x000e620000000c00 */
[----:B------:R-:W-:Y:S02]  /*64860*/  PRMT R16, R33, 0x5210, R16 ;  /* 0x0000521021107816 */ /* 0x000fe40000000010 */
[----:B------:R-:W-:Y:S02]  /*64870*/  PRMT R17, R32, 0x5210, R17 ;  /* 0x0000521020117816 */ /* 0x000fe40000000011 */
[----:B------:R-:W-:Y:S02]  /*64880*/  PRMT R18, R3, 0x5210, R18 ;  /* 0x0000521003127816 */ /* 0x000fe40000000012 */
[----:B------:R-:W-:Y:S01]  /*64890*/  PRMT R19, R53, 0x5210, R19 ;  /* 0x0000521035137816 */ /* 0x000fe20000000013 */
[----:B------:R-:W-:-:S04]  /*648a0*/  NOP ;  /* 0x0000000000007918 */ /* 0x000fc80000000000 */
[----:B------:R-:W-:Y:S01]  /*648b0*/  STSM.16.M88.4 [R0], R16 ;  /* 0x0000001000007844 */ /* 0x000fe20000000200 */
[----:B------:R-:W-:-:S03]  /*648c0*/  NOP ;  /* 0x0000000000007918 */ /* 0x000fc60000000000 */
[----:B------:R-:W1:Y:S04]  /*648d0*/  LDS.128 R16, [R0] ;  /* 0x0000000000107984 */ /* 0x000e680000000c00 */
[----:B0-----:R0:W-:Y:S04]  /*648e0*/  STL [R1+0x2b48], R25 ;  /* 0x002b481901007387 */ /* 0x0011e80000100800 */
[----:B------:R-:W-:Y:S04]  /*648f0*/  STL [R1+0x2b44], R26 ;  /* 0x002b441a01007387 */ /* 0x000fe80000100800 */
[----:B------:R0:W-:Y:S04]  /*64900*/  STL [R1+0x2b30], R27 ;  /* 0x002b301b01007387 */ /* 0x0001e80000100800 */
[----:B-1----:R1:W-:Y:S04]  /*64910*/  STL.64 [R1+0x20], R8 ;  /* 0x0000200801007387 */ /* 0x0023e80000100a00 */
[----:B------:R1:W-:Y:S01]  /*64920*/  STL.64 [R1+0x28], R10 ;  /* 0x0000280a01007387 */ /* 0x0003e20000100a00 */
[----:B0-----:R-:W-:-:S03]  /*64930*/  IMAD.MOV.U32 R25, RZ, RZ, R16 ;  /* 0x000000ffff197224 */ /* 0x001fc600078e0010 */
[----:B------:R0:W-:Y:S04]  /*64940*/  STL [R1+0x104], R17 ;  /* 0x0001041101007387 */ /* 0x0001e80000100800 */
[----:B------:R-:W-:Y:S04]  /*64950*/  STL.64 [R1+0x108], R18 ;  /* 0x0001081201007387 */ /* 0x000fe80000100a00 */
[----:B------:R-:W-:Y:S04]  /*64960*/  STL.64 [R1+0x2b50], R24 ;  /* 0x002b501801007387 */ /* 0x000fe80000100a00 */
[----:B------:R-:W4:Y:S04]  /*64970*/  LDL.LU R27, [R1+0x440] ;  /* 0x00044000011b7983 */ /* 0x000f280000300800 */
[----:B------:R-:W4:Y:S01]  /*64980*/  LDL.LU R26, [R1+0x43c] ;  /* 0x00043c00011a7983 */ /* 0x000f220000300800 */
[----:B--2---:R-:W-:-:S02]  /*64990*/  LOP3.LUT R2, R14, 0xffff, RZ, 0xc0, !PT ;  /* 0x0000ffff0e027812 */ /* 0x004fc400078ec0ff */
[----:B---3--:R-:W-:Y:S02]  /*649a0*/  LOP3.LUT R3, R15, 0xffff, RZ, 0xc0, !PT ;  /* 0x0000ffff0f037812 */ /* 0x008fe400078ec0ff */
[----:B----4-:R-:W-:Y:S02]  /*649b0*/  LOP3.LUT R12, R30, 0xffff, RZ, 0xc0, !PT ;  /* 0x0000ffff1e0c7812 */ /* 0x010fe400078ec0ff */
[----:B------:R-:W-:Y:S02]  /*649c0*/  LOP3.LUT R13, R31, 0xffff, RZ, 0xc0, !PT ;  /* 0x0000ffff1f0d7812 */ /* 0x000fe400078ec0ff */
[----:B-1----:R-:W-:Y:S02]  /*649d0*/  PRMT R8, R28, 0x4210, R2 ;  /* 0x000042101c087816 */ /* 0x002fe40000000002 */
[----:B------:R-:W-:Y:S01]  /*649e0*/  PRMT R9, R29, 0x4210, R3 ;  /* 0x000042101d097816 */ /* 0x000fe20000000003 */
[----:B------:R-:W-:Y:S01]  /*649f0*/  NOP ;  /* 0x0000000000007918 */ /* 0x000fe20000000000 */
[----:B------:R-:W-:-:S02]  /*64a00*/  PRMT R10, R49, 0x4210, R12 ;  /* 0x00004210310a7816 */ /* 0x000fc4000000000c */
[----:B------:R-:W-:-:S05]  /*64a10*/  PRMT R11, R48, 0x4210, R13 ;  /* 0x00004210300b7816 */ /* 0x000fca000000000d */
[----:B------:R1:W-:Y:S01]  /*64a20*/  STSM.16.M88.4 [R0], R8 ;  /* 0x0000000800007844 */ /* 0x0003e20000000200 */
[----:B------:R-:W-:-:S03]  /*64a30*/  NOP ;  /* 0x0000000000007918 */ /* 0x000fc60000000000 */
[----:B------:R-:W2:Y:S01]  /*64a40*/  LDS.128 R28, [R0] ;  /* 0x00000000001c7984 */ /* 0x000ea20000000c00 */
[----:B------:R-:W-:Y:S02]  /*64a50*/  LOP3.LUT R14, R47, 0xffff, RZ, 0xc0, !PT ;  /* 0x0000ffff2f0e7812 */ /* 0x000fe400078ec0ff */
[----:B------:R-:W-:Y:S02]  /*64a60*/  LOP3.LUT R16, R46, 0xffff, RZ, 0xc0, !PT ;  /* 0x0000ffff2e107812 */ /* 0x000fe400078ec0ff */
[----:B------:R-:W-:Y:S02]  /*64a70*/  LOP3.LUT R15, R44, 0xffff, RZ, 0xc0, !PT ;  /* 0x0000ffff2c0f7812 */ /* 0x000fe400078ec0ff */
[----:B0-----:R-:W-:Y:S02]  /*64a80*/  LOP3.LUT R17, R43, 0xffff, RZ, 0xc0, !PT ;  /* 0x0000ffff2b117812 */ /* 0x001fe400078ec0ff */
[----:B-1----:R-:W-:Y:S02]  /*64a90*/  PRMT R8, R7, 0x4210, R14 ;  /* 0x0000421007087816 */ /* 0x002fe4000000000e */
[----:B------:R-:W-:-:S02]  /*64aa0*/  PRMT R9, R6, 0x4210, R16 ;  /* 0x0000421006097816 */ /* 0x000fc40000000010 */
[----:B------:R-:W-:Y:S02]  /*64ab0*/  PRMT R10, R23, 0x4210, R15 ;  /* 0x00004210170a7816 */ /* 0x000fe4000000000f */
[----:B------:R-:W-:Y:S01]  /*64ac0*/  PRMT R11, R41, 0x4210, R17 ;  /* 0x00004210290b7816 */ /* 0x000fe20000000011 */
[----:B------:R-:W-:-:S04]  /*64ad0*/  NOP ;  /* 0x0000000000007918 */ /* 0x000fc80000000000 */
[----:B------:R-:W-:Y:S04]  /*64ae0*/  STSM.16.M88.4 [R0], R8 ;  /* 0x0000000800007844 */ /* 0x000fe80000000200 */
[----:B--2---:R-:W-:Y:S04]  /*64af0*/  STL.64 [R1+0xf0], R28 ;  /* 0x0000f01c01007387 */ /* 0x004fe80000100a00 */
[----:B------:R0:W-:Y:S04]  /*64b00*/  STL.64 [R1+0xf8], R30 ;  /* 0x0000f81e01007387 */ /* 0x0001e80000100a00 */
[----:B------:R-:W2:Y:S04]  /*64b10*/  LDL.LU R43, [R1+0x434] ;  /* 0x00043400012b7983 */ /* 0x000ea80000300800 */
[----:B------:R-:W3:Y:S04]  /*64b20*/  LDL.LU R7, [R1+0x430] ;  /* 0x0004300001077983 */ /* 0x000ee80000300800 */
[----:B------:R-:W4:Y:S04]  /*64b30*/  LDL.LU R52, [R1+0x3a8] ;  /* 0x0003a80001347983 */ /* 0x000f280000300800 */
[----:B------:R-:W4:Y:S04]  /*64b40*/  LDL.LU R51, [R1+0x3a4] ;  /* 0x0003a40001337983 */ /* 0x000f280000300800 */
[----:B------:R-:W4:Y:S04]  /*64b50*/  LDL.LU R50, [R1+0x3a0] ;  /* 0x0003a00001327983 */ /* 0x000f280000300800 */
[----:B0-----:R-:W4:Y:S01]  /*64b60*/  LDL.LU R30, [R1+0x27c] ;  /* 0x00027c00011e7983 */ /* 0x001f220000300800 */
[----:B------:R-:W-:Y:S01]  /*64b70*/  PRMT R10, R45, 0x5210, R12 ;  /* 0x000052102d0a7816 */ /* 0x000fe2000000000c */
[----:B------:R-:W-:-:S02]  /*64b80*/  NOP ;  /* 0x0000000000007918 */ /* 0x000fc40000000000 */
[----:B------:R-:W4:Y:S04]  /*64b90*/  LDL.LU R31, [R1+0x38c] ;  /* 0x00038c00011f7983 */ /* 0x000f280000300800 */
[----:B------:R-:W4:Y:S04]  /*64ba0*/  LDL.LU R28, [R1+0x384] ;  /* 0x00038400011c7983 */ /* 0x000f280000300800 */
[----:B------:R-:W4:Y:S04]  /*64bb0*/  LDL.LU R6, [R1+0x380] ;  /* 0x0003800001067983 */ /* 0x000f280000300800 */
[----:B------:R-:W4:Y:S04]  /*64bc0*/  LDL.LU R23, [R1+0x37c] ;  /* 0x00037c0001177983 */ /* 0x000f280000300800 */
[----:B------:R-:W0:Y:S04]  /*64bd0*/  LDS.128 R44, [R0] ;  /* 0x00000000002c7984 */ /* 0x000e280000000c00 */
[----:B0-----:R-:W-:Y:S04]  /*64be0*/  STL [R1+0x2b20], R45 ;  /* 0x002b202d01007387 */ /* 0x001fe80000100800 */
[----:B------:R-:W-:Y:S04]  /*64bf0*/  STL [R1+0x2b10], R47 ;  /* 0x002b102f01007387 */ /* 0x000fe80000100800 */
[----:B------:R-:W4:Y:S01]  /*64c00*/  LDL.LU R41, [R1+0x3d0] ;  /* 0x0003d00001297983 */ /* 0x000f220000300800 */
[----:B------:R-:W-:-:S02]  /*64c10*/  PRMT R8, R39, 0x5210, R2 ;  /* 0x0000521027087816 */ /* 0x000fc40000000002 */
[----:B------:R-:W-:Y:S01]  /*64c20*/  PRMT R9, R40, 0x5210, R3 ;  /* 0x0000521028097816 */ /* 0x000fe20000000003 */
[----:B------:R-:W4:Y:S01]  /*64c30*/  LDL.LU R29, [R1+0x3cc] ;  /* 0x0003cc00011d7983 */ /* 0x000f220000300800 */
[----:B------:R-:W-:Y:S01]  /*64c40*/  PRMT R11, R54, 0x5210, R13 ;  /* 0x00005210360b7816 */ /* 0x000fe2000000000d */
[----:B------:R-:W-:-:S04]  /*64c50*/  NOP ;  /* 0x0000000000007918 */ /* 0x000fc80000000000 */
[----:B------:R0:W-:Y:S02]  /*64c60*/  STSM.16.M88.4 [R0], R8 ;  /* 0x0000000800007844 */ /* 0x0001e40000000200 */
[----:B0-----:R-:W-:Y:S02]  /*64c70*/  PRMT R8, R36, 0x5210, R14 ;  /* 0x0000521024087816 */ /* 0x001fe4000000000e */
[----:B------:R-:W-:Y:S01]  /*64c80*/  PRMT R10, R37, 0x5210, R15 ;  /* 0x00005210250a7816 */ /* 0x000fe2000000000f */
[----:B------:R-:W-:Y:S01]  /*64c90*/  NOP ;  /* 0x0000000000007918 */ /* 0x000fe20000000000 */
[----:B------:R-:W-:Y:S01]  /*64ca0*/  PRMT R9, R38, 0x5210, R16 ;  /* 0x0000521026097816 */ /* 0x000fe20000000010 */
[----:B------:R-:W0:Y:S01]  /*64cb0*/  LDS.128 R12, [R0] ;  /* 0x00000000000c7984 */ /* 0x000e220000000c00 */
[----:B------:R-:W-:Y:S01]  /*64cc0*/  PRMT R11, R34, 0x5210, R17 ;  /* 0x00005210220b7816 */ /* 0x000fe20000000011 */
[----:B------:R-:W-:-:S04]  /*64cd0*/  NOP ;  /* 0x0000000000007918 */ /* 0x000fc80000000000 */
[----:B------:R-:W-:Y:S01]  /*64ce0*/  STSM.16.M88.4 [R0], R8 ;  /* 0x0000000800007844 */ /* 0x000fe20000000200 */
[----:B------:R-:W-:-:S03]  /*64cf0*/  NOP ;  /* 0x0000000000007918 */ /* 0x000fc60000000000 */
[----:B------:R-:W1:Y:S04]  /*64d00*/  LDS.128 R16, [R0] ;  /* 0x0000000000107984 */ /* 0x000e680000000c00 */
[----:B0-----:R2:W-:Y:S04]  /*64d10*/  STL.64 [R1+0x10], R12 ;  /* 0x0000100c01007387 */ /* 0x0015e80000100a00 */
[----:B------:R4:W-:Y:S04]  /*64d20*/  STL.64 [R1+0x18], R14 ;  /* 0x0000180e01007387 */ /* 0x0009e80000100a00 */
[----:B------:R-:W4:Y:S04]  /*64d30*/  LDL.LU R49, [R1+0x3c8] ;  /* 0x0003c80001317983 */ /* 0x000f280000300800 */
[----:B------:R-:W4:Y:S01]  /*64d40*/  LDL.LU R48, [R1+0x3c4] ;  /* 0x0003c40001307983 */ /* 0x000f220000300800 */
[----:B-1----:R-:W-:-:S02]  /*64d50*/  IMAD.MOV.U32 R45, RZ, RZ, R16 ;  /* 0x000000ffff2d7224 */ /* 0x002fc400078e0010 */
[----:B------:R-:W-:Y:S01]  /*64d60*/  IMAD.MOV.U32 R47, RZ, RZ, R18 ;  /* 0x000000ffff2f7224 */ /* 0x000fe200078e0012 */
[----:B------:R-:W-:Y:S02]  /*64d70*/  LOP3.LUT R2, R27, 0xffff, RZ, 0xc0, !PT ;  /* 0x0000ffff1b027812 */ /* 0x000fe400078ec0ff */
[----:B------:R-:W-:Y:S02]  /*64d80*/  LOP3.LUT R3, R26, 0xffff, RZ, 0xc0, !PT ;  /* 0x0000ffff1a037812 */ /* 0x000fe400078ec0ff */
[----:B--2---:R-:W-:Y:S02]  /*64d90*/  LOP3.LUT R12, R43, 0xffff, RZ, 0xc0, !PT ;  /* 0x0000ffff2b0c7812 */ /* 0x004fe400078ec0ff */
[----:B------:R-:W2:Y:S01]  /*64da0*/  LDL.LU R43, [R1+0x78] ;  /* 0x00007800012b7983 */ /* 0x000ea20000300800 */
[----:B---3--:R-:W-:-:S03]  /*64db0*/  LOP3.LUT R13, R7, 0xffff, RZ, 0xc0, !PT ;  /* 0x0000ffff070d7812 */ /* 0x008fc600078ec0ff */
[----:B------:R-:W3:Y:S04]  /*64dc0*/  LDL.LU R7, [R1] ;  /* 0x0000000001077983 */ /* 0x000ee80000300800 */
[----:B------:R-:W-:Y:S04]  /*64dd0*/  STL [R1+0xe4], R17 ;  /* 0x0000e41101007387 */ /* 0x000fe80000100800 */
[----:B------:R-:W-:Y:S01]  /*64de0*/  STL [R1+0xec], R19 ;  /* 0x0000ec1301007387 */ /* 0x000fe20000100800 */
[----:B------:R-:W-:-:S03]  /*64df0*/  NOP ;  /* 0x0000000000007918 */ /* 0x000fc60000000000 */
[----:B------:R-:W-:Y:S04]  /*64e00*/  STL.64 [R1+0x2b28], R44 ;  /* 0x002b282c01007387 */ /* 0x000fe80000100a00 */
[----:B------:R-:W-:Y:S01]  /*64e10*/  STL.64 [R1+0x2b18], R46 ;  /* 0x002b182e01007387 */ /* 0x000fe20000100a00 */
[----:B----4-:R-:W-:-:S03]  /*64e20*/  LOP3.LUT R15, R6, 0xffff, RZ, 0xc0, !PT ;  /* 0x0000ffff060f7812 */ /* 0x010fc600078ec0ff */
[----:B------:R-:W4:Y:S01]  /*64e30*/  LDL.LU R6, [R1+0xa0] ;  /* 0x0000a00001067983 */ /* 0x000f220000300800 */
[----:B------:R-:W-:-:S03]  /*64e40*/  LOP3.LUT R33, R23, 0xffff, RZ, 0xc0, !PT ;  /* 0x0000ffff17217812 */ /* 0x000fc600078ec0ff */
[----:B------:R-:W4:Y:S01]  /*64e50*/  LDL.LU R23, [R1+0x88] ;  /* 0x0000880001177983 */ /* 0x000f220000300800 */
[----:B------:R-:W-:Y:S02]  /*64e60*/  PRMT R8, R52, 0x4210, R2 ;  /* 0x0000421034087816 */ /* 0x000fe40000000002 */
[----:B------:R-:W-:Y:S02]  /*64e70*/  PRMT R9, R51, 0x4210, R3 ;  /* 0x0000421033097816 */ /* 0x000fe40000000003 */
[----:B------:R-:W-:Y:S02]  /*64e80*/  PRMT R10, R50, 0x4210, R12 ;  /* 0x00004210320a7816 */ /* 0x000fe4000000000c */
[----:B------:R-:W-:Y:S02]  /*64e90*/  PRMT R11, R30, 0x4210, R13 ;  /* 0x000042101e0b7816 */ /* 0x000fe4000000000d */
[----:B------:R-:W-:-:S03]  /*64ea0*/  LOP3.LUT R14, R31, 0xffff, RZ, 0xc0, !PT ;  /* 0x0000ffff1f0e7812 */ /* 0x000fc600078ec0ff */
[----:B------:R0:W-:Y:S01]  /*64eb0*/  STSM.16.M88.4 [R0], R8 ;  /* 0x0000000800007844 */ /* 0x0001e20000000200 */
[----:B------:R-:W-:-:S03]  /*64ec0*/  NOP ;  /* 0x0000000000007918 */ /* 0x000fc60000000000 */
[----:B------:R-:W1:Y:S01]  /*64ed0*/  LDS.128 R16, [R0] ;  /* 0x0000000000107984 */ /* 0x000e620000000c00 */
[----:B0-----:R-:W-:-:S03]  /*64ee0*/  PRMT R8, R41, 0x4210, R14 ;  /* 0x0000421029087816 */ /* 0x001fc6000000000e */
[----:B------:R-:W4:Y:S01]  /*64ef0*/  LDL.LU R41, [R1+0x7c] ;  /* 0x00007c0001297983 */ /* 0x000f220000300800 */
[----:B------:R-:W-:-:S04]  /*64f00*/  LOP3.LUT R32, R28, 0xffff, RZ, 0xc0, !PT ;  /* 0x0000ffff1c207812 */ /* 0x000fc800078ec0ff */
[----:B------:R-:W-:Y:S01]  /*64f10*/  PRMT R9, R29, 0x4210, R32 ;  /* 0x000042101d097816 */ /* 0x000fe20000000020 */
[----:B-1----:R-:W-:Y:S04]  /*64f20*/  STL.64 [R1+0xd0], R16 ;  /* 0x0000d01001007387 */ /* 0x002fe80000100a00 */
[----:B------:R-:W-:Y:S01]  /*64f30*/  STL.64 [R1+0xd8], R18 ;  /* 0x0000d81201007387 */ /* 0x000fe20000100a00 */
[----:B------:R-:W-:-:S03]  /*64f40*/  NOP ;  /* 0x0000000000007918 */ /* 0x000fc60000000000 */
[----:B------:R-:W4:Y:S04]  /*64f50*/  LDL.LU R27, [R1+0x458] ;  /* 0x00045800011b7983 */ /* 0x000f280000300800 */
[----:B------:R-:W4:Y:S01]  /*64f60*/  LDL.LU R26, [R1+0x454] ;  /* 0x00045400011a7983 */ /* 0x000f220000300800 */
[----:B------:R-:W-:-:S03]  /*64f70*/  PRMT R10, R49, 0x4210, R15 ;  /* 0x00004210310a7816 */ /* 0x000fc6000000000f */
[----:B------:R-:W4:Y:S01]  /*64f80*/  LDL.LU R49, [R1+0x450] ;  /* 0x0004500001317983 */ /* 0x000f220000300800 */
[----:B------:R-:W-:-:S03]  /*64f90*/  PRMT R11, R48, 0x4210, R33 ;  /* 0x00004210300b7816 */ /* 0x000fc60000000021 */
[----:B------:R-:W4:Y:S04]  /*64fa0*/  LDL.LU R48, [R1+0x44c] ;  /* 0x00044c0001307983 */ /* 0x000f280000300800 */
[----:B------:R0:W-:Y:S01]  /*64fb0*/  STSM.16.M88.4 [R0], R8 ;  /* 0x0000000800007844 */ /* 0x0001e20000000200 */
[----:B------:R-:W-:-:S03]  /*64fc0*/  NOP ;  /* 0x0000000000007918 */ /* 0x000fc60000000000 */
[----:B------:R-:W1:Y:S01]  /*64fd0*/  LDS.128 R16, [R0] ;  /* 0x0000000000107984 */ /* 0x000e620000000c00 */
[----:B0-----:R-:W-:Y:S02]  /*64fe0*/  PRMT R10, R35, 0x5210, R12 ;  /* 0x00005210230a7816 */ /* 0x001fe4000000000c */
[----:B------:R-:W-:Y:S02]  /*64ff0*/  PRMT R11, R55, 0x5210, R13 ;  /* 0x00005210370b7816 */ /* 0x000fe4000000000d */
[----:B--2---:R-:W-:Y:S02]  /*65000*/  PRMT R8, R43, 0x5210, R2 ;  /* 0x000052102b087816 */ /* 0x004fe40000000002 */
[----:B------:R-:W2:Y:S01]  /*65010*/  LDL.LU R43, [R1+0x420] ;  /* 0x00042000012b7983 */ /* 0x000ea20000300800 */
[----:B---3--:R-:W-:Y:S01]  /*65020*/  PRMT R9, R7, 0x5210, R3 ;  /* 0x0000521007097816 */ /* 0x008fe20000000003 */
[----:B------:R-:W-:-:S04]  /*65030*/  NOP ;  /* 0x0000000000007918 */ /* 0x000fc80000000000 */
[----:B------:R4:W-:Y:S04]  /*65040*/  STSM.16.M88.4 [R0], R8 ;  /* 0x0000000800007844 */ /* 0x0009e80000000200 */
[----:B------:R-:W3:Y:S04]  /*65050*/  LDL.LU R52, [R1+0x41c] ;  /* 0x00041c0001347983 */ /* 0x000ee80000300800 */
[----:B------:R-:W3:Y:S04]  /*65060*/  LDL.LU R51, [R1+0x40c] ;  /* 0x00040c0001337983 */ /* 0x000ee80000300800 */
[----:B------:R-:W3:Y:S01]  /*65070*/  LDL.LU R7, [R1+0x418] ;  /* 0x0004180001077983 */ /* 0x000ee20000300800 */
[----:B----4-:R-:W-:-:S02]  /*65080*/  PRMT R8, R6, 0x5210, R14 ;  /* 0x0000521006087816 */ /* 0x010fc4000000000e */
[----:B------:R-:W-:Y:S01]  /*65090*/  PRMT R10, R23, 0x5210, R15 ;  /* 0x00005210170a7816 */ /* 0x000fe2000000000f */
[----:B------:R-:W-:Y:S01]  /*650a0*/  NOP ;  /* 0x0000000000007918 */ /* 0x000fe20000000000 */
[----:B------:R-:W0:Y:S04]  /*650b0*/  LDS.128 R12, [R0] ;  /* 0x00000000000c7984 */ /* 0x000e280000000c00 */
[----:B-1----:R-:W-:Y:S04]  /*650c0*/  STL [R1+0x2af0], R17 ;  /* 0x002af01101007387 */ /* 0x002fe80000100800 */
[----:B------:R-:W-:Y:S04]  /*650d0*/  STL [R1+0x2ae0], R19 ;  /* 0x002ae01301007387 */ /* 0x000fe80000100800 */
[----:B------:R-:W4:Y:S04]  /*650e0*/  LDL.LU R50, [R1+0x3b8] ;  /* 0x0003b80001327983 */ /* 0x000f280000300800 */
[----:B------:R-:W4:Y:S04]  /*650f0*/  LDL.LU R30, [R1+0x3b4] ;  /* 0x0003b400011e7983 */ /* 0x000f280000300800 */
[----:B0-----:R-:W-:Y:S04]  /*65100*/  STL.64 [R1], R12 ;  /* 0x0000000c01007387 */ /* 0x001fe80000100a00 */
[----:B------:R-:W-:Y:S01]  /*65110*/  STL.64 [R1+0x8], R14 ;  /* 0x0000080e01007387 */ /* 0x000fe20000100a00 */
[----:B------:R-:W-:Y:S01]  /*65120*/  PRMT R9, R41, 0x5210, R32 ;  /* 0x0000521029097816 */ /* 0x000fe20000000020 */
[----:B------:R-:W-:-:S02]  /*65130*/  NOP ;  /* 0x0000000000007918 */ /* 0x000fc40000000000 */
[----:B------:R-:W4:Y:S04]  /*65140*/  LDL.LU R6, [R1+0x398] ;  /* 0x0003980001067983 */ /* 0x000f280000300800 */
[----:B------:R-:W4:Y:S04]  /*65150*/  LDL.LU R41, [R1+0x394] ;  /* 0x0003940001297983 */ /* 0x000f280000300800 */
[----:B------:R-:W4:Y:S04]  /*65160*/  LDL.LU R23, [R1+0x448] ;  /* 0x0004480001177983 */ /* 0x000f280000300800 */
[----:B------:R-:W4:Y:S04]  /*65170*/  LDL.LU R31, [R1+0x444] ;  /* 0x00044400011f7983 */ /* 0x000f280000300800 */
[----:B------:R-:W4:Y:S01]  /*65180*/  LDL.LU R28, [R1+0x438] ;  /* 0x00043800011c7983 */ /* 0x000f220000300800 */
[----:B------:R-:W-:-:S03]  /*65190*/  PRMT R11, R56, 0x5210, R33 ;  /* 0x00005210380b7816 */ /* 0x000fc60000000021 */
[----:B------:R-:W4:Y:S04]  /*651a0*/  LDL.LU R29, [R1+0x28c] ;  /* 0x00028c00011d7983 */ /* 0x000f280000300800 */
[----:B------:R-:W-:Y:S01]  /*651b0*/  STSM.16.M88.4 [R0], R8 ;  /* 0x0000000800007844 */ /* 0x000fe20000000200 */
[----:B------:R-:W-:-:S03]  /*651c0*/  NOP ;  /* 0x0000000000007918 */ /* 0x000fc60000000000 */
[----:B------:R-:W0:Y:S01]  /*651d0*/  LDS.128 R12, [R0] ;  /* 0x00000000000c7984 */ /* 0x000e220000000c00 */
[----:B------:R-:W-:Y:S01]  /*651e0*/  LOP3.LUT R3, R27, 0xffff, RZ, 0xc0, !PT ;  /* 0x0000ffff1b037812 */ /* 0x000fe200078ec0ff */
[----:B0-----:R-:W-:Y:S02]  /*651f0*/  IMAD.MOV.U32 R17, RZ, RZ, R12 ;  /* 0x000000ffff117224 */ /* 0x001fe400078e000c */
[----:B------:R-:W-:Y:S01]  /*65200*/  IMAD.MOV.U32 R19, RZ, RZ, R14 ;  /* 0x000000ffff137224 */ /* 0x000fe200078e000e */
[----:B------:R-:W-:Y:S02]  /*65210*/  LOP3.LUT R32, R49, 0xffff, RZ, 0xc0, !PT ;  /* 0x0000ffff31207812 */ /* 0x000fe400078ec0ff */
[----:B------:R-:W4:Y:S01]  /*65220*/  LDL.LU R49, [R1+0x140] ;  /* 0x0001400001317983 */ /* 0x000f220000300800 */
[----:B------:R-:W-:-:S03]  /*65230*/  LOP3.LUT R33, R48, 0xffff, RZ, 0xc0, !PT ;  /* 0x0000ffff30217812 */ /* 0x000fc600078ec0ff */
[----:B------:R-:W4:Y:S01]  /*65240*/  LDL.LU R48, [R1+0x148] ;  /* 0x0001480001307983 */ /* 0x000f220000300800 */
[----:B--2---:R-:W-:-:S03]  /*65250*/  PRMT R8, R43, 0x4210, R3 ;  /* 0x000042102b087816 */ /* 0x004fc60000000003 */
[----:B------:R-:W2:Y:S04]  /*65260*/  LDL.LU R43, [R1+0x144] ;  /* 0x00014400012b7983 */ /* 0x000ea80000300800 */
[----:B------:R0:W-:Y:S04]  /*65270*/  STL [R1+0xc4], R13 ;  /* 0x0000c40d01007387 */ /* 0x0001e80000100800 */
[----:B------:R1:W-:Y:S01]  /*65280*/  STL [R1+0xcc], R15 ;  /* 0x0000cc0f01007387 */ /* 0x0003e20000100800 */
[----:B---3--:R-:W-:-:S03]  /*65290*/  PRMT R11, R7, 0x4210, R33 ;  /* 0x00004210070b7816 */ /* 0x008fc60000000021 */
[----:B------:R-:W3:Y:S04]  /*652a0*/  LDL.LU R7, [R1+0x154] ;  /* 0x0001540001077983 */ /* 0x000ee80000300800 */
[----:B------:R-:W-:Y:S04]  /*652b0*/  STL.64 [R1+0x2af8], R16 ;  /* 0x002af81001007387 */ /* 0x000fe80000100a00 */
[----:B------:R-:W-:Y:S01]  /*652c0*/  STL.64 [R1+0x2ae8], R18 ;  /* 0x002ae81201007387 */ /* 0x000fe20000100a00 */
[----:B----4-:R-:W-:Y:S01]  /*652d0*/  LOP3.LUT R34, R50, 0xffff, RZ, 0xc0, !PT ;  /* 0x0000ffff32227812 */ /* 0x010fe200078ec0ff */
[----:B------:R-:W-:Y:S01]  /*652e0*/  NOP ;  /* 0x0000000000007918 */ /* 0x000fe20000000000 */
[----:B------:R-:W-:-:S02]  /*652f0*/  LOP3.LUT R35, R6, 0xffff, RZ, 0xc0, !PT ;  /* 0x0000ffff06237812 */ /* 0x000fc400078ec0ff */
[----:B------:R-:W4:Y:S01]  /*65300*/  LDL.LU R6, [R1+0x14c] ;  /* 0x00014c0001067983 */ /* 0x000f220000300800 */
[----:B------:R-:W-:-:S03]  /*65310*/  PRMT R12, R23, 0x4210, R34 ;  /* 0x00004210170c7816 */ /* 0x000fc60000000022 */
[----:B------:R-:W4:Y:S01]  /*65320*/  LDL.LU R23, [R1+0x150] ;  /* 0x0001500001177983 */ /* 0x000f220000300800 */
[----:B------:R-:W-:Y:S02]  /*65330*/  LOP3.LUT R2, R26, 0xffff, RZ, 0xc0, !PT ;  /* 0x0000ffff1a027812 */ /* 0x000fe400078ec0ff */
[----:B------:R-:W-:Y:S02]  /*65340*/  PRMT R10, R51, 0x4210, R32 ;  /* 0x00004210330a7816 */ /* 0x000fe40000000020 */
[----:B------:R-:W-:-:S05]  /*65350*/  PRMT R9, R52, 0x4210, R2 ;  /* 0x0000421034097816 */ /* 0x000fca0000000002 */
[----:B------:R-:W-:Y:S01]  /*65360*/  STSM.16.M88.4 [R0], R8 ;  /* 0x0000000800007844 */ /* 0x000fe20000000200 */
[----:B------:R-:W-:-:S03]  /*65370*/  NOP ;  /* 0x0000000000007918 */ /* 0x000fc60000000000 */
[----:B------:R-:W1:Y:S01]  /*65380*/  LDS.128 R8, [R0] ;  /* 0x0000000000087984 */ /* 0x000e620000000c00 */
[----:B------:R-:W-:Y:S02]  /*65390*/  LOP3.LUT R40, R30, 0xffff, RZ, 0xc0, !PT ;  /* 0x0000ffff1e287812 */ /* 0x000fe400078ec0ff */
[----:B------:R-:W-:Y:S02]  /*653a0*/  LOP3.LUT R41, R41, 0xffff, RZ, 0xc0, !PT ;  /* 0x0000ffff29297812 */ /* 0x000fe400078ec0ff */
[----:B0-----:R-:W-:Y:S02]  /*653b0*/  PRMT R13, R31, 0x4210, R40 ;  /* 0x000042101f0d7816 */ /* 0x001fe40000000028 */
[----:B------:R-:W-:Y:S02]  /*653c0*/  PRMT R14, R28, 0x4210, R35 ;  /* 0x000042101c0e7816 */ /* 0x000fe40000000023 */
[----:B-1----:R-:W-:Y:S01]  /*653d0*/  PRMT R15, R29, 0x4210, R41 ;  /* 0x000042101d0f7816 */ /* 0x002fe20000000029 */
[----:B------:R-:W-:-:S04]  /*653e0*/  NOP ;  /* 0x0000000000007918 */ /* 0x000fc80000000000 */
[----:B------:R-:W-:Y:S01]  /*653f0*/  STSM.16.M88.4 [R0], R12 ;  /* 0x0000000c00007844 */ /* 0x000fe20000000200 */
[----:B------:R-:W-:-:S03]  /*65400*/  NOP ;  /* 0x0000000000007918 */ /* 0x000fc60000000000 */
[----:B------:R-:W0:Y:S04]  /*65410*/  LDS.128 R36, [R0] ;  /* 0x0000000000247984 */ /* 0x000e280000000c00 */
[----:B------:R1:W-:Y:S04]  /*65420*/  STL.64 [R1+0xb0], R8 ;  /* 0x0000b00801007387 */ /* 0x0003e80000100a00 */
[----:B------:R0:W-:Y:S04]  /*65430*/  STL.64 [R1+0xb8], R10 ;  /* 0x0000b80a01007387 */ /* 0x0001e80000100a00 */
[----:B------:R-:W4:Y:S01]  /*65440*/  LDL.LU R29, [R1+0x474] ;  /* 0x00047400011d7983 */ /* 0x000f220000300800 */
[----:B-1----:R-:W-:-:S02]  /*65450*/  PRMT R9, R49, 0x5210, R2 ;  /* 0x0000521031097816 */ /* 0x002fc40000000002 */
[----:B0-----:R-:W-:Y:S02]  /*65460*/  PRMT R11, R57, 0x5210, R33 ;  /* 0x00005210390b7816 */ /* 0x001fe40000000021 */
[----:B------:R-:W-:Y:S01]  /*65470*/  PRMT R8, R48, 0x5210, R3 ;  /* 0x0000521030087816 */ /* 0x000fe20000000003 */
[----:B------:R-:W0:Y:S01]  /*65480*/  LDC R57, c[0x0][0x3b4] ;  /* 0x0000ed00ff397b82 */ /* 0x000e220000000800 */
[----:B------:R-:W-:Y:S04]  /*65490*/  STL.64 [R1+0x2ad0], R36 ;  /* 0x002ad02401007387 */ /* 0x000fe80000100a00 */
[----:B------:R-:W-:Y:S04]  /*654a0*/  STL.64 [R1+0x2ab8], R38 ;  /* 0x002ab82601007387 */ /* 0x000fe80000100a00 */
[----:B------:R-:W4:Y:S04]  /*654b0*/  LDL.LU R24, [R1+0x470] ;  /* 0x0004700001187983 */ /* 0x000f280000300800 */
[----:B------:R-:W4:Y:S04]  /*654c0*/  LDL.LU R25, [R1+0x460] ;  /* 0x0004600001197983 */ /* 0x000f280000300800 */
[----:B------:R-:W4:Y:S04]  /*654d0*/  LDL.LU R53, [R1+0x45c] ;  /* 0x00045c0001357983 */ /* 0x000f280000300800 */
[----:B------:R-:W4:Y:S04]  /*654e0*/  LDL.LU R27, [R1+0x46c] ;  /* 0x00046c00011b7983 */ /* 0x000f280000300800 */
[----:B------:R-:W4:Y:S04]  /*654f0*/  LDL.LU R26, [R1+0x468] ;  /* 0x00046800011a7983 */ /* 0x000f280000300800 */
[----:B------:R-:W4:Y:S01]  /*65500*/  LDL.LU R48, [R1+0x464] ;  /* 0x0004640001307983 */ /* 0x000f220000300800 */
[----:B--2---:R-:W-:Y:S01]  /*65510*/  PRMT R10, R43, 0x5210, R32 ;  /* 0x000052102b0a7816 */ /* 0x004fe20000000020 */
[----:B------:R-:W-:-:S04]  /*65520*/  NOP ;  /* 0x0000000000007918 */ /* 0x000fc80000000000 */
[----:B------:R3:W-:Y:S02]  /*65530*/  STSM.16.M88.4 [R0], R8 ;  /* 0x0000000800007844 */ /* 0x0007e40000000200 */
[----:B---3--:R-:W-:Y:S02]  /*65540*/  PRMT R8, R7, 0x5210, R34 ;  /* 0x0000521007087816 */ /* 0x008fe40000000022 */
[----:B------:R-:W2:Y:S04]  /*65550*/  LDL.LU R7, [R1+0x360] ;  /* 0x0003600001077983 */ /* 0x000ea80000300800 */
[----:B------:R-:W3:Y:S01]  /*65560*/  LDL.LU R43, [R1+0x3d8] ;  /* 0x0003d800012b7983 */ /* 0x000ee20000300800 */
[----:B----4-:R-:W-:Y:S01]  /*65570*/  PRMT R10, R6, 0x5210, R35 ;  /* 0x00005210060a7816 */ /* 0x010fe20000000023 */
[----:B------:R-:W-:-:S02]  /*65580*/  NOP ;  /* 0x0000000000007918 */ /* 0x000fc40000000000 */
[----:B------:R-:W4:Y:S01]  /*65590*/  LDL.LU R6, [R1+0x3d4] ;  /* 0x0003d40001067983 */ /* 0x000f220000300800 */
[----:B------:R-:W-:-:S03]  /*655a0*/  PRMT R9, R23, 0x5210, R40 ;  /* 0x0000521017097816 */ /* 0x000fc60000000028 */
[----:B------:R-:W3:Y:S04]  /*655b0*/  LDL.LU R23, [R1+0x3c0] ;  /* 0x0003c00001177983 */ /* 0x000ee80000300800 */
[----:B------:R-:W1:Y:S04]  /*655c0*/  LDS.128 R32, [R0] ;  /* 0x0000000000207984 */ /* 0x000e680000000c00 */
[----:B------:R-:W3:Y:S04]  /*655d0*/  LDL.LU R49, [R1+0x3bc] ;  /* 0x0003bc0001317983 */ /* 0x000ee80000300800 */
[----:B------:R-:W3:Y:S04]  /*655e0*/  LDL.LU R52, [R1+0x498] ;  /* 0x0004980001347983 */ /* 0x000ee80000300800 */
[----:B------:R-:W3:Y:S04]  /*655f0*/  LDL.LU R51, [R1+0x48c] ;  /* 0x00048c0001337983 */ /* 0x000ee80000300800 */
[----:B------:R-:W3:Y:S04]  /*65600*/  LDL.LU R50, [R1+0x484] ;  /* 0x0004840001327983 */ /* 0x000ee80000300800 */
[----:B------:R-:W3:Y:S04]  /*65610*/  LDL.LU R30, [R1+0x488] ;  /* 0x00048800011e7983 */ /* 0x000ee80000300800 */
[----:B------:R-:W3:Y:S01]  /*65620*/  LDL.LU R31, [R1+0x158] ;  /* 0x00015800011f7983 */ /* 0x000ee20000300800 */
[----:B------:R-:W-:Y:S01]  /*65630*/  PRMT R11, R42, 0x5210, R41 ;  /* 0x000052102a0b7816 */ /* 0x000fe20000000029 */
[----:B------:R-:W-:-:S02]  /*65640*/  NOP ;  /* 0x0000000000007918 */ /* 0x000fc40000000000 */
[----:B-1----:R-:W-:Y:S04]  /*65650*/  STL.64 [R1+0x2ac8], R32 ;  /* 0x002ac82001007387 */ /* 0x002fe80000100a00 */
[----:B------:R-:W-:Y:S04]  /*65660*/  STL.64 [R1+0x2ab0], R34 ;  /* 0x002ab02201007387 */ /* 0x000fe80000100a00 */
[----:B------:R-:W3:Y:S01]  /*65670*/  LDL.LU R28, [R1+0x160] ;  /* 0x00016000011c7983 */ /* 0x000ee20000300800 */
[----:B------:R-:W-:-:S03]  /*65680*/  LOP3.LUT R3, R29, 0xffff, RZ, 0xc0, !PT ;  /* 0x0000ffff1d037812 */ /* 0x000fc600078ec0ff */
[----:B------:R-:W3:Y:S04]  /*65690*/  LDL.LU R29, [R1+0x15c] ;  /* 0x00015c00011d7983 */ /* 0x000ee80000300800 */
[----:B------:R1:W-:Y:S01]  /*656a0*/  STSM.16.M88.4 [R0], R8 ;  /* 0x0000000800007844 */ /* 0x0003e20000000200 */
[----:B------:R-:W-:-:S03]  /*656b0*/  NOP ;  /* 0x0000000000007918 */ /* 0x000fc60000000000 */
[----:B------:R-:W0:Y:S01]  /*656c0*/  LDS.128 R12, [R0] ;  /* 0x00000000000c7984 */ /* 0x000e220000000c00 */
[----:B------:R-:W-:Y:S02]  /*656d0*/  LOP3.LUT R40, R25, 0xffff, RZ, 0xc0, !PT ;  /* 0x0000ffff19287812 */ /* 0x000fe400078ec0ff */
[----:B------:R-:W-:Y:S02]  /*656e0*/  LOP3.LUT R41, R53, 0xffff, RZ, 0xc0, !PT ;  /* 0x0000ffff35297812 */ /* 0x000fe400078ec0ff */
[----:B-1----:R-:W-:Y:S02]  /*656f0*/  PRMT R10, R48, 0x4210, R40 ;  /* 0x00004210300a7816 */ /* 0x002fe40000000028 */
[----:B--2---:R-:W-:Y:S02]  /*65700*/  PRMT R11, R7, 0x4210, R41 ;  /* 0x00004210070b7816 */ /* 0x004fe40000000029 */
[----:B------:R-:W2:Y:S04]  /*65710*/  LDL.LU R7, [R1+0x164] ;  /* 0x0001640001077983 */ /* 0x000ea80000300800 */
[----:B0-----:R0:W-:Y:S04]  /*65720*/  STL.64 [R1+0xa0], R12 ;  /* 0x0000a00c01007387 */ /* 0x0011e80000100a00 */
[----:B------:R1:W-:Y:S01]  /*65730*/  STL.64 [R1+0xa8], R14 ;  /* 0x0000a80e01007387 */ /* 0x0003e20000100a00 */
[----:B----4-:R-:W-:-:S03]  /*65740*/  LOP3.LUT R42, R6, 0xffff, RZ, 0xc0, !PT ;  /* 0x0000ffff062a7812 */ /* 0x010fc600078ec0ff */
[----:B------:R-:W4:Y:S01]  /*65750*/  LDL.LU R6, [R1+0x16c] ;  /* 0x00016c0001067983 */ /* 0x000f220000300800 */
[----:B---3--:R-:W-:-:S03]  /*65760*/  LOP3.LUT R48, R23, 0xffff, RZ, 0xc0, !PT ;  /* 0x0000ffff17307812 */ /* 0x008fc600078ec0ff */
[----:B------:R-:W3:Y:S01]  /*65770*/  LDL.LU R23, [R1+0x168] ;  /* 0x0001680001177983 */ /* 0x000ee20000300800 */
[----:B------:R-:W-:Y:S02]  /*65780*/  LOP3.LUT R2, R24, 0xffff, RZ, 0xc0, !PT ;  /* 0x0000ffff18027812 */ /* 0x000fe400078ec0ff */
[----:B------:R-:W-:Y:S02]  /*65790*/  PRMT R8, R27, 0x4210, R3 ;  /* 0x000042101b087816 */ /* 0x000fe40000000003 */
[----:B------:R-:W-:Y:S01]  /*657a0*/  PRMT R9, R26, 0x4210, R2 ;  /* 0x000042101a097816 */ /* 0x000fe20000000002 */
[----:B------:R-:W-:-:S04]  /*657b0*/  NOP ;  /* 0x0000000000007918 */ /* 0x000fc80000000000 */
[----:B------:R-:W-:Y:S01]  /*657c0*/  STSM.16.M88.4 [R0], R8 ;  /* 0x0000000800007844 */ /* 0x000fe20000000200 */
[----:B------:R-:W-:-:S03]  /*657d0*/  NOP ;  /* 0x0000000000007918 */ /* 0x000fc60000000000 */
[----:B------:R-:W1:Y:S01]  /*657e0*/  LDS.128 R8, [R0] ;  /* 0x0000000000087984 */ /* 0x000e620000000c00 */
[----:B------:R-:W-:Y:S02]  /*657f0*/  LOP3.LUT R43, R43, 0xffff, RZ, 0xc0, !PT ;  /* 0x0000ffff2b2b7812 */ /* 0x000fe400078ec0ff */
[----:B------:R-:W-:Y:S02]  /*65800*/  LOP3.LUT R49, R49, 0xffff, RZ, 0xc0, !PT ;  /* 0x0000ffff31317812 */ /* 0x000fe400078ec0ff */
[----:B0-----:R-:W-:Y:S02]  /*65810*/  PRMT R12, R52, 0x4210, R43 ;  /* 0x00004210340c7816 */ /* 0x001fe4000000002b */
[----:B------:R-:W-:Y:S02]  /*65820*/  PRMT R13, R51, 0x4210, R42 ;  /* 0x00004210330d7816 */ /* 0x000fe4000000002a */
[----:B-1----:R-:W-:Y:S02]  /*65830*/  PRMT R14, R50, 0x4210, R48 ;  /* 0x00004210320e7816 */ /* 0x002fe40000000030 */
[----:B------:R-:W-:Y:S01]  /*65840*/  PRMT R15, R30, 0x4210, R49 ;  /* 0x000042101e0f7816 */ /* 0x000fe20000000031 */
[----:B------:R-:W-:-:S04]  /*65850*/  NOP ;  /* 0x0000000000007918 */ /* 0x000fc80000000000 */
[----:B------:R-:W-:Y:S01]  /*65860*/  STSM.16.M88.4 [R0], R12 ;  /* 0x0000000c00007844 */ /* 0x000fe20000000200 */
[----:B------:R-:W-:-:S03]  /*65870*/  NOP ;  /* 0x0000000000007918 */ /* 0x000fc60000000000 */
[----:B------:R-:W0:Y:S04]  /*65880*/  LDS.128 R12, [R0] ;  /* 0x00000000000c7984 */ /* 0x000e280000000c00 */
[----:B------:R1:W-:Y:S04]  /*65890*/  STL.64 [R1+0x80], R8 ;  /* 0x0000800801007387 */ /* 0x0003e80000100a00 */
[----:B------:R0:W-:Y:S01]  /*658a0*/  STL.64 [R1+0x88], R10 ;  /* 0x0000880a01007387 */ /* 0x0001e20000100a00 */
[----:B-1----:R-:W-:-:S03]  /*658b0*/  PRMT R8, R28, 0x5210, R3 ;  /* 0x000052101c087816 */ /* 0x002fc60000000003 */
[----:B------:R-:W3:Y:S01]  /*658c0*/  LDL.LU R28, [R1+0x494] ;  /* 0x00049400011c7983 */ /* 0x000ee20000300800 */
[----:B0-----:R-:W-:-:S03]  /*658d0*/  PRMT R10, R29, 0x5210, R40 ;  /* 0x000052101d0a7816 */ /* 0x001fc60000000028 */
[----:B------:R-:W3:Y:S01]  /*658e0*/  LDL.LU R29, [R1+0x490] ;  /* 0x00049000011d7983 */ /* 0x000ee20000300800 */
[----:B------:R-:W-:Y:S02]  /*658f0*/  PRMT R9, R31, 0x5210, R2 ;  /* 0x000052101f097816 */ /* 0x000fe40000000002 */
[----:B------:R-:W-:Y:S01]  /*65900*/  PRMT R11, R58, 0x5210, R41 ;  /* 0x000052103a0b7816 */ /* 0x000fe20000000029 */
[----:B------:R-:W-:Y:S01]  /*65910*/  NOP ;  /* 0x0000000000007918 */ /* 0x000fe20000000000 */
[----:B------:R-:W-:Y:S04]  /*65920*/  STL.64 [R1+0x70], R12 ;  /* 0x0000700c01007387 */ /* 0x000fe80000100a00 */
[----:B------:R-:W-:Y:S04]  /*65930*/  STL.64 [R1+0x78], R14 ;  /* 0x0000780e01007387 */ /* 0x000fe80000100a00 */
[----:B------:R-:W3:Y:S04]  /*65940*/  LDL.LU R45, [R1+0x47c] ;  /* 0x00047c00012d7983 */ /* 0x000ee80000300800 */
[----:B------:R-:W3:Y:S04]  /*65950*/  LDL.LU R54, [R1+0x478] ;  /* 0x0004780001367983 */ /* 0x000ee80000300800 */
[----:B------:R-:W3:Y:S04]  /*65960*/  LDL.LU R24, [R1+0x4b0] ;  /* 0x0004b00001187983 */ /* 0x000ee80000300800 */
[----:B------:R-:W3:Y:S04]  /*65970*/  LDL.LU R25, [R1+0x4a8] ;  /* 0x0004a80001197983 */ /* 0x000ee80000300800 */
[----:B------:R-:W3:Y:S04]  /*65980*/  LDL.LU R53, [R1+0x4a4] ;  /* 0x0004a40001357983 */ /* 0x000ee80000300800 */
[----:B------:R-:W3:Y:S04]  /*65990*/  LDL.LU R27, [R1+0x4a0] ;  /* 0x0004a000011b7983 */ /* 0x000ee80000300800 */
[----:B------:R2:W-:Y:S04]  /*659a0*/  STSM.16.M88.4 [R0], R8 ;  /* 0x0000000800007844 */ /* 0x0005e80000000200 */
[----:B------:R-:W3:Y:S04]  /*659b0*/  LDL.LU R52, [R1+0x3f0] ;  /* 0x0003f00001347983 */ /* 0x000ee80000300800 */
[----:B------:R-:W3:Y:S01]  /*659c0*/  LDL.LU R26, [R1+0x3ec] ;  /* 0x0003ec00011a7983 */ /* 0x000ee20000300800 */
[----:B--2---:R-:W-:-:S03]  /*659d0*/  PRMT R9, R7, 0x5210, R42 ;  /* 0x0000521007097816 */ /* 0x004fc6000000002a */
[----:B------:R-:W2:Y:S01]  /*659e0*/  LDL.LU R7, [R1+0x3e0] ;  /* 0x0003e00001077983 */ /* 0x000ea20000300800 */
[----:B----4-:R-:W-:Y:S01]  /*659f0*/  PRMT R8, R6, 0x5210, R43 ;  /* 0x0000521006087816 */ /* 0x010fe2000000002b */
[----:B------:R-:W-:Y:S02]  /*65a00*/  NOP ;  /* 0x0000000000007918 */ /* 0x000fe40000000000 */
[----:B------:R-:W4:Y:S01]  /*65a10*/  LDL.LU R6, [R1+0x3dc] ;  /* 0x0003dc0001067983 */ /* 0x000f220000300800 */
[----:B---3--:R-:W-:-:S03]  /*65a20*/  PRMT R10, R23, 0x5210, R48 ;  /* 0x00005210170a7816 */ /* 0x008fc60000000030 */
[----:B------:R-:W3:Y:S04]  /*65a30*/  LDL.LU R51, [R1+0x4c0] ;  /* 0x0004c00001337983 */ /* 0x000ee80000300800 */
[----:B------:R-:W3:Y:S04]  /*65a40*/  LDL.LU R23, [R1+0x4bc] ;  /* 0x0004bc0001177983 */ /* 0x000ee80000300800 */
[----:B------:R-:W0:Y:S04]  /*65a50*/  LDS.128 R40, [R0] ;  /* 0x0000000000287984 */ /* 0x000e280000000c00 */
[----:B------:R-:W3:Y:S04]  /*65a60*/  LDL.LU R50, [R1+0x4b4] ;  /* 0x0004b40001327983 */ /* 0x000ee80000300800 */
[----:B------:R-:W3:Y:S01]  /*65a70*/  LDL.LU R30, [R1+0x4b8] ;  /* 0x0004b800011e7983 */ /* 0x000ee20000300800 */
[----:B------:R-:W-:Y:S01]  /*65a80*/  PRMT R11, R59, 0x5210, R49 ;  /* 0x000052103b0b7816 */ /* 0x000fe20000000031 */
[----:B------:R-:W-:-:S04]  /*65a90*/  NOP ;  /* 0x0000000000007918 */ /* 0x000fc80000000000 */
[----:B------:R-:W-:Y:S01]  /*65aa0*/  STSM.16.M88.4 [R0], R8 ;  /* 0x0000000800007844 */ /* 0x000fe20000000200 */
[----:B------:R-:W-:-:S03]  /*65ab0*/  NOP ;  /* 0x0000000000007918 */ /* 0x000fc60000000000 */
[----:B------:R-:W1:Y:S04]  /*65ac0*/  LDS.128 R16, [R0] ;  /* 0x0000000000107984 */ /* 0x000e680000000c00 */
[----:B0-----:R-:W-:Y:S04]  /*65ad0*/  STL.64 [R1+0x2aa8], R40 ;  /* 0x002aa82801007387 */ /* 0x001fe80000100a00 */
[----:B------:R-:W-:Y:S04]  /*65ae0*/  STL.64 [R1+0x2aa0], R42 ;  /* 0x002aa02a01007387 */ /* 0x000fe80000100a00 */
[----:B------:R-:W3:Y:S04]  /*65af0*/  LDL.LU R31, [R1+0x170] ;  /* 0x00017000011f7983 */ /* 0x000ee80000300800 */
[----:B------:R-:W3:Y:S01]  /*65b00*/  LDL R14, [R1+0x13c0] ;  /* 0x0013c000010e7983 */ /* 0x000ee20000100800 */
[----:B------:R-:W-:-:S03]  /*65b10*/  LOP3.LUT R2, R28, 0xffff, RZ, 0xc0, !PT ;  /* 0x0000ffff1c027812 */ /* 0x000fc600078ec0ff */
[----:B------:R-:W3:Y:S01]  /*65b20*/  LDL.LU R28, [R1+0x178] ;  /* 0x00017800011c7983 */ /* 0x000ee20000300800 */
[----:B------:R-:W-:-:S03]  /*65b30*/  LOP3.LUT R12, R29, 0xffff, RZ, 0xc0, !PT ;  /* 0x0000ffff1d0c7812 */ /* 0x000fc600078ec0ff */
[----:B------:R-:W3:Y:S04]  /*65b40*/  LDL.LU R29, [R1+0x174] ;  /* 0x00017400011d7983 */ /* 0x000ee80000300800 */
[----:B-1----:R0:W-:Y:S04]  /*65b50*/  STL.64 [R1+0x60], R16 ;  /* 0x0000601001007387 */ /* 0x0021e80000100a00 */
[----:B------:R-:W-:Y:S01]  /*65b60*/  STL.64 [R1+0x68], R18 ;  /* 0x0000681201007387 */ /* 0x000fe20000100a00 */
[----:B------:R-:W-:Y:S01]  /*65b70*/  LOP3.LUT R3, R45, 0xffff, RZ, 0xc0, !PT ;  /* 0x0000ffff2d037812 */ /* 0x000fe200078ec0ff */
[----:B0-----:R-:W0:Y:S01]  /*65b80*/  LDC R16, c[0x0][0x3b4] ;  /* 0x0000ed00ff107b82 */ /* 0x001e220000000800 */
[----:B------:R-:W-:-:S02]  /*65b90*/  LOP3.LUT R13, R54, 0xffff, RZ, 0xc0, !PT ;  /* 0x0000ffff360d7812 */ /* 0x000fc400078ec0ff */
[----:B------:R-:W-:Y:S02]  /*65ba0*/  PRMT R10, R53, 0x4210, R3 ;  /* 0x00004210350a7816 */ /* 0x000fe40000000003 */
[----:B------:R-:W-:Y:S02]  /*65bb0*/  LOP3.LUT R53, R26, 0xffff, RZ, 0xc0, !PT ;  /* 0x0000ffff1a357812 */ /* 0x000fe400078ec0ff */
[----:B--2---:R-:W-:Y:S02]  /*65bc0*/  LOP3.LUT R54, R7, 0xffff, RZ, 0xc0, !PT ;  /* 0x0000ffff07367812 */ /* 0x004fe400078ec0ff */
[----:B------:R-:W2:Y:S01]  /*65bd0*/  LDL.LU R7, [R1+0x17c] ;  /* 0x00017c0001077983 */ /* 0x000ea20000300800 */
[----:B----4-:R-:W-:-:S03]  /*65be0*/  LOP3.LUT R55, R6, 0xffff, RZ, 0xc0, !PT ;  /* 0x0000ffff06377812 */ /* 0x010fc600078ec0ff */
[----:B------:R-:W4:Y:S01]  /*65bf0*/  LDL.LU R6, [R1+0x180] ;  /* 0x0001800001067983 */ /* 0x000f220000300800 */
[----:B---3--:R-:W-:-:S03]  /*65c00*/  PRMT R49, R23, 0x4210, R53 ;  /* 0x0000421017317816 */ /* 0x008fc60000000035 */
[----:B------:R-:W3:Y:S01]  /*65c10*/  LDL.LU R23, [R1+0x184] ;  /* 0x0001840001177983 */ /* 0x000ee20000300800 */
[----:B------:R-:W-:Y:S02]  /*65c20*/  PRMT R8, R24, 0x4210, R2 ;  /* 0x0000421018087816 */ /* 0x000fe40000000002 */
[----:B------:R-:W-:Y:S02]  /*65c30*/  PRMT R9, R25, 0x4210, R12 ;  /* 0x0000421019097816 */ /* 0x000fe4000000000c */
[----:B------:R-:W-:Y:S01]  /*65c40*/  PRMT R11, R27, 0x4210, R13 ;  /* 0x000042101b0b7816 */ /* 0x000fe2000000000d */
[----:B------:R-:W-:-:S04]  /*65c50*/  NOP ;  /* 0x0000000000007918 */ /* 0x000fc80000000000 */
[----:B------:R-:W-:Y:S01]  /*65c60*/  STSM.16.M88.4 [R0], R8 ;  /* 0x0000000800007844 */ /* 0x000fe20000000200 */
[----:B------:R-:W-:-:S03]  /*65c70*/  NOP ;  /* 0x0000000000007918 */ /* 0x000fc60000000000 */
[----:B------:R-:W1:Y:S01]  /*65c80*/  LDS.128 R8, [R0] ;  /* 0x0000000000087984 */ /* 0x000e620000000c00 */
[----:B------:R-:W-:Y:S02]  /*65c90*/  LOP3.LUT R52, R52, 0xffff, RZ, 0xc0, !PT ;  /* 0x0000ffff34347812 */ /* 0x000fe400078ec0ff */
[----:B------:R-:W-:Y:S02]  /*65ca0*/  PRMT R50, R50, 0x4210, R54 ;  /* 0x0000421032327816 */ /* 0x000fe40000000036 */
[----:B------:R-:W-:Y:S02]  /*65cb0*/  PRMT R48, R51, 0x4210, R52 ;  /* 0x0000421033307816 */ /* 0x000fe40000000034 */
[----:B------:R-:W-:Y:S01]  /*65cc0*/  PRMT R51, R30, 0x4210, R55 ;  /* 0x000042101e337816 */ /* 0x000fe20000000037 */
[----:B------:R-:W-:-:S04]  /*65cd0*/  NOP ;  /* 0x0000000000007918 */ /* 0x000fc80000000000 */
[----:B------:R-:W-:Y:S01]  /*65ce0*/  STSM.16.M88.4 [R0], R48 ;  /* 0x0000003000007844 */ /* 0x000fe20000000200 */
[----:B------:R-:W-:Y:S01]  /*65cf0*/  IMAD R56, R14, UR30, RZ ;  /* 0x0000001e0e387c24 */ /* 0x000fe2000f8e02ff */
[----:B------:R-:W0:Y:S02]  /*65d00*/  LDCU.64 UR30, c[0x0][0x390] ;  /* 0x00007200ff1e77ac */ /* 0x000e240008000a00 */
[----:B-1----:R1:W-:Y:S04]  /*65d10*/  STL.64 [R1+0x50], R8 ;  /* 0x0000500801007387 */ /* 0x0023e80000100a00 */
[----:B------:R0:W-:Y:S01]  /*65d20*/  STL.64 [R1+0x58], R10 ;  /* 0x0000580a01007387 */ /* 0x0001e20000100a00 */
[----:B-1----:R-:W-:Y:S02]  /*65d30*/  PRMT R9, R29, 0x5210, R12 ;  /* 0x000052101d097816 */ /* 0x002fe4000000000c */
[----:B------:R-:W-:Y:S01]  /*65d40*/  PRMT R8, R31, 0x5210, R2 ;  /* 0x000052101f087816 */ /* 0x000fe20000000002 */
[----:B------:R-:W4:Y:S01]  /*65d50*/  LDL.LU R29, [R1+0x40] ;  /* 0x00004000011d7983 */ /* 0x000f220000300800 */
[----:B0-----:R-:W-:Y:S01]  /*65d60*/  PRMT R11, R60, 0x5210, R13 ;  /* 0x000052103c0b7816 */ /* 0x001fe2000000000d */
[----:B------:R-:W-:-:S02]  /*65d70*/  NOP ;  /* 0x0000000000007918 */ /* 0x000fc40000000000 */
[----:B------:R-:W0:Y:S01]  /*65d80*/  LDS.128 R12, [R0] ;  /* 0x00000000000c7984 */ /* 0x000e220000000c00 */
[----:B------:R-:W-:Y:S01]  /*65d90*/  PRMT R10, R28, 0x5210, R3 ;  /* 0x000052101c0a7816 */ /* 0x000fe20000000003 */
[----:B------:R-:W-:-:S04]  /*65da0*/  NOP ;  /* 0x0000000000007918 */ /* 0x000fc80000000000 */
[----:B------:R-:W-:Y:S01]  /*65db0*/  STSM.16.M88.4 [R0], R8 ;  /* 0x0000000800007844 */ /* 0x000fe20000000200 */
[----:B------:R-:W-:-:S03]  /*65dc0*/  NOP ;  /* 0x0000000000007918 */ /* 0x000fc60000000000 */
[----:B------:R-:W1:Y:S01]  /*65dd0*/  LDS.128 R8, [R0] ;  /* 0x0000000000087984 */ /* 0x000e620000000c00 */
[----:B--2---:R-:W-:-:S03]  /*65de0*/  PRMT R48, R7, 0x5210, R52 ;  /* 0x0000521007307816 */ /* 0x004fc60000000034 */
[----:B0-----:R-:W-:Y:S01]  /*65df0*/  STL.64 [R1+0x2a98], R12 ;  /* 0x002a980c01007387 */ /* 0x001fe20000100a00 */
[----:B---3--:R-:W-:-:S03]  /*65e00*/  PRMT R50, R23, 0x5210, R54 ;  /* 0x0000521017327816 */ /* 0x008fc60000000036 */
[----:B------:R0:W-:Y:S01]  /*65e10*/  STL [R1+0x2a88], R14 ;  /* 0x002a880e01007387 */ /* 0x0001e20000100800 */
[----:B------:R-:W2:Y:S01]  /*65e20*/  LDC R54, c[0x0][0x3b4] ;  /* 0x0000ed00ff367b82 */ /* 0x000ea20000000800 */
[----:B------:R-:W-:Y:S02]  /*65e30*/  IADD3 R2, P2, PT, R56, UR28, RZ ;  /* 0x0000001c38027c10 */ /* 0x000fe4000ff5e0ff */
[----:B----4-:R-:W-:Y:S02]  /*65e40*/  PRMT R49, R6, 0x5210, R53 ;  /* 0x0000521006317816 */ /* 0x010fe40000000035 */
[----:B------:R-:W-:Y:S01]  /*65e50*/  PRMT R51, R61, 0x5210, R55 ;  /* 0x000052103d337816 */ /* 0x000fe20000000037 */
[----:B------:R-:W-:Y:S01]  /*65e60*/  NOP ;  /* 0x0000000000007918 */ /* 0x000fe20000000000 */
[----:B0-----:R-:W3:Y:S01]  /*65e70*/  LDL.LU R14, [R1+0xfcc] ;  /* 0x000fcc00010e7983 */ /* 0x001ee20000300800 */
[----:B------:R-:W-:Y:S01]  /*65e80*/  LEA.HI.X.SX32 R3, R56, UR29, 0x1, P2 ;  /* 0x0000001d38037c11 */ /* 0x000fe200090f0eff */
[----:B------:R-:W0:Y:S01]  /*65e90*/  LDCU.64 UR28, c[0x0][0x390] ;  /* 0x00007200ff1c77ac */ /* 0x000e220008000a00 */
[----:B------:R-:W4:Y:S01]  /*65ea0*/  LDC R60, c[0x0][0x3b4] ;  /* 0x0000ed00ff3c7b82 */ /* 0x000f220000000800 */
[----:B------:R1:W-:Y:S07]  /*65eb0*/  STL [R1+0x2a84], R15 ;  /* 0x002a840f01007387 */ /* 0x0003ee0000100800 */
[----:B------:R-:W0:Y:S01]  /*65ec0*/  LDC R6, c[0x0][0x3b4] ;  /* 0x0000ed00ff067b82 */ /* 0x000e220000000800 */
[----:B-1----:R-:W4:Y:S04]  /*65ed0*/  LDL.LU R15, [R1+0x13c0] ;  /* 0x0013c000010f7983 */ /* 0x002f280000300800 */
[----:B------:R-:W4:Y:S04]  /*65ee0*/  LDL R7, [R1+0x13ec] ;  /* 0x0013ec0001077983 */ /* 0x000f280000100800 */
[----:B------:R-:W4:Y:S04]  /*65ef0*/  LDL R23, [R1+0x13f4] ;  /* 0x0013f40001177983 */ /* 0x000f280000100800 */
[----:B------:R-:W4:Y:S04]  /*65f00*/  LDL R26, [R1+0x13f8] ;  /* 0x0013f800011a7983 */ /* 0x000f280000100800 */
[----:B------:R-:W4:Y:S04]  /*65f10*/  LDL R27, [R1+0x13fc] ;  /* 0x0013fc00011b7983 */ /* 0x000f280000100800 */
[----:B------:R1:W-:Y:S04]  /*65f20*/  STL [R1+0x2b40], R10 ;  /* 0x002b400a01007387 */ /* 0x0003e80000100800 */
[----:B-1----:R-:W4:Y:S04]  /*65f30*/  LDL R10, [R1+0x13f0] ;  /* 0x0013f000010a7983 */ /* 0x002f280000100800 */
[----:B------:R1:W-:Y:S04]  /*65f40*/  STL.64 [R1+0x2a90], R8 ;  /* 0x002a900801007387 */ /* 0x0003e80000100a00 */
[----:B------:R0:W-:Y:S04]  /*65f50*/  STL [R1+0x2a80], R11 ;  /* 0x002a800b01007387 */ /* 0x0001e80000100800 */
[----:B------:R0:W-:Y:S01]  /*65f60*/  STSM.16.M88.4 [R0], R48 ;  /* 0x0000003000007844 */ /* 0x0001e20000000200 */
[----:B--2---:R-:W-:Y:S01]  /*65f70*/  IMAD R56, R54, 0x40, R56 ;  /* 0x0000004036387824 */ /* 0x004fe200078e0238 */
[C---:B------:R-:W-:Y:S01]  /*65f80*/  PRMT R61, R29.reuse, 0x7773, RZ ;  /* 0x000077731d3d7816 */ /* 0x040fe200000000ff */
[----:B-1----:R-:W1:Y:S01]  /*65f90*/  LDC R8, c[0x0][0x3b4] ;  /* 0x0000ed00ff087b82 */ /* 0x002e620000000800 */
[----:B0-----:R-:W2:Y:S01]  /*65fa0*/  LDL.LU R11, [R1+0x13e4] ;  /* 0x0013e400010b7983 */ /* 0x001ea20000300800 */
[----:B------:R-:W-:-:S02]  /*65fb0*/  PRMT R48, R29, 0x7770, RZ ;  /* 0x000077701d307816 */ /* 0x000fc400000000ff */
[----:B------:R-:W-:-:S04]  /*65fc0*/  IADD3 R50, P5, PT, R56, UR28, RZ ;  /* 0x0000001c38327c10 */ /* 0x000fc8000ffbe0ff */
[----:B------:R-:W-:Y:S01]  /*65fd0*/  LEA.HI.X.SX32 R51, R56, UR29, 0x1, P5 ;  /* 0x0000001d38337c11 */ /* 0x000fe2000a8f0eff */
[----:B------:R-:W0:Y:S01]  /*65fe0*/  LDCU.64 UR28, c[0x0][0x390] ;  /* 0x00007200ff1c77ac */ /* 0x000e220008000a00 */
[----:B------:R-:W-:Y:S01]  /*65ff0*/  PRMT R9, R20, 0x7770, RZ ;  /* 0x0000777014097816 */ /* 0x000fe200000000ff */
[----:B------:R-:W-:Y:S01]  /*66000*/  NOP ;  /* 0x0000000000007918 */ /* 0x000fe20000000000 */
[----:B---3--:R-:W-:-:S05]  /*66010*/  IMAD R12, R14, UR33, RZ ;  /* 0x000000210e0c7c24 */ /* 0x008fca000f8e02ff */
[----:B------:R-:W-:Y:S02]  /*66020*/  SHF.R.S32.HI R13, RZ, 0x1f, R12 ;  /* 0x0000001fff0d7819 */ /* 0x000fe4000001140c */
[----:B------:R-:W-:Y:S02]  /*66030*/  IADD3 R52, P3, PT, R12, R2, RZ ;  /* 0x000000020c347210 */ /* 0x000fe40007f7e0ff */
[----:B----4-:R-:W-:-:S04]  /*66040*/  ISETP.GE.AND P2, PT, R15, UR34, PT ;  /* 0x000000220f007c0c */ /* 0x010fc8000bf46270 */
[----:B------:R-:W-:Y:S01]  /*66050*/  ISETP.LT.AND P2, PT, R14, UR47, !P2 ;  /* 0x0000002f0e007c0c */ /* 0x000fe2000d741270 */
[----:B------:R-:W-:Y:S01]  /*66060*/  IMAD.X R53, R13, 0x1, R3, P3 ;  /* 0x000000010d357824 */ /* 0x000fe200018e0603 */
[----:B------:R-:W-:Y:S01]  /*66070*/  PRMT R18, R20, 0x7771, RZ ;  /* 0x0000777114127816 */ /* 0x000fe200000000ff */
[----:B------:R-:W3:Y:S10]  /*66080*/  LDCU UR47, c[0x0][0x3b8] ;  /* 0x00007700ff2f77ac */ /* 0x000ef40008000800 */
[----:B------:R4:W-:Y:S01]  /*66090*/  @P2 STG.E.U8 desc[UR42][R52.64], R48 ;  /* 0x0000003034002986 */ /* 0x0009e2000c10112a */
[----:B------:R-:W-:Y:S01]  /*660a0*/  ISETP.GE.AND P2, PT, R14, UR35, PT ;  /* 0x000000230e007c0c */ /* 0x000fe2000bf46270 */
[----:B------:R-:W0:Y:S01]  /*660b0*/  LDCU.64 UR34, c[0x0][0x398] ;  /* 0x00007300ff2277ac */ /* 0x000e220008000a00 */
[----:B----4-:R-:W-:-:S02]  /*660c0*/  PRMT R53, R29, 0x7771, RZ ;  /* 0x000077711d357816 */ /* 0x010fc400000000ff */
[----:B------:R-:W-:Y:S01]  /*660d0*/  IADD3 R52, P5, PT, R12, R50, RZ ;  /* 0x000000320c347210 */ /* 0x000fe20007fbe0ff */
[C---:B--2---:R-:W-:Y:S01]  /*660e0*/  IMAD R49, R11.reuse, UR36, RZ ;  /* 0x000000240b317c24 */ /* 0x044fe2000f8e02ff */
[----:B------:R-:W-:Y:S01]  /*660f0*/  ISETP.GE.AND P3, PT, R11, UR32, PT ;  /* 0x000000200b007c0c */ /* 0x000fe2000bf66270 */
[----:B------:R-:W2:Y:S03]  /*66100*/  LDCU.64 UR32, c[0x0][0x390] ;  /* 0x00007200ff2077ac */ /* 0x000ea60008000a00 */
[C---:B------:R-:W-:Y:S01]  /*66110*/  IADD3 R48, P4, PT, R49.reuse, UR30, RZ ;  /* 0x0000001e31307c10 */ /* 0x040fe2000ff9e0ff */
[----:B------:R-:W4:Y:S01]  /*66120*/  LDCU.64 UR36, c[0x0][0x398] ;  /* 0x00007300ff2477ac */ /* 0x000f220008000a00 */
[----:B------:R-:W-:Y:S02]  /*66130*/  ISETP.LT.AND P3, PT, R14, UR45, !P3 ;  /* 0x0000002d0e007c0c */ /* 0x000fe4000df61270 */
[----:B------:R-:W-:Y:S01]  /*66140*/  LEA.HI.X.SX32 R49, R49, UR31, 0x1, P4 ;  /* 0x0000001f31317c11 */ /* 0x000fe2000a0f0eff */
[----:B------:R-:W0:Y:S01]  /*66150*/  LDCU.64 UR30, c[0x0][0x390] ;  /* 0x00007200ff1e77ac */ /* 0x000e220008000a00 */
[----:B------:R-:W-:-:S02]  /*66160*/  IADD3 R54, P6, PT, R12, R48, RZ ;  /* 0x000000300c367210 */ /* 0x000fc40007fde0ff */
[----:B------:R-:W-:Y:S01]  /*66170*/  ISETP.LT.AND P4, PT, R27, UR40, !P2 ;  /* 0x000000281b007c0c */ /* 0x000fe2000d781270 */
[----:B------:R-:W0:Y:S02]  /*66180*/  LDCU UR45, c[0x0][0x3b8] ;  /* 0x00007700ff2d77ac */ /* 0x000e240008000800 */
[C---:B------:R-:W-:Y:S01]  /*66190*/  IMAD.X R55, R13.reuse, 0x1, R49, P6 ;  /* 0x000000010d377824 */ /* 0x040fe200030e0631 */
[----:B------:R-:W0:Y:S04]  /*661a0*/  LDCU UR40, c[0x0][0x3b8] ;  /* 0x00007700ff2877ac */ /* 0x000e280008000800 */
[----:B------:R1:W-:Y:S01]  /*661b0*/  @P3 STG.E.U8 desc[UR42][R54.64], R53 ;  /* 0x0000003536003986 */ /* 0x0003e2000c10112a */
[----:B------:R-:W-:Y:S01]  /*661c0*/  ISETP.LT.AND P3, PT, R26, UR38, !P2 ;  /* 0x000000261a007c0c */ /* 0x000fe2000d761270 */
[----:B------:R-:W0:Y:S01]  /*661d0*/  LDCU UR38, c[0x0][0x3b8] ;  /* 0x00007700ff2677ac */ /* 0x000e220008000800 */
[----:B-1----:R-:W-:Y:S01]  /*661e0*/  IMAD.X R53, R13, 0x1, R51, P5 ;  /* 0x000000010d357824 */ /* 0x002fe200028e0633 */
[----:B------:R-:W-:Y:S01]  /*661f0*/  PRMT R55, R29, 0x7772, RZ ;  /* 0x000077721d377816 */ /* 0x000fe200000000ff */
[----:B------:R-:W-:-:S04]  /*66200*/  IMAD R54, R57, 0x20, R56 ;  /* 0x0000002039367824 */ /* 0x000fc800078e0238 */
[----:B------:R2:W-:Y:S01]  /*66210*/  @P4 STG.E.U8 desc[UR42][R52.64], R55 ;  /* 0x0000003734004986 */ /* 0x0005e2000c10112a */
[----:B------:R-:W-:Y:S01]  /*66220*/  IMAD R60, R60, 0x20, R54 ;  /* 0x000000203c3c7824 */ /* 0x000fe200078e0236 */
[----:B--2---:R-:W-:-:S04]  /*66230*/  IADD3 R52, P4, PT, R54, UR32, RZ ;  /* 0x0000002036347c10 */ /* 0x004fc8000ff9e0ff */
[----:B------:R-:W-:Y:S01]  /*66240*/  LEA.HI.X.SX32 R53, R54, UR33, 0x1, P4 ;  /* 0x0000002136357c11 */ /* 0x000fe2000a0f0eff */
[----:B------:R-:W1:Y:S01]  /*66250*/  LDCU.64 UR32, c[0x0][0x398] ;  /* 0x00007300ff2077ac */ /* 0x000e620008000a00 */
[----:B0-----:R-:W-:Y:S02]  /*66260*/  IADD3 R54, P5, PT, R60, UR30, RZ ;  /* 0x0000001e3c367c10 */ /* 0x001fe4000ffbe0ff */
[----:B------:R-:W-:Y:S02]  /*66270*/  IADD3 R58, P6, PT, R12, R52, RZ ;  /* 0x000000340c3a7210 */ /* 0x000fe40007fde0ff */
[----:B------:R-:W-:Y:S01]  /*66280*/  ISETP.LT.AND P4, PT, R23, UR34, !P2 ;  /* 0x0000002217007c0c */ /* 0x000fe2000d781270 */
[----:B------:R-:W0:Y:S01]  /*66290*/  LDCU UR34, c[0x0][0x3b8] ;  /* 0x00007700ff2277ac */ /* 0x000e220008000800 */
[----:B------:R-:W-:Y:S01]  /*662a0*/  LEA.HI.X.SX32 R55, R60, UR31, 0x1, P5 ;  /* 0x0000001f3c377c11 */ /* 0x000fe2000a8f0eff */
[C---:B------:R-:W-:Y:S01]  /*662b0*/  IMAD.X R59, R13.reuse, 0x1, R53, P6 ;  /* 0x000000010d3b7824 */ /* 0x040fe200030e0635 */
[----:B------:R-:W-:Y:S01]  /*662c0*/  IADD3 R56, P5, PT, R12, R54, RZ ;  /* 0x000000360c387210 */ /* 0x000fe20007fbe0ff */
[----:B------:R-:W2:Y:S03]  /*662d0*/  LDCU.64 UR30, c[0x0][0x398] ;  /* 0x00007300ff1e77ac */ /* 0x000ea60008000a00 */
[----:B------:R0:W-:Y:S01]  /*662e0*/  @P3 STG.E.U8 desc[UR42][R58.64], R61 ;  /* 0x0000003d3a003986 */ /* 0x0001e2000c10112a */
[----:B------:R-:W-:-:S05]  /*662f0*/  IMAD.X R57, R13, 0x1, R55, P5 ;  /* 0x000000010d397824 */ /* 0x000fca00028e0637 */
[----:B------:R1:W-:Y:S01]  /*66300*/  @P4 STG.E.U8 desc[UR42][R56.64], R9 ;  /* 0x0000000938004986 */ /* 0x0003e2000c10112a */
[----:B0-----:R-:W-:-:S04]  /*66310*/  IMAD R58, R16, 0x20, R60 ;  /* 0x00000020103a7824 */ /* 0x001fc800078e023c */
[----:B-1----:R-:W-:Y:S02]  /*66320*/  IMAD R9, R6, 0x20, R58 ;  /* 0x0000002006097824 */ /* 0x002fe400078e023a */
[----:B------:R-:W2:Y:S04]  /*66330*/  LDL R6, [R1+0x13e8] ;  /* 0x0013e80001067983 */ /* 0x000ea80000100800 */
[----:B------:R-:W3:Y:S04]  /*66340*/  LDL.LU R29, [R1+0x90] ;  /* 0x00009000011d7983 */ /* 0x000ee80000300800 */
[----:B------:R-:W3:Y:S01]  /*66350*/  LDL.LU R30, [R1+0x44] ;  /* 0x00004400011e7983 */ /* 0x000ee20000300800 */
[----:B------:R-:W-:-:S02]  /*66360*/  IADD3 R56, P3, PT, R58, UR28, RZ ;  /* 0x0000001c3a387c10 */ /* 0x000fc4000ff7e0ff */
[----:B----4-:R-:W-:Y:S01]  /*66370*/  ISETP.LT.AND P4, PT, R10, UR36, !P2 ;  /* 0x000000240a007c0c */ /* 0x010fe2000d781270 */
[----:B------:R-:W-:Y:S01]  /*66380*/  STL.64 [R1+0x2c18], R26 ;  /* 0x002c181a01007387 */ /* 0x000fe20000100a00 */
[----:B------:R-:W-:Y:S01]  /*66390*/  LEA.HI.X.SX32 R57, R58, UR29, 0x1, P3 ;  /* 0x0000001d3a397c11 */ /* 0x000fe200098f0eff */
[----:B------:R-:W0:Y:S01]  /*663a0*/  LDCU.64 UR28, c[0x0][0x398] ;  /* 0x00007300ff1c77ac */ /* 0x000e220008000a00 */
[----:B------:R-:W-:Y:S02]  /*663b0*/  IADD3 R60, P6, PT, R12, R56, RZ ;  /* 0x000000380c3c7210 */ /* 0x000fe40007fde0ff */
[----:B------:R-:W-:Y:S01]  /*663c0*/  IADD3 R58, P5, PT, R9, UR48, RZ ;  /* 0x00000030093a7c10 */ /* 0x000fe2000ffbe0ff */
[----:B------:R-:W1:Y:S02]  /*663d0*/  LDCU UR36, c[0x0][0x3b8] ;  /* 0x00007700ff2477ac */ /* 0x000e640008000800 */
[----:B------:R-:W-:Y:S01]  /*663e0*/  IMAD.X R61, R13, 0x1, R57, P6 ;  /* 0x000000010d3d7824 */ /* 0x000fe200030e0639 */
[----:B------:R-:W-:Y:S01]  /*663f0*/  ISETP.LT.AND P3, PT, R7, UR32, !P2 ;  /* 0x0000002007007c0c */ /* 0x000fe2000d761270 */
[----:B------:R-:W4:Y:S01]  /*66400*/  LDCU UR32, c[0x0][0x3b8] ;  /* 0x00007700ff2077ac */ /* 0x000f220008000800 */
[----:B------:R-:W-:-:S02]  /*66410*/  LEA.HI.X.SX32 R59, R9, UR49, 0x1, P5 ;  /* 0x00000031093b7c11 */ /* 0x000fc4000a8f0eff */
[----:B------:R-:W-:Y:S01]  /*66420*/  IADD3 R16, P5, PT, R12, R58, RZ ;  /* 0x0000003a0c107210 */ /* 0x000fe20007fbe0ff */
[----:B------:R0:W-:Y:S01]  /*66430*/  @P4 STG.E.U8 desc[UR42][R60.64], R18 ;  /* 0x000000123c004986 */ /* 0x0001e2000c10112a */
[----:B------:R-:W1:Y:S03]  /*66440*/  LDCU.64 UR48, c[0x0][0x398] ;  /* 0x00007300ff3077ac */ /* 0x000e660008000a00 */
[----:B------:R-:W-:Y:S02]  /*66450*/  IMAD.X R17, R13, 0x1, R59, P5 ;  /* 0x000000010d117824 */ /* 0x000fe400028e063b */
[----:B0-----:R-:W-:Y:S01]  /*66460*/  IMAD R61, R8, 0x20, R9 ;  /* 0x00000020083d7824 */ /* 0x001fe200078e0209 */
[----:B------:R-:W-:-:S04]  /*66470*/  PRMT R8, R20, 0x7772, RZ ;  /* 0x0000777214087816 */ /* 0x000fc800000000ff */
[C---:B------:R-:W-:Y:S01]  /*66480*/  IADD3 R60, P4, PT, R61.reuse, UR52, RZ ;  /* 0x000000343d3c7c10 */ /* 0x040fe2000ff9e0ff */
[----:B------:R0:W-:Y:S03]  /*66490*/  @P3 STG.E.U8 desc[UR42][R16.64], R8 ;  /* 0x0000000810003986 */ /* 0x0001e6000c10112a */
[----:B------:R-:W-:Y:S01]  /*664a0*/  LEA.HI.X.SX32 R61, R61, UR53, 0x1, P4 ;  /* 0x000000353d3d7c11 */ /* 0x000fe2000a0f0eff */
[----:B------:R-:W1:Y:S01]  /*664b0*/  LDCU.64 UR52, c[0x0][0x398] ;  /* 0x00007300ff3477ac */ /* 0x000e620008000a00 */
[----:B------:R-:W-:Y:S02]  /*664c0*/  ISETP.LT.AND P3, PT, R15, UR28, !P1 ;  /* 0x0000001c0f007c0c */ /* 0x000fe4000cf61270 */
[----:B------:R-:W-:Y:S01]  /*664d0*/  PRMT R9, R4, 0x7770, RZ ;  /* 0x0000777004097816 */ /* 0x000fe200000000ff */
[----:B------:R-:W1:Y:S01]  /*664e0*/  LDCU UR28, c[0x0][0x3b8] ;  /* 0x00007700ff1c77ac */ /* 0x000e620008000800 */
[C---:B0-----:R-:W-:Y:S01]  /*664f0*/  IADD3 R16, P4, PT, R12.reuse, R60, RZ ;  /* 0x0000003c0c107210 */ /* 0x041fe20007f9e0ff */
[----:B------:R-:W-:Y:S01]  /*66500*/  VIADD R12, R12, UR61 ;  /* 0x0000003d0c0c7c36 */ /* 0x000fe20008000000 */
[----:B------:R-:W-:Y:S01]  /*66510*/  PRMT R8, R20, 0x7773, RZ ;  /* 0x0000777314087816 */ /* 0x000fe200000000ff */
[----:B------:R-:W0:Y:S02]  /*66520*/  LDCU UR61, c[0x0][0x3b8] ;  /* 0x00007700ff3d77ac */ /* 0x000e240008000800 */
[----:B------:R-:W-:Y:S01]  /*66530*/  IMAD.X R17, R13, 0x1, R61, P4 ;  /* 0x000000010d117824 */ /* 0x000fe200020e063d */
[----:B------:R-:W-:-:S02]  /*66540*/  SHF.R.S32.HI R20, RZ, 0x1f, R12 ;  /* 0x0000001fff147819 */ /* 0x000fc4000001140c */
[----:B------:R-:W-:Y:S02]  /*66550*/  IADD3 R18, P5, PT, R12, R2, RZ ;  /* 0x000000020c127210 */ /* 0x000fe40007fbe0ff */
[----:B------:R-:W-:Y:S01]  /*66560*/  ISETP.LT.AND P4, PT, R11, UR50, !P1 ;  /* 0x000000320b007c0c */ /* 0x000fe2000cf81270 */
[----:B------:R-:W0:Y:S02]  /*66570*/  LDCU UR50, c[0x0][0x3b8] ;  /* 0x00007700ff3277ac */ /* 0x000e240008000800 */
[----:B------:R-:W-:Y:S01]  /*66580*/  IMAD.X R19, R20, 0x1, R3, P5 ;  /* 0x0000000114137824 */ /* 0x000fe200028e0603 */
[----:B--2---:R-:W-:Y:S01]  /*66590*/  ISETP.LT.AND P2, PT, R6, UR30, !P2 ;  /* 0x0000001e06007c0c */ /* 0x004fe2000d741270 */
[----:B------:R-:W2:-:S12]  /*665a0*/  LDCU UR30, c[0x0][0x3b8] ;  /* 0x00007700ff1e77ac */ /* 0x000e980008000800 */
[----:B------:R0:W-:Y:S01]  /*665b0*/  @P2 STG.E.U8 desc[UR42][R16.64], R8 ;  /* 0x0000000810002986 */ /* 0x0001e2000c10112a */
[----:B-1----:R-:W-:Y:S01]  /*665c0*/  ISETP.LT.AND P2, PT, R27, UR48, !P1 ;  /* 0x000000301b007c0c */ /* 0x002fe2000cf41270 */
[----:B------:R-:W1:Y:S02]  /*665d0*/  LDCU UR48, c[0x0][0x39c] ;  /* 0x00007380ff3077ac */ /* 0x000e640008000800 */
[----:B------:R2:W-:Y:S01]  /*665e0*/  @P3 STG.E.U8 desc[UR42][R18.64], R9 ;  /* 0x0000000912003986 */ /* 0x0005e2000c10112a */
[----:B0-----:R-:W-:Y:S02]  /*665f0*/  IADD3 R16, P6, PT, R12, R48, RZ ;  /* 0x000000300c107210 */ /* 0x001fe40007fde0ff */
[----:B------:R-:W-:Y:S02]  /*66600*/  PRMT R8, R4, 0x7771, RZ ;  /* 0x0000777104087816 */ /* 0x000fe400000000ff */
[----:B--2---:R-:W-:Y:S01]  /*66610*/  IADD3 R18, P3, PT, R12, R50, RZ ;  /* 0x000000320c127210 */ /* 0x004fe20007f7e0ff */
[----:B------:R-:W-:Y:S01]  /*66620*/  IMAD.X R17, R20, 0x1, R49, P6 ;  /* 0x0000000114117824 */ /* 0x000fe200030e0631 */
[----:B------:R-:W-:Y:S01]  /*66630*/  ISETP.LT.AND P6, PT, R26, UR52, !P1 ;  /* 0x000000341a007c0c */ /* 0x000fe2000cfc1270 */
[----:B------:R-:W0:Y:S02]  /*66640*/  LDCU UR52, c[0x0][0x3b8] ;  /* 0x00007700ff3477ac */ /* 0x000e240008000800 */
[----:B------:R-:W-:Y:S01]  /*66650*/  IMAD.X R19, R20, 0x1, R51, P3 ;  /* 0x0000000114137824 */ /* 0x000fe200018e0633 */
[----:B------:R2:W-:Y:S01]  /*66660*/  @P4 STG.E.U8 desc[UR42][R16.64], R8 ;  /* 0x0000000810004986 */ /* 0x0005e2000c10112a */
[----:B------:R-:W-:Y:S01]  /*66670*/  ISETP.LT.AND P4, PT, R23, UR46, !P1 ;  /* 0x0000002e17007c0c */ /* 0x000fe2000cf81270 */
[----:B------:R-:W0:Y:S01]  /*66680*/  LDCU UR46, c[0x0][0x3b8] ;  /* 0x00007700ff2e77ac */ /* 0x000e220008000800 */
[----:B------:R-:W-:Y:S01]  /*66690*/  ISETP.LT.AND P3, PT, R10, UR44, !P1 ;  /* 0x0000002c0a007c0c */ /* 0x000fe2000cf61270 */
[----:B------:R-:W0:Y:S01]  /*666a0*/  LDCU UR44, c[0x0][0x3b8] ;  /* 0x00007700ff2c77ac */ /* 0x000e220008000800 */
[----:B--2---:R-:W-:-:S02]  /*666b0*/  PRMT R8, R4, 0x7772, RZ ;  /* 0x0000777204087816 */ /* 0x004fc400000000ff */
[----:B------:R-:W-:Y:S02]  /*666c0*/  IADD3 R16, P5, PT, R12, R52, RZ ;  /* 0x000000340c107210 */ /* 0x000fe40007fbe0ff */
[----:B------:R-:W-:Y:S01]  /*666d0*/  PRMT R4, R4, 0x7773, RZ ;  /* 0x0000777304047816 */ /* 0x000fe200000000ff */
[----:B------:R2:W-:Y:S02]  /*666e0*/  @P2 STG.E.U8 desc[UR42][R18.64], R8 ;  /* 0x0000000812002986 */ /* 0x0005e4000c10112a */
[----:B------:R-:W-:-:S05]  /*666f0*/  IMAD.X R17, R20, 0x1, R53, P5 ;  /* 0x0000000114117824 */ /* 0x000fca00028e0635 */
[----:B------:R3:W-:Y:S01]  /*66700*/  @P6 STG.E.U8 desc[UR42][R16.64], R4 ;  /* 0x0000000410006986 */ /* 0x0007e2000c10112a */
[----:B--2---:R-:W-:-:S05]  /*66710*/  IADD3 R8, P5, PT, R12, R54, RZ ;  /* 0x000000360c087210 */ /* 0x004fca0007fbe0ff */
[----:B------:R-:W-:Y:S01]  /*66720*/  IMAD.X R9, R20, 0x1, R55, P5 ;  /* 0x0000000114097824 */ /* 0x000fe200028e0637 */
[----:B------:R-:W-:Y:S02]  /*66730*/  IADD3 R18, P5, PT, R12, R56, RZ ;  /* 0x000000380c127210 */ /* 0x000fe40007fbe0ff */
[----:B---3--:R-:W-:-:S03]  /*66740*/  PRMT R4, R29, 0x7770, RZ ;  /* 0x000077701d047816 */ /* 0x008fc600000000ff */
[----:B------:R-:W-:Y:S02]  /*66750*/  IMAD.X R19, R20, 0x1, R57, P5 ;  /* 0x0000000114137824 */ /* 0x000fe400028e0639 */
[----:B------:R2:W-:Y:S01]  /*66760*/  @P4 STG.E.U8 desc[UR42][R8.64], R4 ;  /* 0x0000000408004986 */ /* 0x0005e2000c10112a */
[----:B------:R-:W-:Y:S01]  /*66770*/  ISETP.LT.AND P2, PT, R7, UR4, !P1 ;  /* 0x0000000407007c0c */ /* 0x000fe2000cf41270 */
[C---:B------:R-:W-:Y:S01]  /*66780*/  VIADD R17, R12.reuse, UR45 ;  /* 0x0000002d0c117c36 */ /* 0x040fe20008000000 */
[----:B--2---:R-:W-:Y:S01]  /*66790*/  PRMT R4, R29, 0x7771, RZ ;  /* 0x000077711d047816 */ /* 0x004fe200000000ff */
[----:B------:R-:W2:Y:S01]  /*667a0*/  LDCU UR4, c[0x0][0x3b8] ;  /* 0x00007700ff0477ac */ /* 0x000ea20008000800 */
[----:B------:R-:W-:-:S03]  /*667b0*/  IADD3 R8, P5, PT, R12, R58, RZ ;  /* 0x0000003a0c087210 */ /* 0x000fc60007fbe0ff */
[----:B------:R3:W-:Y:S01]  /*667c0*/  @P3 STG.E.U8 desc[UR42][R18.64], R4 ;  /* 0x0000000412003986 */ /* 0x0007e2000c10112a */
[----:B------:R-:W-:Y:S01]  /*667d0*/  ISETP.LT.AND P1, PT, R6, UR5, !P1 ;  /* 0x0000000506007c0c */ /* 0x000fe2000cf21270 */
[----:B------:R-:W-:Y:S01]  /*667e0*/  IMAD.X R9, R20, 0x1, R59, P5 ;  /* 0x0000000114097824 */ /* 0x000fe200028e063b */
[----:B------:R-:W-:Y:S01]  /*667f0*/  PRMT R16, R29, 0x7773, RZ ;  /* 0x000077731d107816 */ /* 0x000fe200000000ff */
[----:B------:R-:W0:Y:S01]  /*66800*/  LDCU UR5, c[0x0][0x3b8] ;  /* 0x00007700ff0577ac */ /* 0x000e220008000800 */
[----:B------:R-:W-:Y:S02]  /*66810*/  ISETP.LT.AND P6, PT, R15, UR6, !P0 ;  /* 0x000000060f007c0c */ /* 0x000fe4000c7c1270 */
[----:B------:R-:W-:Y:S01]  /*66820*/  ISETP.LT.AND P4, PT, R11, UR7, !P0 ;  /* 0x000000070b007c0c */ /* 0x000fe2000c781270 */
[----:B------:R-:W0:Y:S01]  /*66830*/  LDCU UR45, c[0x0][0x3b8] ;  /* 0x00007700ff2d77ac */ /* 0x000e220008000800 */
[----:B---3--:R-:W-:Y:S01]  /*66840*/  IADD3 R18, P3, PT, R12, R60, RZ ;  /* 0x0000003c0c127210 */ /* 0x008fe20007f7e0ff */
[----:B------:R-:W3:Y:S01]  /*66850*/  LDCU UR6, c[0x0][0x3b8] ;  /* 0x00007700ff0677ac */ /* 0x000ee20008000800 */
[----:B------:R-:W-:-:S03]  /*66860*/  PRMT R4, R29, 0x7772, RZ ;  /* 0x000077721d047816 */ /* 0x000fc600000000ff */
[----:B------:R-:W-:Y:S01]  /*66870*/  IMAD.X R19, R20, 0x1, R61, P3 ;  /* 0x0000000114137824 */ /* 0x000fe200018e063d */
[----:B------:R-:W-:Y:S01]  /*66880*/  ISETP.LT.AND P5, PT, R27, UR8, !P0 ;  /* 0x000000081b007c0c */ /* 0x000fe2000c7a1270 */
[----:B------:R-:W-:Y:S01]  /*66890*/  VIADD R20, R17, UR50 ;  /* 0x0000003211147c36 */ /* 0x000fe20008000000 */
[----:B------:R0:W-:Y:S01]  /*668a0*/  @P2 STG.E.U8 desc[UR42][R8.64], R4 ;  /* 0x0000000408002986 */ /* 0x0001e2000c10112a */
[----:B------:R-:W-:Y:S01]  /*668b0*/  ISETP.LT.AND P3, PT, R23, UR10, !P0 ;  /* 0x0000000a17007c0c */ /* 0x000fe2000c761270 */
[----:B------:R-:W1:Y:S01]  /*668c0*/  LDCU UR10, c[0x0][0x39c] ;  /* 0x00007380ff0a77ac */ /* 0x000e620008000800 */
[----:B------:R-:W1:Y:S01]  /*668d0*/  LDCU UR50, c[0x0][0x39c] ;  /* 0x00007380ff3277ac */ /* 0x000e620008000800 */
[----:B------:R-:W1:Y:S01]  /*668e0*/  LDCU UR7, c[0x0][0x3b8] ;  /* 0x00007700ff0777ac */ /* 0x000e620008000800 */
[----:B0-----:R-:W-:Y:S01]  /*668f0*/  VIADD R4, R20, UR61 ;  /* 0x0000003d14047c36 */ /* 0x001fe20008000000 */
[----:B------:R-:W0:Y:S03]  /*66900*/  LDCU UR61, c[0x0][0x3b8] ;  /* 0x00007700ff3d77ac */ /* 0x000e260008000800 */
[----:B------:R-:W-:Y:S01]  /*66910*/  VIADD R9, R4, UR52 ;  /* 0x0000003404097c36 */ /* 0x000fe20008000000 */
[----:B------:R-:W-:Y:S01]  /*66920*/  ISETP.LT.AND P2, PT, R26, UR9, !P0 ;  /* 0x000000091a007c0c */ /* 0x000fe2000c741270 */
[----:B------:R0:W-:Y:S01]  /*66930*/  @P1 STG.E.U8 desc[UR42][R18.64], R16 ;  /* 0x0000001012001986 */ /* 0x0001e2000c10112a */
[----:B------:R-:W1:Y:S01]  /*66940*/  LDCU UR8, c[0x0][0x3b8] ;  /* 0x00007700ff0877ac */ /* 0x000e620008000800 */
[----:B------:R-:W1:Y:S01]  /*66950*/  LDCU UR52, c[0x0][0x39c] ;  /* 0x00007380ff3477ac */ /* 0x000e620008000800 */
[----:B0-----:R-:W-:Y:S01]  /*66960*/  VIADD R38, R9, UR61 ;  /* 0x0000003d09267c36 */ /* 0x001fe20008000000 */
[----:B------:R-:W-:Y:S01]  /*66970*/  SHF.R.S32.HI R16, RZ, 0x1f, R17 ;  /* 0x0000001fff107819 */ /* 0x000fe20000011411 */
[----:B------:R-:W0:Y:S02]  /*66980*/  LDCU UR9, c[0x0][0x3b8] ;  /* 0x00007700ff0977ac */ /* 0x000e240008000800 */
[----:B------:R-:W-:Y:S01]  /*66990*/  VIADD R34, R38, UR77 ;  /* 0x0000004d26227c36 */ /* 0x000fe20008000000 */
[----:B------:R-:W-:Y:S01]  /*669a0*/  IADD3 R26, P1, PT, R17, R2, RZ ;  /* 0x00000002111a7210 */ /* 0x000fe20007f3e0ff */
[----:B------:R-:W0:Y:S02]  /*669b0*/  LDCU UR61, c[0x0][0x39c] ;  /* 0x00007380ff3d77ac */ /* 0x000e240008000800 */
[----:B------:R-:W-:Y:S01]  /*669c0*/  VIADD R40, R34, UR76 ;  /* 0x0000004c22287c36 */ /* 0x000fe20008000000 */
[----:B------:R-:W-:Y:S01]  /*669d0*/  PRMT R18, R30, 0x7770, RZ ;  /* 0x000077701e127816 */ /* 0x000fe200000000ff */
[----:B------:R-:W-:Y:S01]  /*669e0*/  IMAD.X R27, R16, 0x1, R3, P1 ;  /* 0x00000001101b7824 */ /* 0x000fe200008e0603 */
[----:B------:R-:W-:Y:S01]  /*669f0*/  PRMT R19, R30, 0x7771, RZ ;  /* 0x000077711e137816 */ /* 0x000fe200000000ff */
[----:B------:R-:W-:Y:S01]  /*66a00*/  VIADD R13, R40, UR75 ;  /* 0x0000004b280d7c36 */ /* 0x000fe20008000000 */
[----:B------:R-:W0:Y:S03]  /*66a10*/  LDCU UR77, c[0x0][0x39c] ;  /* 0x00007380ff4d77ac */ /* 0x000e260008000800 */
[----:B------:R-:W-:Y:S01]  /*66a20*/  VIADD R12, R13, UR74 ;  /* 0x0000004a0d0c7c36 */ /* 0x000fe20008000000 */
[----:B------:R1:W-:Y:S01]  /*66a30*/  @P6 STG.E.U8 desc[UR42][R26.64], R18 ;  /* 0x000000121a006986 */ /* 0x0003e2000c10112a */
[----:B------:R-:W0:Y:S02]  /*66a40*/  LDCU UR76, c[0x0][0x39c] ;  /* 0x00007380ff4c77ac */ /* 0x000e240008000800 */
[----:B------:R-:W-:Y:S01]  /*66a50*/  VIADD R35, R12, UR73 ;  /* 0x000000490c237c36 */ /* 0x000fe20008000000 */
[----:B------:R-:W0:Y:S03]  /*66a60*/  LDCU UR75, c[0x0][0x39c] ;  /* 0x00007380ff4b77ac */ /* 0x000e260008000800 */
[----:B------:R-:W-:Y:S01]  /*66a70*/  VIADD R8, R35, UR72 ;  /* 0x0000004823087c36 */ /* 0x000fe20008000000 */
[----:B------:R-:W0:Y:S03]  /*66a80*/  LDCU UR74, c[0x0][0x39c] ;  /* 0x00007380ff4a77ac */ /* 0x000e260008000800 */
[----:B------:R-:W-:Y:S01]  /*66a90*/  VIADD R31, R8, UR71 ;  /* 0x00000047081f7c36 */ /* 0x000fe20008000000 */
[----:B-1----:R-:W-:Y:S01]  /*66aa0*/  IADD3 R26, P6, PT, R17, R48, RZ ;  /* 0x00000030111a7210 */ /* 0x002fe20007fde0ff */
[----:B------:R-:W-:Y:S01]  /*66ab0*/  VIADD R18, R14, 0x3 ;  /* 0x000000030e127836 */ /* 0x000fe20000000000 */
[----:B------:R-:W1:Y:S01]  /*66ac0*/  LDCU UR73, c[0x0][0x39c] ;  /* 0x00007380ff4977ac */ /* 0x000e620008000800 */
[----:B------:R-:W-:-:S02]  /*66ad0*/  VIADD R24, R31, UR70 ;  /* 0x000000461f187c36 */ /* 0x000fc40008000000 */
[----:B------:R-:W-:Y:S01]  /*66ae0*/  IMAD.X R27, R16, 0x1, R49, P6 ;  /* 0x00000001101b7824 */ /* 0x000fe200030e0631 */
[----:B------:R-:W-:Y:S01]  /*66af0*/  ISETP.GE.AND P1, PT, R18, UR10, PT ;  /* 0x0000000a12007c0c */ /* 0x000fe2000bf26270 */
[----:B------:R-:W-:Y:S01]  /*66b00*/  VIADD R42, R24, UR69 ;  /* 0x00000045182a7c36 */ /* 0x000fe20008000000 */
[----:B------:R-:W0:Y:S03]  /*66b10*/  LDCU UR72, c[0x0][0x39c] ;  /* 0x00007380ff4877ac */ /* 0x000e260008000800 */
[----:B------:R-:W-:Y:S01]  /*66b20*/  VIADD R29, R42, UR68 ;  /* 0x000000442a1d7c36 */ /* 0x000fe20008000000 */
[----:B------:R1:W-:Y:S01]  /*66b30*/  @P4 STG.E.U8 desc[UR42][R26.64], R19 ;  /* 0x000000131a004986 */ /* 0x0003e2000c10112a */
[----:B------:R-:W-:Y:S01]  /*66b40*/  VIADD R18, R14, 0x4 ;  /* 0x000000040e127836 */ /* 0x000fe20000000000 */
[----:B------:R-:W0:Y:S01]  /*66b50*/  LDCU UR71, c[0x0][0x39c] ;  /* 0x00007380ff4777ac */ /* 0x000e220008000800 */
[----:B------:R-:W-:Y:S01]  /*66b60*/  VIADD R36, R29, UR67 ;  /* 0x000000431d247c36 */ /* 0x000fe20008000000 */
[----:B------:R-:W0:Y:S03]  /*66b70*/  LDCU UR70, c[0x0][0x39c] ;  /* 0x00007380ff4677ac */ /* 0x000e260008000800 */
[----:B------:R-:W-:Y:S01]  /*66b80*/  VIADD R25, R36, UR66 ;  /* 0x0000004224197c36 */ /* 0x000fe20008000000 */
[----:B------:R-:W0:Y:S01]  /*66b90*/  LDCU UR69, c[0x0][0x39c] ;  /* 0x00007380ff4577ac */ /* 0x000e220008000800 */
[----:B-1----:R-:W-:-:S02]  /*66ba0*/  IADD3 R26, P6, PT, R17, R50, RZ ;  /* 0x00000032111a7210 */ /* 0x002fc40007fde0ff */
[----:B------:R-:W-:Y:S01]  /*66bb0*/  PRMT R19, R30, 0x7772, RZ ;  /* 0x000077721e137816 */ /* 0x000fe200000000ff */
[----:B------:R-:W1:Y:S02]  /*66bc0*/  LDCU UR68, c[0x0][0x39c] ;  /* 0x00007380ff4477ac */ /* 0x000e640008000800 */
[----:B------:R-:W-:Y:S01]  /*66bd0*/  IMAD.X R27, R16, 0x1, R51, P6 ;  /* 0x00000001101b7824 */ /* 0x000fe200030e0633 */
[----:B------:R-:W-:Y:S01]  /*66be0*/  IADD3 R32, P6, PT, R17, R52, RZ ;  /* 0x0000003411207210 */ /* 0x000fe20007fde0ff */
[----:B------:R-:W-:Y:S01]  /*66bf0*/  VIADD R28, R25, UR65 ;  /* 0x00000041191c7c36 */ /* 0x000fe20008000000 */
[----:B------:R-:W-:Y:S01]  /*66c00*/  ISETP.GE.AND P4, PT, R18, UR48, PT ;  /* 0x0000003012007c0c */ /* 0x000fe2000bf86270 */
[----:B------:R-:W-:Y:S01]  /*66c10*/  VIADD R18, R14, 0x5 ;  /* 0x000000050e127836 */ /* 0x000fe20000000000 */
[----:B------:R0:W-:Y:S01]  /*66c20*/  @P5 STG.E.U8 desc[UR42][R26.64], R19 ;  /* 0x000000131a005986 */ /* 0x0001e2000c10112a */
[----:B------:R-:W-:Y:S01]  /*66c30*/  IMAD.X R33, R16, 0x1, R53, P6 ;  /* 0x0000000110217824 */ /* 0x000fe200030e0635 */
[----:B------:R-:W1:Y:S01]  /*66c40*/  LDCU UR65, c[0x0][0x398] ;  /* 0x00007300ff4177ac */ /* 0x000e620008000800 */
[----:B------:R-:W-:Y:S01]  /*66c50*/  VIADD R43, R28, UR64 ;  /* 0x000000401c2b7c36 */ /* 0x000fe20008000000 */
[----:B------:R-:W1:Y:S01]  /*66c60*/  LDCU UR64, c[0x0][0x398] ;  /* 0x00007300ff4077ac */ /* 0x000e620008000800 */
[----:B------:R-:W-:Y:S01]  /*66c70*/  ISETP.GE.AND P5, PT, R18, UR50, PT ;  /* 0x0000003212007c0c */ /* 0x000fe2000bfa6270 */
[----:B------:R-:W1:Y:S01]  /*66c80*/  LDCU UR10, c[0x0][0x39c] ;  /* 0x00007380ff0a77ac */ /* 0x000e620008000800 */
[----:B0-----:R-:W-:-:S02]  /*66c90*/  IADD3 R26, P6, PT, R17, R54, RZ ;  /* 0x00000036111a7210 */ /* 0x001fc40007fde0ff */
[----:B------:R-:W-:Y:S01]  /*66ca0*/  PRMT R19, R30, 0x7773, RZ ;  /* 0x000077731e137816 */ /* 0x000fe200000000ff */
[----:B------:R-:W-:Y:S01]  /*66cb0*/  VIADD R47, R43, UR63 ;  /* 0x0000003f2b2f7c36 */ /* 0x000fe20008000000 */
[----:B------:R-:W-:Y:S01]  /*66cc0*/  PRMT R18, R21, 0x7770, RZ ;  /* 0x0000777015127816 */ /* 0x000fe200000000ff */
[----:B------:R-:W-:Y:S01]  /*66cd0*/  IMAD.X R27, R16, 0x1, R55, P6 ;  /* 0x00000001101b7824 */ /* 0x000fe200030e0637 */
[----:B------:R-:W0:Y:S01]  /*66ce0*/  LDCU UR66, c[0x0][0x39c] ;  /* 0x00007380ff4277ac */ /* 0x000e220008000800 */
[----:B------:R-:W-:Y:S01]  /*66cf0*/  @P2 STG.E.U8 desc[UR42][R32.64], R19 ;  /* 0x0000001320002986 */ /* 0x000fe2000c10112a */
[----:B------:R-:W-:Y:S01]  /*66d00*/  VIADD R44, R47, UR11 ;  /* 0x0000000b2f2c7c36 */ /* 0x000fe20008000000 */
[----:B------:R-:W0:Y:S02]  /*66d10*/  LDCU UR11, c[0x0][0x398] ;  /* 0x00007300ff0b77ac */ /* 0x000e240008000800 */
[----:B------:R2:W-:Y:S01]  /*66d20*/  @P3 STG.E.U8 desc[UR42][R26.64], R18 ;  /* 0x000000121a003986 */ /* 0x0005e2000c10112a */
[----:B------:R-:W-:Y:S01]  /*66d30*/  VIADD R30, R44, UR12 ;  /* 0x0000000c2c1e7c36 */ /* 0x000fe20008000000 */
[----:B-1----:R-:W-:Y:S01]  /*66d40*/  ISETP.LT.AND P3, PT, R10, UR65, !P0 ;  /* 0x000000410a007c0c */ /* 0x002fe2000c761270 */
[----:B------:R-:W1:Y:S01]  /*66d50*/  LDCU UR65, c[0x0][0x398] ;  /* 0x00007300ff4177ac */ /* 0x000e620008000800 */
[----:B------:R-:W-:Y:S01]  /*66d60*/  ISETP.LT.AND P2, PT, R7, UR64, !P0 ;  /* 0x0000004007007c0c */ /* 0x000fe2000c741270 */
[----:B------:R-:W0:Y:S01]  /*66d70*/  LDCU UR67, c[0x0][0x39c] ;  /* 0x00007380ff4377ac */ /* 0x000e220008000800 */
[----:B------:R-:W0:Y:S01]  /*66d80*/  LDCU UR48, c[0x0][0x39c] ;  /* 0x00007380ff3077ac */ /* 0x000e220008000800 */
[----:B--2---:R-:W-:Y:S01]  /*66d90*/  IADD3 R26, P6, PT, R17, R56, RZ ;  /* 0x00000038111a7210 */ /* 0x004fe20007fde0ff */
[----:B------:R-:W-:Y:S01]  /*66da0*/  VIADD R45, R30, UR13 ;  /* 0x0000000d1e2d7c36 */ /* 0x000fe20008000000 */
[----:B------:R2:W-:Y:S01]  /*66db0*/  STL.64 [R1+0x2bf0], R30 ;  /* 0x002bf01e01007387 */ /* 0x0005e20000100a00 */
[----:B------:R-:W-:Y:S01]  /*66dc0*/  PRMT R19, R21, 0x7771, RZ ;  /* 0x0000777115137816 */ /* 0x000fe200000000ff */
[----:B------:R-:W1:Y:S01]  /*66dd0*/  LDCU UR13, c[0x0][0x398] ;  /* 0x00007300ff0d77ac */ /* 0x000e620008000800 */
[----:B------:R-:W-:Y:S01]  /*66de0*/  IMAD.X R27, R16, 0x1, R57, P6 ;  /* 0x00000001101b7824 */ /* 0x000fe200030e0639 */
[----:B------:R-:W-:-:S02]  /*66df0*/  IADD3 R32, P6, PT, R17, R58, RZ ;  /* 0x0000003a11207210 */ /* 0x000fc40007fde0ff */
[----:B------:R-:W-:Y:S01]  /*66e00*/  PRMT R18, R21, 0x7772, RZ ;  /* 0x0000777215127816 */ /* 0x000fe200000000ff */
[----:B------:R-:W1:Y:S01]  /*66e10*/  LDCU UR50, c[0x0][0x39c] ;  /* 0x00007380ff3277ac */ /* 0x000e620008000800 */
[----:B------:R-:W1:Y:S01]  /*66e20*/  LDCU UR63, c[0x0][0x39c] ;  /* 0x00007380ff3f77ac */ /* 0x000e620008000800 */
[----:B--2---:R-:W-:Y:S02]  /*66e30*/  IMAD.MOV.U32 R30, RZ, RZ, R26 ;  /* 0x000000ffff1e7224 */ /* 0x004fe400078e001a */
[----:B------:R-:W-:Y:S01]  /*66e40*/  IMAD.MOV.U32 R31, RZ, RZ, R27 ;  /* 0x000000ffff1f7224 */ /* 0x000fe200078e001b */
[----:B------:R-:W2:Y:S01]  /*66e50*/  LDCU UR12, c[0x0][0x39c] ;  /* 0x00007380ff0c77ac */ /* 0x000ea20008000800 */
[----:B------:R-:W2:Y:S01]  /*66e60*/  LDL.LU.64 R26, [R1+0x2c18] ;  /* 0x002c1800011a7983 */ /* 0x000ea20000300a00 */
[----:B------:R-:W-:Y:S01]  /*66e70*/  IMAD.X R33, R16, 0x1, R59, P6 ;  /* 0x0000000110217824 */ /* 0x000fe200030e063b */
[----:B0-----:R-:W-:Y:S01]  /*66e80*/  ISETP.LT.AND P0, PT, R6, UR11, !P0 ;  /* 0x0000000b06007c0c */ /* 0x001fe2000c701270 */
[----:B------:R-:W-:Y:S01]  /*66e90*/  VIADD R46, R45, UR14 ;  /* 0x0000000e2d2e7c36 */ /* 0x000fe20008000000 */
[----:B------:R0:W-:Y:S01]  /*66ea0*/  @P3 STG.E.U8 desc[UR42][R30.64], R19 ;  /* 0x000000131e003986 */ /* 0x0001e2000c10112a */
[----:B------:R-:W2:Y:S03]  /*66eb0*/  LDCU UR11, c[0x0][0x398] ;  /* 0x00007300ff0b77ac */ /* 0x000ea60008000800 */
[----:B------:R1:W-:Y:S01]  /*66ec0*/  @P2 STG.E.U8 desc[UR42][R32.64], R18 ;  /* 0x0000001220002986 */ /* 0x0003e2000c10112a */
[----:B------:R-:W2:Y:S03]  /*66ed0*/  LDCU UR64, c[0x0][0x39c] ;  /* 0x00007380ff4077ac */ /* 0x000ea60008000800 */
[----:B------:R-:W-:Y:S01]  /*66ee0*/  STL.64 [R1+0x2bf8], R44 ;  /* 0x002bf82c01007387 */ /* 0x000fe20000100a00 */
[----:B------:R-:W2:Y:S01]  /*66ef0*/  LDCU UR14, c[0x0][0x39c] ;  /* 0x00007380ff0e77ac */ /* 0x000ea20008000800 */
[----:B0-----:R-:W-:-:S02]  /*66f00*/  IADD3 R30, P2, PT, R17, R60, RZ ;  /* 0x0000003c111e7210 */ /* 0x001fc40007f5e0ff */
[----:B-1----:R-:W-:-:S03]  /*66f10*/  PRMT R18, R21, 0x7773, RZ ;  /* 0x0000777315127816 */ /* 0x002fc600000000ff */
[----:B------:R-:W-:Y:S01]  /*66f20*/  IMAD.X R31, R16, 0x1, R61, P2 ;  /* 0x00000001101f7824 */ /* 0x000fe200010e063d */
[----:B------:R-:W-:Y:S04]  /*66f30*/  STL [R1+0x2bc8], R46 ;  /* 0x002bc82e01007387 */ /* 0x000fe80000100800 */
[----:B------:R-:W-:Y:S04]  /*66f40*/  STL [R1+0x2c08], R47 ;  /* 0x002c082f01007387 */ /* 0x000fe80000100800 */
[----:B------:R0:W-:Y:S04]  /*66f50*/  @P0 STG.E.U8 desc[UR42][R30.64], R18 ;  /* 0x000000121e000986 */ /* 0x0001e8000c10112a */
[----:B0-----:R-:W3:Y:S04]  /*66f60*/  LDL.LU R18, [R1+0x94] ;  /* 0x0000940001127983 */ /* 0x001ee80000300800 */
[----:B------:R-:W4:Y:S01]  /*66f70*/  LDL.LU R44, [R1+0x48] ;  /* 0x00004800012c7983 */ /* 0x000f220000300800 */
[----:B------:R-:W-:Y:S01]  /*66f80*/  ISETP.LT.AND P3, PT, R15, UR65, !P1 ;  /* 0x000000410f007c0c */ /* 0x000fe2000cf61270 */
[----:B------:R-:W-:Y:S01]  /*66f90*/  VIADD R41, R46, UR15 ;  /* 0x0000000f2e297c36 */ /* 0x000fe20008000000 */
[----:B------:R-:W-:Y:S01]  /*66fa0*/  SHF.R.S32.HI R45, RZ, 0x1f, R20 ;  /* 0x0000001fff2d7819 */ /* 0x000fe20000011414 */
[----:B------:R-:W0:Y:S01]  /*66fb0*/  LDCU UR15, c[0x0][0x398] ;  /* 0x00007300ff0f77ac */ /* 0x000e220008000800 */
[----:B------:R-:W-:-:S02]  /*66fc0*/  IADD3 R16, P2, PT, R20, R2, RZ ;  /* 0x0000000214107210 */ /* 0x000fc40007f5e0ff */
[----:B------:R-:W-:Y:S01]  /*66fd0*/  PRMT R21, R5, 0x7770, RZ ;  /* 0x0000777005157816 */ /* 0x000fe200000000ff */
[----:B------:R-:W1:Y:S02]  /*66fe0*/  LDCU UR65, c[0x0][0x39c] ;  /* 0x00007380ff4177ac */ /* 0x000e640008000800 */
[----:B------:R-:W-:Y:S01]  /*66ff0*/  IMAD.X R17, R45, 0x1, R3, P2 ;  /* 0x000000012d117824 */ /* 0x000fe200010e0603 */
[----:B------:R-:W-:Y:S01]  /*67000*/  ISETP.LT.AND P2, PT, R11, UR13, !P1 ;  /* 0x0000000d0b007c0c */ /* 0x000fe2000cf41270 */
[----:B------:R-:W0:Y:S01]  /*67010*/  LDCU UR13, c[0x0][0x398] ;  /* 0x00007300ff0d77ac */ /* 0x000e220008000800 */
[C---:B------:R-:W-:Y:S02]  /*67020*/  IADD3 R32, P0, PT, R20.reuse, R48, RZ ;  /* 0x0000003014207210 */ /* 0x040fe40007f1e0ff */
[----:B------:R1:W-:Y:S01]  /*67030*/  @P3 STG.E.U8 desc[UR42][R16.64], R21 ;  /* 0x0000001510003986 */ /* 0x0003e2000c10112a */
[----:B------:R-:W-:Y:S01]  /*67040*/  VIADD R39, R41, UR16 ;  /* 0x0000001029277c36 */ /* 0x000fe20008000000 */
[----:B------:R-:W0:Y:S01]  /*67050*/  LDCU UR16, c[0x0][0x39c] ;  /* 0x00007380ff1077ac */ /* 0x000e220008000800 */
[----:B------:R-:W-:Y:S01]  /*67060*/  IMAD.X R33, R45, 0x1, R49, P0 ;  /* 0x000000012d217824 */ /* 0x000fe200000e0631 */
[----:B------:R-:W-:-:S02]  /*67070*/  IADD3 R30, P0, PT, R20, R50, RZ ;  /* 0x00000032141e7210 */ /* 0x000fc40007f1e0ff */
[----:B-1----:R-:W-:Y:S01]  /*67080*/  PRMT R16, R5, 0x7771, RZ ;  /* 0x0000777105107816 */ /* 0x002fe200000000ff */
[----:B------:R-:W-:Y:S01]  /*67090*/  VIADD R17, R39, UR17 ;  /* 0x0000001127117c36 */ /* 0x000fe20008000000 */
[----:B------:R-:W-:Y:S01]  /*670a0*/  PRMT R21, R5, 0x7772, RZ ;  /* 0x0000777205157816 */ /* 0x000fe200000000ff */
[----:B------:R-:W-:Y:S01]  /*670b0*/  IMAD.X R31, R45, 0x1, R51, P0 ;  /* 0x000000012d1f7824 */ /* 0x000fe200000e0633 */
[----:B------:R-:W1:Y:S01]  /*670c0*/  LDCU UR17, c[0x0][0x398] ;  /* 0x00007300ff1177ac */ /* 0x000e620008000800 */
[----:B------:R0:W-:Y:S01]  /*670d0*/  @P2 STG.E.U8 desc[UR42][R32.64], R16 ;  /* 0x0000001020002986 */ /* 0x0001e2000c10112a */
[----:B------:R-:W-:Y:S01]  /*670e0*/  VIADD R37, R17, UR18 ;  /* 0x0000001211257c36 */ /* 0x000fe20008000000 */
[----:B------:R-:W1:Y:S01]  /*670f0*/  LDCU UR18, c[0x0][0x398] ;  /* 0x00007300ff1277ac */ /* 0x000e620008000800 */
[----:B0-----:R-:W-:-:S05]  /*67100*/  IADD3 R32, P0, PT, R20, R52, RZ ;  /* 0x0000003414207210 */ /* 0x001fca0007f1e0ff */
[----:B------:R-:W-:Y:S02]  /*67110*/  IMAD.X R33, R45, 0x1, R53, P0 ;  /* 0x000000012d217824 */ /* 0x000fe400000e0635 */
[----:B------:R-:W-:Y:S01]  /*67120*/  VIADD R16, R37, UR19 ;  /* 0x0000001325107c36 */ /* 0x000fe20008000000 */
[----:B------:R-:W0:Y:S04]  /*67130*/  LDCU UR19, c[0x0][0x39c] ;  /* 0x00007380ff1377ac */ /* 0x000e280008000800 */
[----:B------:R-:W-:Y:S01]  /*67140*/  STL.64 [R1+0x2bb0], R16 ;  /* 0x002bb01001007387 */ /* 0x000fe20000100a00 */
[----:B--2---:R-:W-:Y:S01]  /*67150*/  ISETP.LT.AND P3, PT, R27, UR11, !P1 ;  /* 0x0000000b1b007c0c */ /* 0x004fe2000cf61270 */
[----:B------:R-:W2:Y:S01]  /*67160*/  LDCU UR11, c[0x0][0x39c] ;  /* 0x00007380ff0b77ac */ /* 0x000ea20008000800 */
[----:B------:R-:W-:Y:S01]  /*67170*/  ISETP.LT.AND P2, PT, R26, UR15, !P1 ;  /* 0x0000000f1a007c0c */ /* 0x000fe2000cf41270 */
[----:B------:R-:W0:Y:S10]  /*67180*/  LDCU UR15, c[0x0][0x398] ;  /* 0x00007300ff0f77ac */ /* 0x000e340008000800 */
[----:B------:R0:W-:Y:S01]  /*67190*/  @P3 STG.E.U8 desc[UR42][R30.64], R21 ;  /* 0x000000151e003986 */ /* 0x0001e2000c10112a */
[----:B------:R-:W-:Y:S01]  /*671a0*/  ISETP.LT.AND P3, PT, R23, UR13, !P1 ;  /* 0x0000000d17007c0c */ /* 0x000fe2000cf61270 */
[----:B------:R-:W1:Y:S01]  /*671b0*/  LDCU UR13, c[0x0][0x39c] ;  /* 0x00007380ff0d77ac */ /* 0x000e620008000800 */
[----:B0-----:R-:W-:-:S02]  /*671c0*/  IADD3 R30, P0, PT, R20, R54, RZ ;  /* 0x00000036141e7210 */ /* 0x001fc40007f1e0ff */
[----:B------:R-:W-:-:S03]  /*671d0*/  PRMT R21, R5, 0x7773, RZ ;  /* 0x0000777305157816 */ /* 0x000fc600000000ff */
[C---:B------:R-:W-:Y:S01]  /*671e0*/  IMAD.X R31, R45.reuse, 0x1, R55, P0 ;  /* 0x000000012d1f7824 */ /* 0x040fe200000e0637 */
[----:B------:R-:W-:Y:S01]  /*671f0*/  IADD3 R46, P0, PT, R20, R56, RZ ;  /* 0x00000038142e7210 */ /* 0x000fe20007f1e0ff */
[----:B------:R0:W-:Y:S01]  /*67200*/  @P2 STG.E.U8 desc[UR42][R32.64], R21 ;  /* 0x0000001520002986 */ /* 0x0001e2000c10112a */
[----:B-1----:R-:W-:Y:S01]  /*67210*/  ISETP.LT.AND P2, PT, R10, UR17, !P1 ;  /* 0x000000110a007c0c */ /* 0x002fe2000cf41270 */
[----:B------:R-:W1:Y:S01]  /*67220*/  LDCU UR17, c[0x0][0x398] ;  /* 0x00007300ff1177ac */ /* 0x000e620008000800 */
[----:B---3--:R-:W-:Y:S01]  /*67230*/  PRMT R5, R18, 0x7770, RZ ;  /* 0x0000777012057816 */ /* 0x008fe200000000ff */
[----:B------:R-:W-:-:S04]  /*67240*/  IMAD.X R47, R45, 0x1, R57, P0 ;  /* 0x000000012d2f7824 */ /* 0x000fc800000e0639 */
[----:B------:R3:W-:Y:S01]  /*67250*/  @P3 STG.E.U8 desc[UR42][R30.64], R5 ;  /* 0x000000051e003986 */ /* 0x0007e2000c10112a */
[----:B------:R-:W-:Y:S01]  /*67260*/  ISETP.LT.AND P3, PT, R7, UR15, !P1 ;  /* 0x0000000f07007c0c */ /* 0x000fe2000cf61270 */
[----:B0-----:R-:W-:Y:S01]  /*67270*/  VIADD R33, R16, UR20 ;  /* 0x0000001410217c36 */ /* 0x001fe20008000000 */
[----:B------:R-:W0:Y:S01]  /*67280*/  LDCU UR20, c[0x0][0x398] ;  /* 0x00007300ff1477ac */ /* 0x000e220008000800 */
[----:B------:R-:W-:Y:S02]  /*67290*/  PRMT R21, R18, 0x7771, RZ ;  /* 0x0000777112157816 */ /* 0x000fe400000000ff */
[----:B------:R-:W-:Y:S01]  /*672a0*/  VIADD R19, R33, UR21 ;  /* 0x0000001521137c36 */ /* 0x000fe20008000000 */
[----:B---3--:R-:W-:Y:S02]  /*672b0*/  IADD3 R30, P0, PT, R20, R58, RZ ;  /* 0x0000003a141e7210 */ /* 0x008fe40007f1e0ff */
[----:B------:R-:W-:Y:S01]  /*672c0*/  PRMT R5, R18, 0x7772, RZ ;  /* 0x0000777212057816 */ /* 0x000fe200000000ff */
[----:B------:R-:W-:Y:S01]  /*672d0*/  @P2 STG.E.U8 desc[UR42][R46.64], R21 ;  /* 0x000000152e002986 */ /* 0x000fe2000c10112a */
[----:B------:R-:W-:Y:S01]  /*672e0*/  ISETP.LT.AND P1, PT, R6, UR18, !P1 ;  /* 0x0000001206007c0c */ /* 0x000fe2000cf21270 */
[----:B------:R-:W-:Y:S01]  /*672f0*/  IMAD.X R31, R45, 0x1, R59, P0 ;  /* 0x000000012d1f7824 */ /* 0x000fe200000e063b */
[----:B------:R-:W-:Y:S01]  /*67300*/  PRMT R17, R18, 0x7773, RZ ;  /* 0x0000777312117816 */ /* 0x000fe200000000ff */
[----:B------:R-:W-:Y:S01]  /*67310*/  VIADD R32, R19, UR22 ;  /* 0x0000001613207c36 */ /* 0x000fe20008000000 */
[----:B------:R-:W3:Y:S02]  /*67320*/  LDCU UR18, c[0x0][0x398] ;  /* 0x00007300ff1277ac */ /* 0x000ee40008000800 */
[----:B------:R0:W-:Y:S01]  /*67330*/  @P3 STG.E.U8 desc[UR42][R30.64], R5 ;  /* 0x000000051e003986 */ /* 0x0001e2000c10112a */
[----:B------:R-:W-:Y:S01]  /*67340*/  VIADD R18, R32, UR23 ;  /* 0x0000001720127c36 */ /* 0x000fe20008000000 */
[----:B------:R-:W2:Y:S01]  /*67350*/  LDCU UR23, c[0x0][0x398] ;  /* 0x00007300ff1777ac */ /* 0x000ea20008000800 */
[----:B-1----:R-:W-:Y:S01]  /*67360*/  ISETP.LT.AND P3, PT, R15, UR17, !P4 ;  /* 0x000000110f007c0c */ /* 0x002fe2000e761270 */
[----:B------:R1:W-:Y:S01]  /*67370*/  STL [R1+0x2b9c], R32 ;  /* 0x002b9c2001007387 */ /* 0x0003e20000100800 */
[----:B----4-:R-:W-:Y:S01]  /*67380*/  PRMT R16, R44, 0x7770, RZ ;  /* 0x000077702c107816 */ /* 0x010fe200000000ff */
[----:B------:R-:W4:Y:S01]  /*67390*/  LDCU UR15, c[0x0][0x39c] ;  /* 0x00007380ff0f77ac */ /* 0x000f220008000800 */
[----:B------:R-:W2:Y:S01]  /*673a0*/  LDCU UR21, c[0x0][0x39c] ;  /* 0x00007380ff1577ac */ /* 0x000ea20008000800 */
[----:B0-----:R-:W-:-:S02]  /*673b0*/  IADD3 R30, P0, PT, R20, R60, RZ ;  /* 0x0000003c141e7210 */ /* 0x001fc40007f1e0ff */
[----:B------:R-:W-:Y:S01]  /*673c0*/  SHF.R.S32.HI R5, RZ, 0x1f, R4 ;  /* 0x0000001fff057819 */ /* 0x000fe20000011404 */
[----:B------:R-:W0:Y:S01]  /*673d0*/  LDCU UR17, c[0x0][0x39c] ;  /* 0x00007380ff1177ac */ /* 0x000e220008000800 */
[C---:B------:R-:W-:Y:S01]  /*673e0*/  IADD3 R20, P2, PT, R4.reuse, R2, RZ ;  /* 0x0000000204147210 */ /* 0x040fe20007f5e0ff */
[----:B------:R-:W-:Y:S01]  /*673f0*/  IMAD.X R31, R45, 0x1, R61, P0 ;  /* 0x000000012d1f7824 */ /* 0x000fe200000e063d */
[----:B------:R-:W0:Y:S03]  /*67400*/  LDCU UR22, c[0x0][0x39c] ;  /* 0x00007380ff1677ac */ /* 0x000e260008000800 */
[----:B------:R-:W-:Y:S01]  /*67410*/  IMAD.X R21, R5, 0x1, R3, P2 ;  /* 0x0000000105157824 */ /* 0x000fe200010e0603 */
[----:B------:R-:W-:Y:S02]  /*67420*/  ISETP.LT.AND P2, PT, R11, UR20, !P4 ;  /* 0x000000140b007c0c */ /* 0x000fe4000e741270 */
[----:B-1----:R-:W-:Y:S01]  /*67430*/  IADD3 R32, P0, PT, R4, R48, RZ ;  /* 0x0000003004207210 */ /* 0x002fe20007f1e0ff */
[----:B------:R1:W-:Y:S01]  /*67440*/  STL [R1+0x2ba8], R33 ;  /* 0x002ba82101007387 */ /* 0x0003e20000100800 */
[----:B------:R-:W-:Y:S01]  /*67450*/  IMAD.MOV.U32 R45, RZ, RZ, R38 ;  /* 0x000000ffff2d7224 */ /* 0x000fe200078e0026 */
[----:B------:R-:W0:Y:S01]  /*67460*/  LDCU UR20, c[0x0][0x398] ;  /* 0x00007300ff1477ac */ /* 0x000e220008000800 */
[----:B------:R-:W-:Y:S01]  /*67470*/  VIADD R38, R18, UR24 ;  /* 0x0000001812267c36 */ /* 0x000fe20008000000 */
[----:B------:R2:W-:Y:S01]  /*67480*/  @P1 STG.E.U8 desc[UR42][R30.64], R17 ;  /* 0x000000111e001986 */ /* 0x0005e2000c10112a */
[----:B-1----:R-:W-:-:S03]  /*67490*/  IMAD.X R33, R5, 0x1, R49, P0 ;  /* 0x0000000105217824 */ /* 0x002fc600000e0631 */
[----:B------:R1:W-:Y:S01]  /*674a0*/  @P3 STG.E.U8 desc[UR42][R20.64], R16 ;  /* 0x0000001014003986 */ /* 0x0003e2000c10112a */
[----:B------:R-:W-:Y:S01]  /*674b0*/  IMAD.MOV.U32 R46, RZ, RZ, R45 ;  /* 0x000000ffff2e7224 */ /* 0x000fe200078e002d */
[----:B------:R-:W0:Y:S01]  /*674c0*/  LDCU UR24, c[0x0][0x39c] ;  /* 0x00007380ff1877ac */ /* 0x000e220008000800 */
[----:B--2---:R-:W-:Y:S01]  /*674d0*/  PRMT R17, R44, 0x7771, RZ ;  /* 0x000077712c117816 */ /* 0x004fe200000000ff */
[----:B------:R-:W-:Y:S02]  /*674e0*/  IMAD.MOV.U32 R31, RZ, RZ, R35 ;  /* 0x000000ffff1f7224 */ /* 0x000fe400078e0023 */
[----:B------:R-:W-:Y:S01]  /*674f0*/  VIADD R35, R38, UR25 ;  /* 0x0000001926237c36 */ /* 0x000fe20008000000 */
[----:B---3--:R-:W-:Y:S01]  /*67500*/  ISETP.LT.AND P3, PT, R27, UR18, !P4 ;  /* 0x000000121b007c0c */ /* 0x008fe2000e761270 */
[----:B------:R2:W-:Y:S01]  /*67510*/  @P2 STG.E.U8 desc[UR42][R32.64], R17 ;  /* 0x0000001120002986 */ /* 0x0005e2000c10112a */
[----:B------:R-:W-:Y:S01]  /*67520*/  ISETP.LT.AND P2, PT, R26, UR23, !P4 ;  /* 0x000000171a007c0c */ /* 0x000fe2000e741270 */
[----:B------:R-:W-:Y:S01]  /*67530*/  IMAD.MOV.U32 R30, RZ, RZ, R36 ;  /* 0x000000ffff1e7224 */ /* 0x000fe200078e0024 */
[----:B------:R-:W3:Y:S01]  /*67540*/  LDCU UR23, c[0x0][0x398] ;  /* 0x00007300ff1777ac */ /* 0x000ee20008000800 */
[----:B------:R-:W-:Y:S01]  /*67550*/  VIADD R36, R35, UR26 ;  /* 0x0000001a23247c36 */ /* 0x000fe20008000000 */
[----:B-1----:R-:W-:Y:S01]  /*67560*/  IADD3 R20, P1, PT, R4, R50, RZ ;  /* 0x0000003204147210 */ /* 0x002fe20007f3e0ff */
[----:B------:R-:W1:Y:S01]  /*67570*/  LDCU UR25, c[0x0][0x398] ;  /* 0x00007300ff1977ac */ /* 0x000e620008000800 */
[----:B------:R-:W0:Y:S01]  /*67580*/  LDCU UR26, c[0x0][0x398] ;  /* 0x00007300ff1a77ac */ /* 0x000e220008000800 */
[----:B------:R4:W-:Y:S02]  /*67590*/  STL.64 [R1+0x2ba0], R18 ;  /* 0x002ba01201007387 */ /* 0x0009e40000100a00 */
[C---:B------:R-:W-:Y:S01]  /*675a0*/  IMAD.X R21, R5.reuse, 0x1, R51, P1 ;  /* 0x0000000105157824 */ /* 0x040fe200008e0633 */
[----:B------:R-:W-:Y:S01]  /*675b0*/  PRMT R16, R44, 0x7772, RZ ;  /* 0x000077722c107816 */ /* 0x000fe200000000ff */
[----:B------:R-:W-:Y:S01]  /*675c0*/  IMAD.MOV.U32 R45, RZ, RZ, R9 ;  /* 0x000000ffff2d7224 */ /* 0x000fe200078e0009 */
[----:B------:R0:W-:Y:S01]  /*675d0*/  STL [R1+0x2bac], R19 ;  /* 0x002bac1301007387 */ /* 0x0001e20000100800 */
[----:B------:R-:W-:Y:S01]  /*675e0*/  VIADD R9, R36, UR27 ;  /* 0x0000001b24097c36 */ /* 0x000fe20008000000 */
[----:B--2---:R-:W-:Y:S01]  /*675f0*/  PRMT R17, R44, 0x7773, RZ ;  /* 0x000077732c117816 */ /* 0x004fe200000000ff */
[----:B------:R-:W2:Y:S01]  /*67600*/  LDCU UR18, c[0x0][0x39c] ;  /* 0x00007380ff1277ac */ /* 0x000ea20008000800 */
[----:B----4-:R-:W-:Y:S01]  /*67610*/  IADD3 R18, P0, PT, R4, R52, RZ ;  /* 0x0000003404127210 */ /* 0x010fe20007f1e0ff */
[----:B------:R4:W-:Y:S01]  /*67620*/  @P3 STG.E.U8 desc[UR42][R20.64], R16 ;  /* 0x0000001014003986 */ /* 0x0009e2000c10112a */
[----:B------:R-:W-:Y:S01]  /*67630*/  IMAD.MOV.U32 R44, RZ, RZ, R34 ;  /* 0x000000ffff2c7224 */ /* 0x000fe200078e0022 */
[----:B------:R-:W1:Y:S02]  /*67640*/  LDCU UR27, c[0x0][0x39c] ;  /* 0x00007380ff1b77ac */ /* 0x000e640008000800 */
[----:B0-----:R-:W-:-:S02]  /*67650*/  IMAD.X R19, R5, 0x1, R53, P0 ;  /* 0x0000000105137824 */ /* 0x001fc400000e0635 */
[----:B------:R-:W-:Y:S01]  /*67660*/  VIADD R34, R9, UR54 ;  /* 0x0000003609227c36 */ /* 0x000fe20008000000 */
[----:B------:R-:W-:Y:S01]  /*67670*/  STL.64 [R1+0x2bb8], R38 ;  /* 0x002bb82601007387 */ /* 0x000fe20000100a00 */
[----:B----4-:R-:W-:-:S03]  /*67680*/  IADD3 R20, P1, PT, R4, R54, RZ ;  /* 0x0000003604147210 */ /* 0x010fc60007f3e0ff */
[----:B------:R0:W-:Y:S01]  /*67690*/  @P2 STG.E.U8 desc[UR42][R18.64], R17 ;  /* 0x0000001112002986 */ /* 0x0001e2000c10112a */
[----:B---3--:R-:W-:Y:S01]  /*676a0*/  ISETP.LT.AND P2, PT, R7, UR23, !P4 ;  /* 0x0000001707007c0c */ /* 0x008fe2000e741270 */
[----:B------:R-:W3:Y:S01]  /*676b0*/  LDCU UR54, c[0x0][0x398] ;  /* 0x00007300ff3677ac */ /* 0x000ee20008000800 */
[----:B------:R-:W-:Y:S01]  /*676c0*/  ISETP.LT.AND P3, PT, R23, UR20, !P4 ;  /* 0x0000001417007c0c */ /* 0x000fe2000e761270 */
[----:B------:R-:W-:Y:S01]  /*676d0*/  STL.64 [R1+0x2bc0], R36 ;  /* 0x002bc02401007387 */ /* 0x000fe20000100a00 */
[C---:B------:R-:W-:Y:S01]  /*676e0*/  IMAD.X R21, R5.reuse, 0x1, R55, P1 ;  /* 0x0000000105157824 */ /* 0x040fe200008e0637 */
[----:B-1----:R-:W-:Y:S01]  /*676f0*/  ISETP.LT.AND P1, PT, R10, UR25, !P4 ;  /* 0x000000190a007c0c */ /* 0x002fe2000e721270 */
[----:B------:R-:W1:Y:S01]  /*67700*/  LDCU UR25, c[0x0][0x398] ;  /* 0x00007300ff1977ac */ /* 0x000e620008000800 */
[----:B------:R-:W4:Y:S01]  /*67710*/  LDL.LU R7, [R1+0x2c10] ;  /* 0x002c100001077983 */ /* 0x000f220000300800 */
[----:B------:R-:W-:Y:S02]  /*67720*/  ISETP.LT.AND P4, PT, R6, UR26, !P4 ;  /* 0x0000001a06007c0c */ /* 0x000fe4000e781270 */
[----:B------:R-:W-:Y:S01]  /*67730*/  PRMT R16, R22, 0x7770, RZ ;  /* 0x0000777016107816 */ /* 0x000fe200000000ff */
[----:B------:R-:W-:Y:S01]  /*67740*/  STL.64 [R1+0x2bd0], R34 ;  /* 0x002bd02201007387 */ /* 0x000fe20000100a00 */
[----:B------:R-:W-:Y:S01]  /*67750*/  IADD3 R32, P0, PT, R4, R56, RZ ;  /* 0x0000003804207210 */ /* 0x000fe20007f1e0ff */
[----:B------:R-:W1:Y:S02]  /*67760*/  LDCU UR26, c[0x0][0x398] ;  /* 0x00007300ff1a77ac */ /* 0x000e640008000800 */
[----:B------:R-:W2:Y:S02]  /*67770*/  LDL.LU R6, [R1+0x2c0c] ;  /* 0x002c0c0001067983 */ /* 0x000ea40000300800 */
[----:B------:R-:W-:Y:S01]  /*67780*/  IMAD.X R33, R5, 0x1, R57, P0 ;  /* 0x0000000105217824 */ /* 0x000fe200000e0639 */
[----:B0-----:R-:W-:Y:S01]  /*67790*/  PRMT R18, R22, 0x7771, RZ ;  /* 0x0000777116127816 */ /* 0x001fe200000000ff */
[----:B------:R0:W-:Y:S01]  /*677a0*/  @P3 STG.E.U8 desc[UR42][R20.64], R16 ;  /* 0x0000001014003986 */ /* 0x0001e2000c10112a */
[----:B------:R-:W-:Y:S01]  /*677b0*/  IMAD.MOV.U32 R39, RZ, RZ, R12 ;  /* 0x000000ffff277224 */ /* 0x000fe200078e000c */
[----:B------:R-:W1:Y:S01]  /*677c0*/  LDCU UR20, c[0x0][0x39c] ;  /* 0x00007380ff1477ac */ /* 0x000e620008000800 */
[----:B------:R-:W-:Y:S01]  /*677d0*/  IMAD.MOV.U32 R38, RZ, RZ, R44 ;  /* 0x000000ffff267224 */ /* 0x000fe200078e002c */
[----:B------:R-:W1:Y:S01]  /*677e0*/  LDCU UR23, c[0x0][0x39c] ;  /* 0x00007380ff1777ac */ /* 0x000e620008000800 */
[----:B0-----:R-:W-:-:S02]  /*677f0*/  IADD3 R16, P0, PT, R4, R58, RZ ;  /* 0x0000003a04107210 */ /* 0x001fc40007f1e0ff */
[----:B------:R-:W-:-:S03]  /*67800*/  PRMT R20, R22, 0x7772, RZ ;  /* 0x0000777216147816 */ /* 0x000fc600000000ff */
[----:B------:R-:W-:Y:S01]  /*67810*/  IMAD.X R17, R5, 0x1, R59, P0 ;  /* 0x0000000105117824 */ /* 0x000fe200000e063b */
[----:B------:R0:W-:Y:S04]  /*67820*/  @P1 STG.E.U8 desc[UR42][R32.64], R18 ;  /* 0x0000001220001986 */ /* 0x0001e8000c10112a */
[----:B------:R3:W-:Y:S01]  /*67830*/  @P2 STG.E.U8 desc[UR42][R16.64], R20 ;  /* 0x0000001410002986 */ /* 0x0007e2000c10112a */
[----:B-1----:R-:W-:Y:S01]  /*67840*/  ISETP.LT.AND P2, PT, R15, UR25, !P5 ;  /* 0x000000190f007c0c */ /* 0x002fe2000ef41270 */
[----:B------:R-:W-:Y:S01]  /*67850*/  VIADD R21, R34, UR55 ;  /* 0x0000003722157c36 */ /* 0x000fe20008000000 */
[----:B------:R-:W-:Y:S01]  /*67860*/  SHF.R.S32.HI R36, RZ, 0x1f, R45 ;  /* 0x0000001fff247819 */ /* 0x000fe2000001142d */
[----:B------:R-:W-:Y:S01]  /*67870*/  STL.64 [R1+0x2bd8], R14 ;  /* 0x002bd80e01007387 */ /* 0x000fe20000100a00 */
[----:B------:R-:W-:-:S02]  /*67880*/  PRMT R22, R22, 0x7773, RZ ;  /* 0x0000777316167816 */ /* 0x000fc400000000ff */
[----:B------:R-:W-:Y:S02]  /*67890*/  ISETP.LT.AND P3, PT, R27, UR26, !P5 ;  /* 0x0000001a1b007c0c */ /* 0x000fe4000ef61270 */
[----:B0-----:R-:W-:Y:S01]  /*678a0*/  IADD3 R18, P0, PT, R4, R60, RZ ;  /* 0x0000003c04127210 */ /* 0x001fe20007f1e0ff */
[----:B------:R-:W-:Y:S01]  /*678b0*/  IMAD.MOV.U32 R37, RZ, RZ, R46 ;  /* 0x000000ffff257224 */ /* 0x000fe200078e002e */
[----:B------:R-:W0:Y:S01]  /*678c0*/  LDCU UR55, c[0x0][0x39c] ;  /* 0x00007380ff3777ac */ /* 0x000e220008000800 */
[----:B---3--:R-:W-:Y:S01]  /*678d0*/  IADD3 R16, P1, PT, R45, R2, RZ ;  /* 0x000000022d107210 */ /* 0x008fe20007f3e0ff */
[----:B------:R-:W-:Y:S02]  /*678e0*/  VIADD R20, R21, UR56 ;  /* 0x0000003815147c36 */ /* 0x000fe40008000000 */
[----:B------:R-:W-:Y:S01]  /*678f0*/  IMAD.X R19, R5, 0x1, R61, P0 ;  /* 0x0000000105137824 */ /* 0x000fe200000e063d */
[----:B------:R-:W-:Y:S01]  /*67900*/  STL.64 [R1+0x2c00], R60 ;  /* 0x002c003c01007387 */ /* 0x000fe20000100a00 */
[----:B------:R-:W-:Y:S01]  /*67910*/  IMAD.X R17, R36, 0x1, R3, P1 ;  /* 0x0000000124117824 */ /* 0x000fe200008e0603 */
[----:B------:R-:W1:Y:S02]  /*67920*/  LDCU UR25, c[0x0][0x39c] ;  /* 0x00007380ff1977ac */ /* 0x000e640008000800 */
[----:B------:R-:W-:Y:S01]  /*67930*/  @P4 STG.E.U8 desc[UR42][R18.64], R22 ;  /* 0x0000001612004986 */ /* 0x000fe2000c10112a */
[----:B------:R-:W-:Y:S01]  /*67940*/  IMAD.MOV.U32 R32, RZ, RZ, R31 ;  /* 0x000000ffff207224 */ /* 0x000fe200078e001f */
[----:B------:R-:W3:Y:S02]  /*67950*/  LDCU UR56, c[0x0][0x39c] ;  /* 0x00007380ff3877ac */ /* 0x000ee40008000800 */
[----:B------:R0:W-:Y:S01]  /*67960*/  STL.64 [R1+0x2be0], R20 ;  /* 0x002be01401007387 */ /* 0x0001e20000100a00 */
[----:B------:R-:W-:Y:S01]  /*67970*/  IMAD.MOV.U32 R44, RZ, RZ, R43 ;  /* 0x000000ffff2c7224 */ /* 0x000fe200078e002b */
[----:B------:R-:W1:Y:S02]  /*67980*/  LDCU UR26, c[0x0][0x39c] ;  /* 0x00007380ff1a77ac */ /* 0x000e640008000800 */
[----:B------:R1:W-:Y:S01]  /*67990*/  STL.64 [R1+0x2be8], R10 ;  /* 0x002be80a01007387 */ /* 0x0003e20000100a00 */
[----:B------:R-:W-:Y:S01]  /*679a0*/  IMAD.MOV.U32 R31, RZ, RZ, R13 ;  /* 0x000000ffff1f7224 */ /* 0x000fe200078e000d */
[----:B0-----:R-:W-:Y:S01]  /*679b0*/  SHF.R.S32.HI R21, RZ, 0x1f, R37 ;  /* 0x0000001fff157819 */ /* 0x001fe20000011425 */
[----:B------:R-:W-:-:S02]  /*679c0*/  IMAD.MOV.U32 R33, RZ, RZ, R32 ;  /* 0x000000ffff217224 */ /* 0x000fc400078e0020 */
[----:B------:R-:W-:Y:S01]  /*679d0*/  VIADD R5, R20, UR57 ;  /* 0x0000003914057c36 */ /* 0x000fe20008000000 */
[----:B------:R-:W-:Y:S01]  /*679e0*/  SHF.R.S32.HI R20, RZ, 0x1f, R38 ;  /* 0x0000001fff147819 */ /* 0x000fe20000011426 */
[----:B------:R-:W-:Y:S01]  /*679f0*/  IMAD.MOV.U32 R32, RZ, RZ, R30 ;  /* 0x000000ffff207224 */ /* 0x000fe200078e001e */
[----:B------:R-:W0:Y:S01]  /*67a00*/  LDCU UR57, c[0x0][0x39c] ;  /* 0x00007380ff3977ac */ /* 0x000e220008000800 */
[----:B------:R-:W-:Y:S01]  /*67a10*/  IMAD.MOV.U32 R30, RZ, RZ, R28 ;  /* 0x000000ffff1e7224 */ /* 0x000fe200078e001c */
[----:B--2---:R-:W-:-:S05]  /*67a20*/  PRMT R4, R6, 0x7770, RZ ;  /* 0x0000777006047816 */ /* 0x004fca00000000ff */
[----:B------:R-:W-:Y:S01]  /*67a30*/  @P2 STG.E.U8 desc[UR42][R16.64], R4 ;  /* 0x0000000410002986 */ /* 0x000fe2000c10112a */
[----:B------:R-:W-:Y:S01]  /*67a40*/  ISETP.LT.AND P2, PT, R11, UR54, !P5 ;  /* 0x000000360b007c0c */ /* 0x000fe2000ef41270 */
[----:B-1----:R-:W-:Y:S01]  /*67a50*/  IMAD.MOV.U32 R11, RZ, RZ, R45 ;  /* 0x000000ffff0b7224 */ /* 0x002fe200078e002d */
[C---:B------:R-:W-:Y:S01]  /*67a60*/  PRMT R10, R6.reuse, 0x7771, RZ ;  /* 0x00007771060a7816 */ /* 0x040fe200000000ff */
[----:B------:R-:W1:Y:S03]  /*67a70*/  LDCU UR54, c[0x0][0x39c] ;  /* 0x00007380ff3677ac */ /* 0x000e660008000800 */
[C---:B------:R-:W-:Y:S02]  /*67a80*/  IADD3 R18, P0, PT, R11.reuse, R48, RZ ;  /* 0x000000300b127210 */ /* 0x040fe40007f1e0ff */
[----:B------:R-:W-:Y:S02]  /*67a90*/  IADD3 R14, P1, PT, R11, R50, RZ ;  /* 0x000000320b0e7210 */ /* 0x000fe40007f3e0ff */
[----:B------:R-:W-:Y:S01]  /*67aa0*/  PRMT R22, R6, 0x7772, RZ ;  /* 0x0000777206167816 */ /* 0x000fe200000000ff */
[----:B------:R-:W-:-:S02]  /*67ab0*/  IMAD.X R19, R36, 0x1, R49, P0 ;  /* 0x0000000124137824 */ /* 0x000fc400000e0631 */
[C---:B------:R-:W-:Y:S01]  /*67ac0*/  IMAD.X R15, R36.reuse, 0x1, R51, P1 ;  /* 0x00000001240f7824 */ /* 0x040fe200008e0633 */
[----:B------:R-:W-:Y:S02]  /*67ad0*/  IADD3 R46, P0, PT, R11, R56, RZ ;  /* 0x000000380b2e7210 */ /* 0x000fe40007f1e0ff */
[----:B------:R2:W-:Y:S01]  /*67ae0*/  @P2 STG.E.U8 desc[UR42][R18.64], R10 ;  /* 0x0000000a12002986 */ /* 0x0005e2000c10112a */
[----:B------:R-:W-:Y:S01]  /*67af0*/  IADD3 R60, P1, PT, R37, R2, RZ ;  /* 0x00000002253c7210 */ /* 0x000fe20007f3e0ff */
[----:B------:R-:W-:Y:S02]  /*67b00*/  IMAD.MOV.U32 R45, RZ, RZ, R42 ;  /* 0x000000ffff2d7224 */ /* 0x000fe400078e002a */
[----:B------:R0:W-:Y:S01]  /*67b10*/  @P3 STG.E.U8 desc[UR42][R14.64], R22 ;  /* 0x000000160e003986 */ /* 0x0001e2000c10112a */
[C---:B------:R-:W-:Y:S01]  /*67b20*/  IADD3 R12, P3, PT, R11.reuse, R52, RZ ;  /* 0x000000340b0c7210 */ /* 0x040fe20007f7e0ff */
[C---:B------:R-:W-:Y:S01]  /*67b30*/  IMAD.X R47, R36.reuse, 0x1, R57, P0 ;  /* 0x00000001242f7824 */ /* 0x040fe200000e0639 */
[----:B------:R-:W-:Y:S01]  /*67b40*/  IADD3 R42, P4, PT, R11, R54, RZ ;  /* 0x000000360b2a7210 */ /* 0x000fe20007f9e0ff */
[----:B------:R-:W-:Y:S01]  /*67b50*/  IMAD.X R61, R21, 0x1, R3, P1 ;  /* 0x00000001153d7824 */ /* 0x000fe200008e0603 */
[C---:B------:R-:W-:Y:S01]  /*67b60*/  IADD3 R34, P2, PT, R37.reuse, R48, RZ ;  /* 0x0000003025227210 */ /* 0x040fe20007f5e0ff */
[C---:B------:R-:W-:Y:S01]  /*67b70*/  IMAD.X R13, R36.reuse, 0x1, R53, P3 ;  /* 0x00000001240d7824 */ /* 0x040fe200018e0635 */
[----:B------:R1:W-:Y:S01]  /*67b80*/  STL.64 [R1+0xaa0], R46 ;  /* 0x000aa02e01007387 */ /* 0x0003e20000100a00 */
[----:B------:R-:W-:Y:S01]  /*67b90*/  IMAD.X R43, R36, 0x1, R55, P4 ;  /* 0x00000001242b7824 */ /* 0x000fe200020e0637 */
[----:B--2---:R-:W-:-:S02]  /*67ba0*/  IADD3 R18, P4, PT, R37, R52, RZ ;  /* 0x0000003425127210 */ /* 0x004fc40007f9e0ff */
[----:B0-----:R-:W-:Y:S01]  /*67bb0*/  IADD3 R14, P3, PT, R37, R50, RZ ;  /* 0x00000032250e7210 */ /* 0x001fe20007f7e0ff */
[----:B------:R0:W-:Y:S01]  /*67bc0*/  STL.64 [R1+0xa90], R60 ;  /* 0x000a903c01007387 */ /* 0x0001e20000100a00 */
[----:B------:R-:W-:Y:S01]  /*67bd0*/  IMAD.X R35, R21, 0x1, R49, P2 ;  /* 0x0000000115237824 */ /* 0x000fe200010e0631 */
[----:B-1----:R-:W-:Y:S02]  /*67be0*/  IADD3 R46, P0, PT, R37, R54, RZ ;  /* 0x00000036252e7210 */ /* 0x002fe40007f1e0ff */
[C---:B------:R-:W-:Y:S02]  /*67bf0*/  IMAD.X R15, R21.reuse, 0x1, R51, P3 ;  /* 0x00000001150f7824 */ /* 0x040fe400018e0633 */
[----:B------:R-:W-:Y:S01]  /*67c00*/  IMAD.X R19, R21, 0x1, R53, P4 ;  /* 0x0000000115137824 */ /* 0x000fe200020e0635 */
[----:B0-----:R-:W-:Y:S01]  /*67c10*/  IADD3 R60, P1, PT, R37, R56, RZ ;  /* 0x00000038253c7210 */ /* 0x001fe20007f3e0ff */
[C---:B------:R-:W-:Y:S01]  /*67c20*/  IMAD.X R47, R21.reuse, 0x1, R55, P0 ;  /* 0x00000001152f7824 */ /* 0x040fe200000e0637 */
[----:B------:R0:W-:Y:S03]  /*67c30*/  STL.64 [R1+0xa88], R34 ;  /* 0x000a882201007387 */ /* 0x0001e60000100a00 */
[----:B------:R-:W-:Y:S01]  /*67c40*/  IMAD.X R61, R21, 0x1, R57, P1 ;  /* 0x00000001153d7824 */ /* 0x000fe200008e0639 */
[----:B------:R1:W-:Y:S01]  /*67c50*/  STL.64 [R1+0xa80], R14 ;  /* 0x000a800e01007387 */ /* 0x0003e20000100a00 */
[----:B------:R-:W-:-:S03]  /*67c60*/  IADD3 R28, P0, PT, R38, R48, RZ ;  /* 0x00000030261c7210 */ /* 0x000fc60007f1e0ff */
[----:B------:R2:W-:Y:S01]  /*67c70*/  STL.64 [R1+0xa78], R18 ;  /* 0x000a781201007387 */ /* 0x0005e20000100a00 */
[----:B0-----:R-:W-:-:S03]  /*67c80*/  IADD3 R34, P2, PT, R11, R58, RZ ;  /* 0x0000003a0b227210 */ /* 0x001fc60007f5e0ff */
[----:B------:R0:W-:Y:S01]  /*67c90*/  STL.64 [R1+0xa70], R46 ;  /* 0x000a702e01007387 */ /* 0x0001e20000100a00 */
[----:B-1----:R-:W-:Y:S01]  /*67ca0*/  IADD3 R14, P3, PT, R37, R58, RZ ;  /* 0x0000003a250e7210 */ /* 0x002fe20007f7e0ff */
[----:B------:R-:W-:Y:S01]  /*67cb0*/  IMAD.X R35, R36, 0x1, R59, P2 ;  /* 0x0000000124237824 */ /* 0x000fe200010e063b */
[----:B--2---:R-:W-:-:S03]  /*67cc0*/  IADD3 R18, P4, PT, R38, R2, RZ ;  /* 0x0000000226127210 */ /* 0x004fc60007f9e0ff */
[----:B------:R-:W-:Y:S01]  /*67cd0*/  IMAD.X R15, R21, 0x1, R59, P3 ;  /* 0x00000001150f7824 */ /* 0x000fe200018e063b */
[----:B0-----:R-:W2:Y:S04]  /*67ce0*/  LDL.LU R47, [R1+0x2c08] ;  /* 0x002c0800012f7983 */ /* 0x001ea80000300800 */
[----:B------:R0:W-:Y:S01]  /*67cf0*/  STL.64 [R1+0xa68], R60 ;  /* 0x000a683c01007387 */ /* 0x0001e20000100a00 */
[----:B------:R-:W-:Y:S02]  /*67d00*/  IMAD.MOV.U32 R46, RZ, RZ, R29 ;  /* 0x000000ffff2e7224 */ /* 0x000fe400078e001d */
[C---:B------:R-:W-:Y:S02]  /*67d10*/  IMAD.X R19, R20.reuse, 0x1, R3, P4 ;  /* 0x0000000114137824 */ /* 0x040fe400020e0603 */
[----:B------:R-:W-:Y:S01]  /*67d20*/  IMAD.X R29, R20, 0x1, R49, P0 ;  /* 0x00000001141d7824 */ /* 0x000fe200000e0631 */
[----:B------:R-:W-:Y:S01]  /*67d30*/  STL.64 [R1+0xa98], R34 ;  /* 0x000a982201007387 */ /* 0x000fe20000100a00 */
[----:B0-----:R-:W-:-:S03]  /*67d40*/  IADD3 R60, P1, PT, R38, R50, RZ ;  /* 0x00000032263c7210 */ /* 0x001fc60007f3e0ff */
[----:B------:R-:W-:Y:S02]  /*67d50*/  STL.64 [R1+0xa60], R14 ;  /* 0x000a600e01007387 */ /* 0x000fe40000100a00 */
[----:B------:R-:W-:Y:S02]  /*67d60*/  IMAD.X R61, R20, 0x1, R51, P1 ;  /* 0x00000001143d7824 */ /* 0x000fe400008e0633 */
[----:B------:R-:W-:Y:S04]  /*67d70*/  STL.64 [R1+0xa58], R18 ;  /* 0x000a581201007387 */ /* 0x000fe80000100a00 */
[----:B------:R-:W-:Y:S04]  /*67d80*/  STL.64 [R1+0xa50], R28 ;  /* 0x000a501c01007387 */ /* 0x000fe80000100a00 */
[----:B------:R0:W-:Y:S04]  /*67d90*/  STL.64 [R1+0xa48], R60 ;  /* 0x000a483c01007387 */ /* 0x0001e80000100a00 */
[----:B0-----:R-:W2:Y:S01]  /*67da0*/  LDL.LU.64 R60, [R1+0x2c00] ;  /* 0x002c0000013c7983 */ /* 0x001ea20000300a00 */
[----:B------:R-:W-:-:S02]  /*67db0*/  IADD3 R34, P2, PT, R38, R52, RZ ;  /* 0x0000003426227210 */ /* 0x000fc40007f5e0ff */
[----:B------:R-:W-:-:S03]  /*67dc0*/  IADD3 R14, P3, PT, R38, R54, RZ ;  /* 0x00000036260e7210 */ /* 0x000fc60007f7e0ff */
[----:B------:R-:W-:Y:S01]  /*67dd0*/  IMAD.X R35, R20, 0x1, R53, P2 ;  /* 0x0000000114237824 */ /* 0x000fe200010e0635 */
[----:B------:R-:W-:Y:S01]  /*67de0*/  IADD3 R18, P4, PT, R38, R56, RZ ;  /* 0x0000003826127210 */ /* 0x000fe20007f9e0ff */
[----:B------:R-:W-:Y:S01]  /*67df0*/  IMAD.X R15, R20, 0x1, R55, P3 ;  /* 0x00000001140f7824 */ /* 0x000fe200018e0637 */
[----:B------:R-:W-:Y:S02]  /*67e00*/  IADD3 R28, P0, PT, R38, R58, RZ ;  /* 0x0000003a261c7210 */ /* 0x000fe40007f1e0ff */
[----:B------:R-:W-:Y:S01]  /*67e10*/  STL.64 [R1+0xa40], R34 ;  /* 0x000a402201007387 */ /* 0x000fe20000100a00 */
[----:B------:R-:W-:-:S03]  /*67e20*/  IMAD.X R19, R20, 0x1, R57, P4 ;  /* 0x0000000114137824 */ /* 0x000fc600020e0639 */
[----:B------:R-:W-:Y:S01]  /*67e30*/  STL.64 [R1+0xa38], R14 ;  /* 0x000a380e01007387 */ /* 0x000fe20000100a00 */
[----:B------:R-:W-:Y:S02]  /*67e40*/  IMAD.X R29, R20, 0x1, R59, P0 ;  /* 0x00000001141d7824 */ /* 0x000fe400000e063b */
[----:B------:R-:W-:Y:S01]  /*67e50*/  IMAD.MOV.U32 R16, RZ, RZ, R40 ;  /* 0x000000ffff107224 */ /* 0x000fe200078e0028 */
[----:B------:R0:W-:Y:S04]  /*67e60*/  STL.64 [R1+0xa30], R18 ;  /* 0x000a301201007387 */ /* 0x0001e80000100a00 */
[----:B------:R1:W-:Y:S01]  /*67e70*/  STL.64 [R1+0xa28], R28 ;  /* 0x000a281c01007387 */ /* 0x0003e20000100a00 */
[----:B------:R-:W-:Y:S02]  /*67e80*/  SHF.R.S32.HI R22, RZ, 0x1f, R16 ;  /* 0x0000001fff167819 */ /* 0x000fe40000011410 */
[----:B0-----:R-:W-:-:S02]  /*67e90*/  IADD3 R18, P4, PT, R16, R2, RZ ;  /* 0x0000000210127210 */ /* 0x001fc40007f9e0ff */
[----:B-1----:R-:W-:-:S03]  /*67ea0*/  IADD3 R28, P0, PT, R16, R48, RZ ;  /* 0x00000030101c7210 */ /* 0x002fc60007f1e0ff */
[C---:B------:R-:W-:Y:S02]  /*67eb0*/  IMAD.X R19, R22.reuse, 0x1, R3, P4 ;  /* 0x0000000116137824 */ /* 0x040fe400020e0603 */
[----:B------:R-:W-:Y:S02]  /*67ec0*/  IMAD.X R29, R22, 0x1, R49, P0 ;  /* 0x00000001161d7824 */ /* 0x000fe400000e0631 */
[----:B------:R-:W-:Y:S01]  /*67ed0*/  IMAD.MOV.U32 R17, RZ, RZ, R8 ;  /* 0x000000ffff117224 */ /* 0x000fe200078e0008 */
[-C--:B--2---:R-:W-:Y:S02]  /*67ee0*/  IADD3 R10, P1, PT, R11, R60.reuse, RZ ;  /* 0x0000003c0b0a7210 */ /* 0x084fe40007f3e0ff */
[-C--:B------:R-:W-:Y:S02]  /*67ef0*/  IADD3 R34, P2, PT, R37, R60.reuse, RZ ;  /* 0x0000003c25227210 */ /* 0x080fe40007f5e0ff */
[----:B------:R-:W-:Y:S01]  /*67f00*/  IADD3 R14, P3, PT, R38, R60, RZ ;  /* 0x0000003c260e7210 */ /* 0x000fe20007f7e0ff */
[----:B------:R-:W-:-:S02]  /*67f10*/  IMAD.X R11, R36, 0x1, R61, P1 ;  /* 0x00000001240b7824 */ /* 0x000fc400008e063d */
[--C-:B------:R-:W-:Y:S02]  /*67f20*/  IMAD.X R35, R21, 0x1, R61.reuse, P2 ;  /* 0x0000000115237824 */ /* 0x100fe400010e063d */
[----:B------:R-:W-:Y:S01]  /*67f30*/  IMAD.X R15, R20, 0x1, R61, P3 ;  /* 0x00000001140f7824 */ /* 0x000fe200018e063d */
[----:B------:R0:W-:Y:S04]  /*67f40*/  STL.64 [R1+0xa20], R10 ;  /* 0x000a200a01007387 */ /* 0x0001e80000100a00 */
[----:B------:R1:W-:Y:S04]  /*67f50*/  STL.64 [R1+0xa08], R34 ;  /* 0x000a082201007387 */ /* 0x0003e80000100a00 */
[----:B------:R2:W-:Y:S01]  /*67f60*/  STL.64 [R1+0x9f8], R14 ;  /* 0x0009f80e01007387 */ /* 0x0005e20000100a00 */
[----:B0-----:R-:W-:-:S02]  /*67f70*/  IADD3 R10, P1, PT, R16, R50, RZ ;  /* 0x00000032100a7210 */ /* 0x001fc40007f3e0ff */
[----:B-1----:R-:W-:-:S03]  /*67f80*/  IADD3 R34, P2, PT, R16, R52, RZ ;  /* 0x0000003410227210 */ /* 0x002fc60007f5e0ff */
[----:B------:R-:W-:Y:S01]  /*67f90*/  IMAD.X R11, R22, 0x1, R51, P1 ;  /* 0x00000001160b7824 */ /* 0x000fe200008e0633 */
[----:B--2---:R-:W-:Y:S01]  /*67fa0*/  IADD3 R14, P3, PT, R16, R54, RZ ;  /* 0x00000036100e7210 */ /* 0x004fe20007f7e0ff */
[----:B------:R-:W-:Y:S01]  /*67fb0*/  IMAD.X R35, R22, 0x1, R53, P2 ;  /* 0x0000000116237824 */ /* 0x000fe200010e0635 */
[----:B------:R-:W-:Y:S01]  /*67fc0*/  STL.64 [R1+0x2b90], R28 ;  /* 0x002b901c01007387 */ /* 0x000fe20000100a00 */
[----:B------:R-:W-:Y:S02]  /*67fd0*/  IADD3 R38, P4, PT, R16, R56, RZ ;  /* 0x0000003810267210 */ /* 0x000fe40007f9e0ff */
[----:B------:R-:W-:Y:S01]  /*67fe0*/  IMAD.X R15, R22, 0x1, R55, P3 ;  /* 0x00000001160f7824 */ /* 0x000fe200018e0637 */
[----:B------:R0:W-:Y:S01]  /*67ff0*/  STL.64 [R1+0x9f0], R18 ;  /* 0x0009f01201007387 */ /* 0x0001e20000100a00 */
[----:B------:R-:W-:-:S03]  /*68000*/  IADD3 R20, P0, PT, R16, R58, RZ ;  /* 0x0000003a10147210 */ /* 0x000fc60007f1e0ff */
[----:B------:R1:W-:Y:S01]  /*68010*/  STL.64 [R1+0x9d8], R10 ;  /* 0x0009d80a01007387 */ /* 0x0003e20000100a00 */
[----:B------:R-:W-:-:S03]  /*68020*/  IMAD.MOV.U32 R37, RZ, RZ, R39 ;  /* 0x000000ffff257224 */ /* 0x000fc600078e0027 */
[----:B------:R2:W-:Y:S01]  /*68030*/  STL.64 [R1+0x9c0], R34 ;  /* 0x0009c02201007387 */ /* 0x0005e20000100a00 */
[----:B------:R-:W-:Y:S01]  /*68040*/  IMAD.X R39, R22, 0x1, R57, P4 ;  /* 0x0000000116277824 */ /* 0x000fe200020e0639 */
[----:B0-----:R-:W-:Y:S02]  /*68050*/  SHF.R.S32.HI R19, RZ, 0x1f, R31 ;  /* 0x0000001fff137819 */ /* 0x001fe4000001141f */
[----:B------:R0:W-:Y:S01]  /*68060*/  STL.64 [R1+0x9b0], R14 ;  /* 0x0009b00e01007387 */ /* 0x0001e20000100a00 */
[----:B-1----:R-:W-:Y:S01]  /*68070*/  IADD3 R10, P1, PT, R16, R60, RZ ;  /* 0x0000003c100a7210 */ /* 0x002fe20007f3e0ff */
[----:B------:R-:W-:Y:S01]  /*68080*/  IMAD.X R21, R22, 0x1, R59, P0 ;  /* 0x0000000116157824 */ /* 0x000fe200000e063b */
[----:B--2---:R-:W-:-:S03]  /*68090*/  IADD3 R34, P2, PT, R31, R2, RZ ;  /* 0x000000021f227210 */ /* 0x004fc60007f5e0ff */
[----:B------:R-:W-:Y:S01]  /*680a0*/  IMAD.X R11, R22, 0x1, R61, P1 ;  /* 0x00000001160b7824 */ /* 0x000fe200008e063d */
[----:B0-----:R-:W-:Y:S01]  /*680b0*/  IADD3 R14, P3, PT, R31, R48, RZ ;  /* 0x000000301f0e7210 */ /* 0x001fe20007f7e0ff */
[----:B------:R-:W-:Y:S02]  /*680c0*/  IMAD.MOV.U32 R16, RZ, RZ, R17 ;  /* 0x000000ffff107224 */ /* 0x000fe400078e0011 */
[----:B------:R-:W-:Y:S01]  /*680d0*/  IMAD.X R35, R19, 0x1, R3, P2 ;  /* 0x0000000113237824 */ /* 0x000fe200010e0603 */
[----:B------:R0:W-:Y:S01]  /*680e0*/  STL.64 [R1+0x9a8], R38 ;  /* 0x0009a82601007387 */ /* 0x0001e20000100a00 */
[----:B------:R-:W-:Y:S01]  /*680f0*/  IMAD.MOV.U32 R17, RZ, RZ, R44 ;  /* 0x000000ffff117224 */ /* 0x000fe200078e002c */
[----:B------:R-:W-:Y:S01]  /*68100*/  IADD3 R44, P4, PT, R31, R50, RZ ;  /* 0x000000321f2c7210 */ /* 0x000fe20007f9e0ff */
[----:B------:R-:W-:Y:S01]  /*68110*/  IMAD.X R15, R19, 0x1, R49, P3 ;  /* 0x00000001130f7824 */ /* 0x000fe200018e0631 */
[----:B------:R1:W-:Y:S01]  /*68120*/  STL.64 [R1+0x9a0], R20 ;  /* 0x0009a01401007387 */ /* 0x0003e20000100a00 */
[----:B------:R-:W-:-:S03]  /*68130*/  IMAD.MOV.U32 R18, RZ, RZ, R45 ;  /* 0x000000ffff127224 */ /* 0x000fc600078e002d */
[----:B------:R2:W-:Y:S01]  /*68140*/  STL.64 [R1+0x998], R10 ;  /* 0x0009980a01007387 */ /* 0x0005e20000100a00 */
[----:B------:R-:W-:Y:S02]  /*68150*/  IMAD.X R45, R19, 0x1, R51, P4 ;  /* 0x00000001132d7824 */ /* 0x000fe400020e0633 */
[----:B0-----:R-:W-:Y:S01]  /*68160*/  IMAD.MOV.U32 R38, RZ, RZ, R33 ;  /* 0x000000ffff267224 */ /* 0x001fe200078e0021 */
[----:B------:R0:W-:Y:S01]  /*68170*/  STL.64 [R1+0x990], R34 ;  /* 0x0009902201007387 */ /* 0x0001e20000100a00 */
[----:B------:R-:W-:Y:S01]  /*68180*/  IMAD.MOV.U32 R33, RZ, RZ, R32 ;  /* 0x000000ffff217224 */ /* 0x000fe200078e0020 */
[C---:B-1----:R-:W-:Y:S02]  /*68190*/  IADD3 R20, P0, PT, R31.reuse, R52, RZ ;  /* 0x000000341f147210 */ /* 0x042fe40007f1e0ff */
[----:B------:R1:W-:Y:S01]  /*681a0*/  STL.64 [R1+0x988], R14 ;  /* 0x0009880e01007387 */ /* 0x0003e20000100a00 */
[----:B------:R-:W-:Y:S01]  /*681b0*/  IMAD.MOV.U32 R32, RZ, RZ, R30 ;  /* 0x000000ffff207224 */ /* 0x000fe200078e001e */
[----:B--2---:R-:W-:Y:S01]  /*681c0*/  IADD3 R10, P1, PT, R31, R54, RZ ;  /* 0x000000361f0a7210 */ /* 0x004fe20007f3e0ff */
[----:B------:R-:W-:Y:S01]  /*681d0*/  IMAD.X R21, R19, 0x1, R53, P0 ;  /* 0x0000000113157824 */ /* 0x000fe200000e0635 */
[----:B------:R-:W-:-:S02]  /*681e0*/  IADD3 R30, P4, PT, R31, R60, RZ ;  /* 0x0000003c1f1e7210 */ /* 0x000fc40007f9e0ff */
[----:B0-----:R-:W-:Y:S01]  /*681f0*/  IADD3 R34, P2, PT, R31, R56, RZ ;  /* 0x000000381f227210 */ /* 0x001fe20007f5e0ff */
[----:B------:R-:W-:Y:S01]  /*68200*/  IMAD.X R11, R19, 0x1, R55, P1 ;  /* 0x00000001130b7824 */ /* 0x000fe200008e0637 */
[----:B-1----:R-:W-:-:S03]  /*68210*/  IADD3 R14, P3, PT, R31, R58, RZ ;  /* 0x0000003a1f0e7210 */ /* 0x002fc60007f7e0ff */
[C---:B------:R-:W-:Y:S01]  /*68220*/  IMAD.X R35, R19.reuse, 0x1, R57, P2 ;  /* 0x0000000113237824 */ /* 0x040fe200010e0639 */
[----:B------:R0:W-:Y:S01]  /*68230*/  STL.64 [R1+0x980], R44 ;  /* 0x0009802c01007387 */ /* 0x0001e20000100a00 */
[C---:B------:R-:W-:Y:S02]  /*68240*/  IMAD.X R31, R19.reuse, 0x1, R61, P4 ;  /* 0x00000001131f7824 */ /* 0x040fe400020e063d */
[----:B------:R-:W-:Y:S01]  /*68250*/  IMAD.X R15, R19, 0x1, R59, P3 ;  /* 0x00000001130f7824 */ /* 0x000fe200018e063b */
[----:B0-----:R-:W2:Y:S04]  /*68260*/  LDL.LU.64 R44, [R1+0x2bf8] ;  /* 0x002bf800012c7983 */ /* 0x001ea80000300a00 */
[----:B------:R-:W-:Y:S04]  /*68270*/  STL.64 [R1+0x978], R20 ;  /* 0x0009781401007387 */ /* 0x000fe80000100a00 */
[----:B------:R-:W-:Y:S04]  /*68280*/  STL.64 [R1+0x960], R10 ;  /* 0x0009600a01007387 */ /* 0x000fe80000100a00 */
[----:B------:R-:W-:Y:S04]  /*68290*/  STL.64 [R1+0x958], R34 ;  /* 0x0009582201007387 */ /* 0x000fe80000100a00 */
[----:B------:R-:W-:Y:S04]  /*682a0*/  STL.64 [R1+0x950], R14 ;  /* 0x0009500e01007387 */ /* 0x000fe80000100a00 */
[----:B------:R0:W-:Y:S04]  /*682b0*/  STL.64 [R1+0x948], R30 ;  /* 0x0009481e01007387 */ /* 0x0001e80000100a00 */
[----:B0-----:R-:W2:Y:S01]  /*682c0*/  LDL.LU.64 R30, [R1+0x2bf0] ;  /* 0x002bf000011e7983 */ /* 0x001ea20000300a00 */
[----:B------:R-:W-:-:S02]  /*682d0*/  SHF.R.S32.HI R22, RZ, 0x1f, R37 ;  /* 0x0000001fff167819 */ /* 0x000fc40000011425 */
[C---:B------:R-:W-:Y:S02]  /*682e0*/  IADD3 R20, P0, PT, R37.reuse, R2, RZ ;  /* 0x0000000225147210 */ /* 0x040fe40007f1e0ff */
[----:B------:R-:W-:-:S03]  /*682f0*/  IADD3 R10, P1, PT, R37, R48, RZ ;  /* 0x00000030250a7210 */ /* 0x000fc60007f3e0ff */
[C---:B------:R-:W-:Y:S02]  /*68300*/  IMAD.X R21, R22.reuse, 0x1, R3, P0 ;  /* 0x0000000116157824 */ /* 0x040fe400000e0603 */
[C---:B------:R-:W-:Y:S01]  /*68310*/  IMAD.X R11, R22.reuse, 0x1, R49, P1 ;  /* 0x00000001160b7824 */ /* 0x040fe200008e0631 */
[C---:B------:R-:W-:Y:S01]  /*68320*/  IADD3 R34, P2, PT, R37.reuse, R50, RZ ;  /* 0x0000003225227210 */ /* 0x040fe20007f5e0ff */
[----:B------:R-:W-:Y:S01]  /*68330*/  IMAD.MOV.U32 R39, RZ, RZ, R18 ;  /* 0x000000ffff277224 */ /* 0x000fe200078e0012 */
[C---:B------:R-:W-:Y:S01]  /*68340*/  IADD3 R14, P3, PT, R37.reuse, R52, RZ ;  /* 0x00000034250e7210 */ /* 0x040fe20007f7e0ff */
[----:B------:R0:W-:Y:S01]  /*68350*/  STL.64 [R1+0x940], R20 ;  /* 0x0009401401007387 */ /* 0x0001e20000100a00 */
[----:B------:R-:W-:Y:S01]  /*68360*/  IADD3 R18, P4, PT, R37, R54, RZ ;  /* 0x0000003625127210 */ /* 0x000fe20007f9e0ff */
[C---:B------:R-:W-:Y:S02]  /*68370*/  IMAD.X R35, R22.reuse, 0x1, R51, P2 ;  /* 0x0000000116237824 */ /* 0x040fe400010e0633 */
[----:B------:R1:W-:Y:S01]  /*68380*/  STL.64 [R1+0x938], R10 ;  /* 0x0009380a01007387 */ /* 0x0003e20000100a00 */
[----:B------:R-:W-:-:S02]  /*68390*/  IMAD.X R15, R22, 0x1, R53, P3 ;  /* 0x00000001160f7824 */ /* 0x000fc400018e0635 */
[----:B------:R-:W-:Y:S01]  /*683a0*/  IMAD.X R19, R22, 0x1, R55, P4 ;  /* 0x0000000116137824 */ /* 0x000fe200020e0637 */
[C---:B0-----:R-:W-:Y:S02]  /*683b0*/  IADD3 R20, P0, PT, R37.reuse, R56, RZ ;  /* 0x0000003825147210 */ /* 0x041fe40007f1e0ff */
[----:B-1----:R-:W-:-:S03]  /*683c0*/  IADD3 R10, P1, PT, R37, R58, RZ ;  /* 0x0000003a250a7210 */ /* 0x002fc60007f3e0ff */
[C---:B------:R-:W-:Y:S01]  /*683d0*/  IMAD.X R21, R22.reuse, 0x1, R57, P0 ;  /* 0x0000000116157824 */ /* 0x040fe200000e0639 */
[----:B------:R0:W-:Y:S01]  /*683e0*/  STL.64 [R1+0x930], R34 ;  /* 0x0009302201007387 */ /* 0x0001e20000100a00 */
[----:B------:R-:W-:Y:S01]  /*683f0*/  IADD3 R36, P2, PT, R37, R60, RZ ;  /* 0x0000003c25247210 */ /* 0x000fe20007f5e0ff */
[----:B------:R-:W-:Y:S02]  /*68400*/  IMAD.X R11, R22, 0x1, R59, P1 ;  /* 0x00000001160b7824 */ /* 0x000fe400008e063b */
[----:B------:R1:W-:Y:S01]  /*68410*/  STL.64 [R1+0x928], R14 ;  /* 0x0009280e01007387 */ /* 0x0003e20000100a00 */
[----:B------:R-:W-:-:S03]  /*68420*/  SHF.R.S32.HI R28, RZ, 0x1f, R38 ;  /* 0x0000001fff1c7819 */ /* 0x000fc60000011426 */
[----:B------:R-:W-:Y:S01]  /*68430*/  STL.64 [R1+0x910], R18 ;  /* 0x0009101201007387 */ /* 0x000fe20000100a00 */
[----:B------:R-:W-:Y:S01]  /*68440*/  IMAD.X R37, R22, 0x1, R61, P2 ;  /* 0x0000000116257824 */ /* 0x000fe200010e063d */
[C---:B0-----:R-:W-:Y:S02]  /*68450*/  IADD3 R34, P4, PT, R38.reuse, R48, RZ ;  /* 0x0000003026227210 */ /* 0x041fe40007f9e0ff */
[----:B------:R0:W-:Y:S01]  /*68460*/  STL.64 [R1+0x908], R20 ;  /* 0x0009081401007387 */ /* 0x0001e20000100a00 */
[----:B-1----:R-:W-:-:S03]  /*68470*/  IADD3 R14, P3, PT, R38, R2, RZ ;  /* 0x00000002260e7210 */ /* 0x002fc60007f7e0ff */
[----:B------:R1:W-:Y:S01]  /*68480*/  STL.64 [R1+0x900], R10 ;  /* 0x0009000a01007387 */ /* 0x0003e20000100a00 */
[C---:B------:R-:W-:Y:S02]  /*68490*/  IMAD.X R35, R28.reuse, 0x1, R49, P4 ;  /* 0x000000011c237824 */ /* 0x040fe400020e0631 */
[----:B------:R-:W-:Y:S01]  /*684a0*/  IMAD.X R15, R28, 0x1, R3, P3 ;  /* 0x000000011c0f7824 */ /* 0x000fe200018e0603 */
[C---:B0-----:R-:W-:Y:S02]  /*684b0*/  IADD3 R20, P0, PT, R38.reuse, R50, RZ ;  /* 0x0000003226147210 */ /* 0x041fe40007f1e0ff */
[----:B-1----:R-:W-:-:S03]  /*684c0*/  IADD3 R10, P1, PT, R38, R52, RZ ;  /* 0x00000034260a7210 */ /* 0x002fc60007f3e0ff */
[C---:B------:R-:W-:Y:S01]  /*684d0*/  IMAD.X R21, R28.reuse, 0x1, R51, P0 ;  /* 0x000000011c157824 */ /* 0x040fe200000e0633 */
[----:B------:R-:W-:Y:S01]  /*684e0*/  STL.64 [R1+0x8e8], R36 ;  /* 0x0008e82401007387 */ /* 0x000fe20000100a00 */
[----:B------:R-:W-:Y:S02]  /*684f0*/  IMAD.MOV.U32 R19, RZ, RZ, R46 ;  /* 0x000000ffff137224 */ /* 0x000fe400078e002e */
[----:B------:R-:W-:Y:S01]  /*68500*/  IMAD.X R11, R28, 0x1, R53, P1 ;  /* 0x000000011c0b7824 */ /* 0x000fe200008e0635 */
[----:B------:R0:W-:Y:S01]  /*68510*/  STL.64 [R1+0x8e0], R14 ;  /* 0x0008e00e01007387 */ /* 0x0001e20000100a00 */
[----:B------:R-:W-:-:S03]  /*68520*/  IMAD.MOV.U32 R18, RZ, RZ, R32 ;  /* 0x000000ffff127224 */ /* 0x000fc600078e0020 */
[----:B------:R1:W-:Y:S01]  /*68530*/  STL.64 [R1+0x8d8], R34 ;  /* 0x0008d82201007387 */ /* 0x0003e20000100a00 */
[----:B------:R-:W-:-:S03]  /*68540*/  SHF.R.S32.HI R22, RZ, 0x1f, R16 ;  /* 0x0000001fff167819 */ /* 0x000fc60000011410 */
[----:B------:R3:W-:Y:S01]  /*68550*/  STL.64 [R1+0x8d0], R20 ;  /* 0x0008d01401007387 */ /* 0x0007e20000100a00 */
[----:B0-----:R-:W-:-:S03]  /*68560*/  IADD3 R14, P3, PT, R38, R56, RZ ;  /* 0x00000038260e7210 */ /* 0x001fc60007f7e0ff */
[----:B------:R0:W-:Y:S01]  /*68570*/  STL.64 [R1+0x8c8], R10 ;  /* 0x0008c80a01007387 */ /* 0x0001e20000100a00 */
[----:B-1----:R-:W-:Y:S01]  /*68580*/  IADD3 R34, P4, PT, R38, R58, RZ ;  /* 0x0000003a26227210 */ /* 0x002fe20007f9e0ff */
[----:B------:R-:W-:Y:S01]  /*68590*/  IMAD.X R15, R28, 0x1, R57, P3 ;  /* 0x000000011c0f7824 */ /* 0x000fe200018e0639 */
[----:B---3--:R-:W-:-:S03]  /*685a0*/  IADD3 R20, P0, PT, R38, R60, RZ ;  /* 0x0000003c26147210 */ /* 0x008fc60007f1e0ff */
[----:B------:R-:W-:Y:S01]  /*685b0*/  IMAD.X R35, R28, 0x1, R59, P4 ;  /* 0x000000011c237824 */ /* 0x000fe200020e063b */
[----:B0-----:R-:W-:Y:S01]  /*685c0*/  IADD3 R10, P1, PT, R16, R2, RZ ;  /* 0x00000002100a7210 */ /* 0x001fe20007f3e0ff */
[----:B------:R-:W-:-:S04]  /*685d0*/  IMAD.X R21, R28, 0x1, R61, P0 ;  /* 0x000000011c157824 */ /* 0x000fc800000e063d */
[----:B------:R-:W-:Y:S01]  /*685e0*/  IMAD.X R11, R22, 0x1, R3, P1 ;  /* 0x00000001160b7824 */ /* 0x000fe200008e0603 */
[----:B------:R-:W-:-:S05]  /*685f0*/  IADD3 R36, P4, PT, R16, R52, RZ ;  /* 0x0000003410247210 */ /* 0x000fca0007f9e0ff */
[----:B------:R-:W-:Y:S02]  /*68600*/  IMAD.X R37, R22, 0x1, R53, P4 ;  /* 0x0000000116257824 */ /* 0x000fe400020e0635 */
[----:B--2---:R-:W-:Y:S01]  /*68610*/  IMAD.MOV.U32 R46, RZ, RZ, R30 ;  /* 0x000000ffff2e7224 */ /* 0x004fe200078e001e */
[----:B------:R-:W-:Y:S01]  /*68620*/  IADD3 R30, P2, PT, R38, R54, RZ ;  /* 0x00000036261e7210 */ /* 0x000fe20007f5e0ff */
[----:B------:R-:W-:-:S04]  /*68630*/  IMAD.MOV.U32 R32, RZ, RZ, R31 ;  /* 0x000000ffff207224 */ /* 0x000fc800078e001f */
[----:B------:R-:W-:-:S05]  /*68640*/  IMAD.X R31, R28, 0x1, R55, P2 ;  /* 0x000000011c1f7824 */ /* 0x000fca00010e0637 */
[----:B------:R0:W-:Y:S04]  /*68650*/  STL.64 [R1+0x8b8], R30 ;  /* 0x0008b81e01007387 */ /* 0x0001e80000100a00 */
[----:B------:R1:W-:Y:S04]  /*68660*/  STL.64 [R1+0x8b0], R14 ;  /* 0x0008b00e01007387 */ /* 0x0003e80000100a00 */
[----:B------:R2:W-:Y:S01]  /*68670*/  STL.64 [R1+0x8a8], R34 ;  /* 0x0008a82201007387 */ /* 0x0005e20000100a00 */
[----:B0-----:R-:W-:-:S03]  /*68680*/  IADD3 R30, P2, PT, R16, R48, RZ ;  /* 0x00000030101e7210 */ /* 0x001fc60007f5e0ff */
[----:B------:R0:W-:Y:S01]  /*68690*/  STL.64 [R1+0x898], R20 ;  /* 0x0008981401007387 */ /* 0x0001e20000100a00 */
[----:B-1----:R-:W-:-:S03]  /*686a0*/  IADD3 R14, P3, PT, R16, R50, RZ ;  /* 0x00000032100e7210 */ /* 0x002fc60007f7e0ff */
[----:B------:R1:W-:Y:S01]  /*686b0*/  STL.64 [R1+0x890], R10 ;  /* 0x0008900a01007387 */ /* 0x0003e20000100a00 */
[----:B------:R-:W-:Y:S01]  /*686c0*/  IMAD.X R31, R22, 0x1, R49, P2 ;  /* 0x00000001161f7824 */ /* 0x000fe200010e0631 */
[----:B--2---:R-:W-:Y:S01]  /*686d0*/  IADD3 R34, P0, PT, R16, R54, RZ ;  /* 0x0000003610227210 */ /* 0x004fe20007f1e0ff */
[----:B------:R-:W-:Y:S01]  /*686e0*/  IMAD.X R15, R22, 0x1, R51, P3 ;  /* 0x00000001160f7824 */ /* 0x000fe200018e0633 */
[C---:B0-----:R-:W-:Y:S02]  /*686f0*/  IADD3 R20, P2, PT, R16.reuse, R58, RZ ;  /* 0x0000003a10147210 */ /* 0x041fe40007f5e0ff */
[----:B-1----:R-:W-:Y:S01]  /*68700*/  IADD3 R10, P1, PT, R16, R56, RZ ;  /* 0x00000038100a7210 */ /* 0x002fe20007f3e0ff */
[C---:B------:R-:W-:Y:S01]  /*68710*/  IMAD.X R35, R22.reuse, 0x1, R55, P0 ;  /* 0x0000000116237824 */ /* 0x040fe200000e0637 */
[----:B------:R0:W-:Y:S01]  /*68720*/  STL.64 [R1+0x880], R14 ;  /* 0x0008800e01007387 */ /* 0x0001e20000100a00 */
[C---:B------:R-:W-:Y:S02]  /*68730*/  IMAD.X R21, R22.reuse, 0x1, R59, P2 ;  /* 0x0000000116157824 */ /* 0x040fe400010e063b */
[----:B------:R-:W-:Y:S01]  /*68740*/  IMAD.X R11, R22, 0x1, R57, P1 ;  /* 0x00000001160b7824 */ /* 0x000fe200008e0639 */
[----:B------:R1:W-:Y:S04]  /*68750*/  STL.64 [R1+0x878], R36 ;  /* 0x0008782401007387 */ /* 0x0003e80000100a00 */
[----:B------:R2:W-:Y:S01]  /*68760*/  STL.64 [R1+0x870], R34 ;  /* 0x0008702201007387 */ /* 0x0005e20000100a00 */
[----:B0-----:R-:W-:-:S03]  /*68770*/  IADD3 R14, P3, PT, R16, R60, RZ ;  /* 0x0000003c100e7210 */ /* 0x001fc60007f7e0ff */
[----:B------:R0:W-:Y:S01]  /*68780*/  STL.64 [R1+0x868], R10 ;  /* 0x0008680a01007387 */ /* 0x0001e20000100a00 */
[----:B------:R-:W-:Y:S02]  /*68790*/  SHF.R.S32.HI R16, RZ, 0x1f, R32 ;  /* 0x0000001fff107819 */ /* 0x000fe40000011420 */
[C---:B-1----:R-:W-:Y:S01]  /*687a0*/  IADD3 R36, P4, PT, R32.reuse, R2, RZ ;  /* 0x0000000220247210 */ /* 0x042fe20007f9e0ff */
[----:B------:R1:W-:Y:S01]  /*687b0*/  STL.64 [R1+0x860], R20 ;  /* 0x0008601401007387 */ /* 0x0003e20000100a00 */
[----:B--2---:R-:W-:Y:S01]  /*687c0*/  IADD3 R34, P0, PT, R32, R48, RZ ;  /* 0x0000003020227210 */ /* 0x004fe20007f1e0ff */
[----:B------:R-:W-:Y:S01]  /*687d0*/  IMAD.X R15, R22, 0x1, R61, P3 ;  /* 0x00000001160f7824 */ /* 0x000fe200018e063d */
[----:B0-----:R-:W-:Y:S01]  /*687e0*/  IADD3 R10, P1, PT, R32, R50, RZ ;  /* 0x00000032200a7210 */ /* 0x001fe20007f3e0ff */
[----:B------:R-:W-:Y:S01]  /*687f0*/  IMAD.X R37, R16, 0x1, R3, P4 ;  /* 0x0000000110257824 */ /* 0x000fe200020e0603 */
[----:B-1----:R-:W-:Y:S01]  /*68800*/  IADD3 R20, P2, PT, R32, R52, RZ ;  /* 0x0000003420147210 */ /* 0x002fe20007f5e0ff */
[----:B------:R-:W-:-:S02]  /*68810*/  IMAD.X R35, R16, 0x1, R49, P0 ;  /* 0x0000000110237824 */ /* 0x000fc400000e0631 */
[C---:B------:R-:W-:Y:S01]  /*68820*/  IMAD.X R11, R16.reuse, 0x1, R51, P1 ;  /* 0x00000001100b7824 */ /* 0x040fe200008e0633 */
[----:B------:R0:W-:Y:S01]  /*68830*/  STL.64 [R1+0x848], R14 ;  /* 0x0008480e01007387 */ /* 0x0001e20000100a00 */
[----:B------:R-:W-:-:S03]  /*68840*/  IMAD.X R21, R16, 0x1, R53, P2 ;  /* 0x0000000110157824 */ /* 0x000fc600010e0635 */
[----:B------:R1:W-:Y:S04]  /*68850*/  STL.64 [R1+0x840], R36 ;  /* 0x0008402401007387 */ /* 0x0003e80000100a00 */
[----:B------:R2:W-:Y:S01]  /*68860*/  STL.64 [R1+0x838], R34 ;  /* 0x0008382201007387 */ /* 0x0005e20000100a00 */
[----:B0-----:R-:W-:-:S03]  /*68870*/  IADD3 R14, P3, PT, R32, R54, RZ ;  /* 0x00000036200e7210 */ /* 0x001fc60007f7e0ff */
[----:B------:R0:W-:Y:S01]  /*68880*/  STL.64 [R1+0x830], R10 ;  /* 0x0008300a01007387 */ /* 0x0001e20000100a00 */
[----:B-1----:R-:W-:Y:S01]  /*68890*/  IADD3 R36, P4, PT, R32, R56, RZ ;  /* 0x0000003820247210 */ /* 0x002fe20007f9e0ff */
[----:B------:R-:W-:Y:S01]  /*688a0*/  IMAD.X R15, R16, 0x1, R55, P3 ;  /* 0x00000001100f7824 */ /* 0x000fe200018e0637 */
[----:B------:R-:W-:Y:S02]  /*688b0*/  SHF.R.S32.HI R22, RZ, 0x1f, R24 ;  /* 0x0000001fff167819 */ /* 0x000fe40000011418 */
[C---:B--2---:R-:W-:Y:S02]  /*688c0*/  IADD3 R34, P0, PT, R32.reuse, R58, RZ ;  /* 0x0000003a20227210 */ /* 0x044fe40007f1e0ff */
[----:B------:R-:W-:Y:S01]  /*688d0*/  IADD3 R32, P1, PT, R32, R60, RZ ;  /* 0x0000003c20207210 */ /* 0x000fe20007f3e0ff */
[----:B0-----:R-:W2:Y:S01]  /*688e0*/  LDL.LU.64 R10, [R1+0x2be8] ;  /* 0x002be800010a7983 */ /* 0x001ea20000300a00 */
[----:B------:R-:W-:-:S03]  /*688f0*/  IMAD.X R37, R16, 0x1, R57, P4 ;  /* 0x0000000110257824 */ /* 0x000fc600020e0639 */
[----:B------:R0:W-:Y:S01]  /*68900*/  STL.64 [R1+0x828], R20 ;  /* 0x0008281401007387 */ /* 0x0001e20000100a00 */
[----:B------:R-:W-:Y:S02]  /*68910*/  IMAD.MOV.U32 R38, RZ, RZ, R33 ;  /* 0x000000ffff267224 */ /* 0x000fe400078e0021 */
[C---:B------:R-:W-:Y:S01]  /*68920*/  IMAD.X R35, R16.reuse, 0x1, R59, P0 ;  /* 0x0000000110237824 */ /* 0x040fe200000e063b */
[----:B------:R1:W-:Y:S01]  /*68930*/  STL.64 [R1+0x820], R14 ;  /* 0x0008200e01007387 */ /* 0x0003e20000100a00 */
[----:B------:R-:W-:Y:S01]  /*68940*/  IMAD.X R33, R16, 0x1, R61, P1 ;  /* 0x0000000110217824 */ /* 0x000fe200008e063d */
[C---:B0-----:R-:W-:Y:S02]  /*68950*/  IADD3 R20, P2, PT, R24.reuse, R2, RZ ;  /* 0x0000000218147210 */ /* 0x041fe40007f5e0ff */
[----:B------:R0:W-:Y:S01]  /*68960*/  STL.64 [R1+0x818], R36 ;  /* 0x0008182401007387 */ /* 0x0001e20000100a00 */
[----:B-1----:R-:W-:Y:S02]  /*68970*/  IADD3 R14, P3, PT, R24, R48, RZ ;  /* 0x00000030180e7210 */ /* 0x002fe40007f7e0ff */
[----:B------:R-:W-:Y:S01]  /*68980*/  IMAD.X R21, R22, 0x1, R3, P2 ;  /* 0x0000000116157824 */ /* 0x000fe200010e0603 */
[----:B------:R1:W-:Y:S04]  /*68990*/  STL.64 [R1+0x810], R34 ;  /* 0x0008102201007387 */ /* 0x0003e80000100a00 */
[----:B------:R3:W-:Y:S01]  /*689a0*/  STL.64 [R1+0x7f8], R32 ;  /* 0x0007f82001007387 */ /* 0x0007e20000100a00 */
[----:B0-----:R-:W-:-:S03]  /*689b0*/  IADD3 R36, P4, PT, R24, R50, RZ ;  /* 0x0000003218247210 */ /* 0x001fc60007f9e0ff */
[----:B------:R0:W-:Y:S01]  /*689c0*/  STL.64 [R1+0x7f0], R20 ;  /* 0x0007f01401007387 */ /* 0x0001e20000100a00 */
[----:B------:R-:W-:Y:S01]  /*689d0*/  IMAD.X R15, R22, 0x1, R49, P3 ;  /* 0x00000001160f7824 */ /* 0x000fe200018e0631 */
[----:B-1----:R-:W-:Y:S01]  /*689e0*/  IADD3 R34, P0, PT, R24, R52, RZ ;  /* 0x0000003418227210 */ /* 0x002fe20007f1e0ff */
[----:B------:R-:W-:Y:S01]  /*689f0*/  IMAD.X R37, R22, 0x1, R51, P4 ;  /* 0x0000000116257824 */ /* 0x000fe200020e0633 */
[----:B---3--:R-:W-:-:S03]  /*68a00*/  IADD3 R32, P1, PT, R24, R54, RZ ;  /* 0x0000003618207210 */ /* 0x008fc60007f3e0ff */
[----:B------:R-:W-:Y:S01]  /*68a10*/  IMAD.X R35, R22, 0x1, R53, P0 ;  /* 0x0000000116237824 */ /* 0x000fe200000e0635 */
[----:B0-----:R-:W-:Y:S01]  /*68a20*/  IADD3 R20, P2, PT, R24, R56, RZ ;  /* 0x0000003818147210 */ /* 0x001fe20007f5e0ff */
[C---:B------:R-:W-:Y:S01]  /*68a30*/  IMAD.X R33, R22.reuse, 0x1, R55, P1 ;  /* 0x0000000116217824 */ /* 0x040fe200008e0637 */
[----:B------:R0:W-:Y:S03]  /*68a40*/  STL.64 [R1+0x7e8], R14 ;  /* 0x0007e80e01007387 */ /* 0x0001e60000100a00 */
[----:B------:R-:W-:Y:S01]  /*68a50*/  IMAD.X R21, R22, 0x1, R57, P2 ;  /* 0x0000000116157824 */ /* 0x000fe200010e0639 */
[----:B------:R-:W-:Y:S01]  /*68a60*/  STL.64 [R1+0x7e0], R36 ;  /* 0x0007e02401007387 */ /* 0x000fe20000100a00 */
[----:B------:R-:W-:-:S03]  /*68a70*/  SHF.R.S32.HI R28, RZ, 0x1f, R39 ;  /* 0x0000001fff1c7819 */ /* 0x000fc60000011427 */
[----:B------:R1:W-:Y:S01]  /*68a80*/  STL.64 [R1+0x7d8], R34 ;  /* 0x0007d82201007387 */ /* 0x0003e20000100a00 */
[C---:B0-----:R-:W-:Y:S02]  /*68a90*/  IADD3 R14, P3, PT, R24.reuse, R58, RZ ;  /* 0x0000003a180e7210 */ /* 0x041fe40007f7e0ff */
[----:B------:R-:W-:Y:S01]  /*68aa0*/  IADD3 R24, P4, PT, R24, R60, RZ ;  /* 0x0000003c18187210 */ /* 0x000fe20007f9e0ff */
[----:B------:R0:W-:Y:S01]  /*68ab0*/  STL.64 [R1+0x7c0], R32 ;  /* 0x0007c02001007387 */ /* 0x0001e20000100a00 */
[----:B------:R-:W-:Y:S02]  /*68ac0*/  IMAD.MOV.U32 R16, RZ, RZ, R25 ;  /* 0x000000ffff107224 */ /* 0x000fe400078e0019 */
[C---:B------:R-:W-:Y:S01]  /*68ad0*/  IMAD.X R15, R22.reuse, 0x1, R59, P3 ;  /* 0x00000001160f7824 */ /* 0x040fe200018e063b */
[----:B------:R3:W-:Y:S01]  /*68ae0*/  STL.64 [R1+0x7b8], R20 ;  /* 0x0007b81401007387 */ /* 0x0007e20000100a00 */
[C---:B-1----:R-:W-:Y:S01]  /*68af0*/  IADD3 R34, P0, PT, R39.reuse, R2, RZ ;  /* 0x0000000227227210 */ /* 0x042fe20007f1e0ff */
[----:B------:R-:W-:Y:S01]  /*68b00*/  IMAD.X R25, R22, 0x1, R61, P4 ;  /* 0x0000000116197824 */ /* 0x000fe200020e063d */
[----:B0-----:R-:W-:-:S03]  /*68b10*/  IADD3 R32, P1, PT, R39, R48, RZ ;  /* 0x0000003027207210 */ /* 0x001fc60007f3e0ff */
[C---:B------:R-:W-:Y:S01]  /*68b20*/  IMAD.X R35, R28.reuse, 0x1, R3, P0 ;  /* 0x000000011c237824 */ /* 0x040fe200000e0603 */
[C---:B---3--:R-:W-:Y:S01]  /*68b30*/  IADD3 R20, P2, PT, R39.reuse, R50, RZ ;  /* 0x0000003227147210 */ /* 0x048fe20007f5e0ff */
[C---:B------:R-:W-:Y:S01]  /*68b40*/  IMAD.X R33, R28.reuse, 0x1, R49, P1 ;  /* 0x000000011c217824 */ /* 0x040fe200008e0631 */
[----:B------:R0:W-:Y:S03]  /*68b50*/  STL.64 [R1+0x7b0], R14 ;  /* 0x0007b00e01007387 */ /* 0x0001e60000100a00 */
[----:B------:R-:W-:Y:S01]  /*68b60*/  IMAD.X R21, R28, 0x1, R51, P2 ;  /* 0x000000011c157824 */ /* 0x000fe200010e0633 */
[----:B------:R1:W-:Y:S04]  /*68b70*/  STL.64 [R1+0x7a8], R24 ;  /* 0x0007a81801007387 */ /* 0x0003e80000100a00 */
[----:B------:R3:W-:Y:S01]  /*68b80*/  STL.64 [R1+0x7a0], R34 ;  /* 0x0007a02201007387 */ /* 0x0007e20000100a00 */
[----:B0-----:R-:W-:-:S03]  /*68b90*/  IADD3 R14, P3, PT, R39, R52, RZ ;  /* 0x00000034270e7210 */ /* 0x001fc60007f7e0ff */
[----:B------:R0:W-:Y:S01]  /*68ba0*/  STL.64 [R1+0x798], R32 ;  /* 0x0007982001007387 */ /* 0x0001e20000100a00 */
[----:B-1----:R-:W-:-:S03]  /*68bb0*/  IADD3 R24, P4, PT, R39, R54, RZ ;  /* 0x0000003627187210 */ /* 0x002fc60007f9e0ff */
[----:B------:R1:W-:Y:S01]  /*68bc0*/  STL.64 [R1+0x790], R20 ;  /* 0x0007901401007387 */ /* 0x0003e20000100a00 */
[C---:B------:R-:W-:Y:S01]  /*68bd0*/  IMAD.X R15, R28.reuse, 0x1, R53, P3 ;  /* 0x000000011c0f7824 */ /* 0x040fe200018e0635 */
[C---:B---3--:R-:W-:Y:S01]  /*68be0*/  IADD3 R34, P0, PT, R39.reuse, R56, RZ ;  /* 0x0000003827227210 */ /* 0x048fe20007f1e0ff */
[----:B------:R-:W-:Y:S01]  /*68bf0*/  IMAD.X R25, R28, 0x1, R55, P4 ;  /* 0x000000011c197824 */ /* 0x000fe200020e0637 */
[----:B0-----:R-:W-:-:S03]  /*68c00*/  IADD3 R32, P1, PT, R39, R58, RZ ;  /* 0x0000003a27207210 */ /* 0x001fc60007f3e0ff */
[C---:B------:R-:W-:Y:S01]  /*68c10*/  IMAD.X R35, R28.reuse, 0x1, R57, P0 ;  /* 0x000000011c237824 */ /* 0x040fe200000e0639 */
[----:B-1----:R-:W-:Y:S01]  /*68c20*/  IADD3 R20, P2, PT, R39, R60, RZ ;  /* 0x0000003c27147210 */ /* 0x002fe20007f5e0ff */
[C---:B------:R-:W-:Y:S01]  /*68c30*/  IMAD.X R33, R28.reuse, 0x1, R59, P1 ;  /* 0x000000011c217824 */ /* 0x040fe200008e063b */
[----:B------:R0:W-:Y:S01]  /*68c40*/  STL.64 [R1+0x788], R14 ;  /* 0x0007880e01007387 */ /* 0x0001e20000100a00 */
[----:B------:R-:W-:Y:S02]  /*68c50*/  SHF.R.S32.HI R22, RZ, 0x1f, R19 ;  /* 0x0000001fff167819 */ /* 0x000fe40000011413 */
[----:B------:R-:W-:Y:S01]  /*68c60*/  IMAD.X R21, R28, 0x1, R61, P2 ;  /* 0x000000011c157824 */ /* 0x000fe200010e063d */
[----:B------:R1:W-:Y:S01]  /*68c70*/  STL.64 [R1+0x778], R24 ;  /* 0x0007781801007387 */ /* 0x0003e20000100a00 */
[----:B------:R-:W-:-:S03]  /*68c80*/  IADD3 R36, P0, PT, R19, R50, RZ ;  /* 0x0000003213247210 */ /* 0x000fc60007f1e0ff */
[----:B------:R3:W-:Y:S01]  /*68c90*/  STL.64 [R1+0x770], R34 ;  /* 0x0007702201007387 */ /* 0x0007e20000100a00 */
[----:B0-----:R-:W-:-:S03]  /*68ca0*/  IADD3 R14, P3, PT, R19, R2, RZ ;  /* 0x00000002130e7210 */ /* 0x001fc60007f7e0ff */
[----:B------:R0:W-:Y:S01]  /*68cb0*/  STL.64 [R1+0x768], R32 ;  /* 0x0007682001007387 */ /* 0x0001e20000100a00 */
[----:B-1----:R-:W-:-:S03]  /*68cc0*/  IADD3 R24, P4, PT, R19, R48, RZ ;  /* 0x0000003013187210 */ /* 0x002fc60007f9e0ff */
[----:B------:R1:W-:Y:S01]  /*68cd0*/  STL.64 [R1+0x750], R20 ;  /* 0x0007501401007387 */ /* 0x0003e20000100a00 */
[C---:B------:R-:W-:Y:S01]  /*68ce0*/  IMAD.X R15, R22.reuse, 0x1, R3, P3 ;  /* 0x00000001160f7824 */ /* 0x040fe200018e0603 */
[C---:B---3--:R-:W-:Y:S01]  /*68cf0*/  IADD3 R34, P3, PT, R19.reuse, R56, RZ ;  /* 0x0000003813227210 */ /* 0x048fe20007f7e0ff */
[C---:B------:R-:W-:Y:S01]  /*68d00*/  IMAD.X R25, R22.reuse, 0x1, R49, P4 ;  /* 0x0000000116197824 */ /* 0x040fe200020e0631 */
[C---:B0-----:R-:W-:Y:S01]  /*68d10*/  IADD3 R32, P1, PT, R19.reuse, R52, RZ ;  /* 0x0000003413207210 */ /* 0x041fe20007f3e0ff */
[----:B------:R-:W-:Y:S01]  /*68d20*/  IMAD.X R37, R22, 0x1, R51, P0 ;  /* 0x0000000116257824 */ /* 0x000fe200000e0633 */
[----:B-1----:R-:W-:-:S03]  /*68d30*/  IADD3 R20, P2, PT, R19, R54, RZ ;  /* 0x0000003613147210 */ /* 0x002fc60007f5e0ff */
[C---:B------:R-:W-:Y:S01]  /*68d40*/  IMAD.X R33, R22.reuse, 0x1, R53, P1 ;  /* 0x0000000116217824 */ /* 0x040fe200008e0635 */
[----:B------:R0:W-:Y:S01]  /*68d50*/  STL.64 [R1+0x2b58], R24 ;  /* 0x002b581801007387 */ /* 0x0001e20000100a00 */
[C---:B------:R-:W-:Y:S02]  /*68d60*/  IMAD.X R35, R22.reuse, 0x1, R57, P3 ;  /* 0x0000000116237824 */ /* 0x040fe400018e0639 */
[----:B------:R-:W-:Y:S01]  /*68d70*/  IMAD.X R21, R22, 0x1, R55, P2 ;  /* 0x0000000116157824 */ /* 0x000fe200010e0637 */
[----:B------:R1:W-:Y:S01]  /*68d80*/  STL.64 [R1+0x748], R14 ;  /* 0x0007480e01007387 */ /* 0x0003e20000100a00 */
[----:B------:R-:W-:-:S03]  /*68d90*/  IMAD.MOV.U32 R39, RZ, RZ, R18 ;  /* 0x000000ffff277224 */ /* 0x000fc600078e0012 */
[----:B------:R3:W-:Y:S01]  /*68da0*/  STL.64 [R1+0x738], R36 ;  /* 0x0007382401007387 */ /* 0x0007e20000100a00 */
[----:B------:R-:W-:-:S03]  /*68db0*/  IADD3 R18, P2, PT, R38, R48, RZ ;  /* 0x0000003026127210 */ /* 0x000fc60007f5e0ff */
[----:B------:R4:W-:Y:S01]  /*68dc0*/  STL.64 [R1+0x730], R32 ;  /* 0x0007302001007387 */ /* 0x0009e20000100a00 */
[----:B0-----:R-:W-:Y:S02]  /*68dd0*/  SHF.R.S32.HI R24, RZ, 0x1f, R38 ;  /* 0x0000001fff187819 */ /* 0x001fe40000011426 */
[C---:B-1----:R-:W-:Y:S01]  /*68de0*/  IADD3 R14, P4, PT, R19.reuse, R58, RZ ;  /* 0x0000003a130e7210 */ /* 0x042fe20007f9e0ff */
[----:B------:R0:W-:Y:S01]  /*68df0*/  STL.64 [R1+0x728], R20 ;  /* 0x0007281401007387 */ /* 0x0001e20000100a00 */
[----:B---3--:R-:W-:-:S03]  /*68e00*/  IADD3 R36, P0, PT, R19, R60, RZ ;  /* 0x0000003c13247210 */ /* 0x008fc60007f1e0ff */
[----:B------:R-:W-:Y:S01]  /*68e10*/  IMAD.X R15, R22, 0x1, R59, P4 ;  /* 0x00000001160f7824 */ /* 0x000fe200020e063b */
[----:B----4-:R-:W-:Y:S01]  /*68e20*/  IADD3 R32, P1, PT, R38, R2, RZ ;  /* 0x0000000226207210 */ /* 0x010fe20007f3e0ff */
[----:B------:R-:W-:Y:S01]  /*68e30*/  IMAD.X R37, R22, 0x1, R61, P0 ;  /* 0x0000000116257824 */ /* 0x000fe200000e063d */
[----:B0-----:R-:W3:Y:S04]  /*68e40*/  LDL.LU.64 R20, [R1+0x2be0] ;  /* 0x002be00001147983 */ /* 0x001ee80000300a00 */
[----:B------:R0:W-:Y:S01]  /*68e50*/  STL.64 [R1+0x720], R34 ;  /* 0x0007202201007387 */ /* 0x0001e20000100a00 */
[C---:B------:R-:W-:Y:S02]  /*68e60*/  IMAD.X R33, R24.reuse, 0x1, R3, P1 ;  /* 0x0000000118217824 */ /* 0x040fe400008e0603 */
[----:B------:R-:W-:Y:S01]  /*68e70*/  IMAD.X R19, R24, 0x1, R49, P2 ;  /* 0x0000000118137824 */ /* 0x000fe200010e0631 */
[----:B------:R1:W-:Y:S01]  /*68e80*/  STL.64 [R1+0x718], R14 ;  /* 0x0007180e01007387 */ /* 0x0003e20000100a00 */
[----:B0-----:R-:W-:-:S03]  /*68e90*/  IADD3 R34, P3, PT, R38, R50, RZ ;  /* 0x0000003226227210 */ /* 0x001fc60007f7e0ff */
[----:B------:R0:W-:Y:S01]  /*68ea0*/  STL.64 [R1+0x700], R36 ;  /* 0x0007002401007387 */ /* 0x0001e20000100a00 */
[----:B-1----:R-:W-:Y:S01]  /*68eb0*/  IADD3 R14, P4, PT, R38, R52, RZ ;  /* 0x00000034260e7210 */ /* 0x002fe20007f9e0ff */
[----:B------:R-:W-:Y:S02]  /*68ec0*/  IMAD.X R35, R24, 0x1, R51, P3 ;  /* 0x0000000118237824 */ /* 0x000fe400018e0633 */
[----:B------:R1:W-:Y:S04]  /*68ed0*/  STL.64 [R1+0x6f8], R32 ;  /* 0x0006f82001007387 */ /* 0x0003e80000100a00 */
[----:B------:R4:W-:Y:S01]  /*68ee0*/  STL.64 [R1+0x6f0], R18 ;  /* 0x0006f01201007387 */ /* 0x0009e20000100a00 */
[----:B0-----:R-:W-:-:S03]  /*68ef0*/  IADD3 R36, P0, PT, R38, R54, RZ ;  /* 0x0000003626247210 */ /* 0x001fc60007f1e0ff */
[----:B------:R0:W-:Y:S01]  /*68f00*/  STL.64 [R1+0x6e8], R34 ;  /* 0x0006e82201007387 */ /* 0x0001e20000100a00 */
[----:B------:R-:W-:Y:S01]  /*68f10*/  IMAD.X R15, R24, 0x1, R53, P4 ;  /* 0x00000001180f7824 */ /* 0x000fe200020e0635 */
[----:B-1----:R-:W-:Y:S01]  /*68f20*/  IADD3 R32, P1, PT, R38, R56, RZ ;  /* 0x0000003826207210 */ /* 0x002fe20007f3e0ff */
[----:B------:R-:W-:Y:S01]  /*68f30*/  IMAD.X R37, R24, 0x1, R55, P0 ;  /* 0x0000000118257824 */ /* 0x000fe200000e0637 */
[----:B----4-:R-:W-:-:S03]  /*68f40*/  IADD3 R18, P2, PT, R38, R58, RZ ;  /* 0x0000003a26127210 */ /* 0x010fc60007f5e0ff */
[----:B------:R-:W-:Y:S01]  /*68f50*/  IMAD.X R33, R24, 0x1, R57, P1 ;  /* 0x0000000118217824 */ /* 0x000fe200008e0639 */
[----:B0-----:R-:W-:Y:S01]  /*68f60*/  IADD3 R34, P3, PT, R38, R60, RZ ;  /* 0x0000003c26227210 */ /* 0x001fe20007f7e0ff */
[C---:B------:R-:W-:Y:S01]  /*68f70*/  IMAD.X R19, R24.reuse, 0x1, R59, P2 ;  /* 0x0000000118137824 */ /* 0x040fe200010e063b */
[----:B------:R0:W-:Y:S01]  /*68f80*/  STL.64 [R1+0x6e0], R14 ;  /* 0x0006e00e01007387 */ /* 0x0001e20000100a00 */
[----:B------:R-:W-:Y:S02]  /*68f90*/  SHF.R.S32.HI R22, RZ, 0x1f, R16 ;  /* 0x0000001fff167819 */ /* 0x000fe40000011410 */
[----:B------:R-:W-:Y:S01]  /*68fa0*/  IMAD.X R35, R24, 0x1, R61, P3 ;  /* 0x0000000118237824 */ /* 0x000fe200018e063d */
[----:B------:R1:W-:Y:S04]  /*68fb0*/  STL.64 [R1+0x6c0], R36 ;  /* 0x0006c02401007387 */ /* 0x0003e80000100a00 */
[----:B------:R4:W-:Y:S01]  /*68fc0*/  STL.64 [R1+0x6b8], R32 ;  /* 0x0006b82001007387 */ /* 0x0009e20000100a00 */
[----:B0-----:R-:W-:-:S03]  /*68fd0*/  IADD3 R14, P4, PT, R16, R2, RZ ;  /* 0x00000002100e7210 */ /* 0x001fc60007f9e0ff */
[----:B------:R0:W-:Y:S01]  /*68fe0*/  STL.64 [R1+0x6b0], R18 ;  /* 0x0006b01201007387 */ /* 0x0001e20000100a00 */
[----:B-1----:R-:W-:-:S03]  /*68ff0*/  IADD3 R36, P0, PT, R16, R48, RZ ;  /* 0x0000003010247210 */ /* 0x002fc60007f1e0ff */
[----:B------:R1:W-:Y:S01]  /*69000*/  STL.64 [R1+0x6a8], R34 ;  /* 0x0006a82201007387 */ /* 0x0003e20000100a00 */
[----:B------:R-:W-:Y:S01]  /*69010*/  IMAD.X R15, R22, 0x1, R3, P4 ;  /* 0x00000001160f7824 */ /* 0x000fe200020e0603 */
[----:B----4-:R-:W-:Y:S01]  /*69020*/  IADD3 R32, P1, PT, R16, R50, RZ ;  /* 0x0000003210207210 */ /* 0x010fe20007f3e0ff */
[----:B------:R-:W-:Y:S01]  /*69030*/  IMAD.X R37, R22, 0x1, R49, P0 ;  /* 0x0000000116257824 */ /* 0x000fe200000e0631 */
[----:B0-----:R-:W-:-:S03]  /*69040*/  IADD3 R18, P2, PT, R16, R52, RZ ;  /* 0x0000003410127210 */ /* 0x001fc60007f5e0ff */
[----:B------:R-:W-:Y:S01]  /*69050*/  IMAD.X R33, R22, 0x1, R51, P1 ;  /* 0x0000000116217824 */ /* 0x000fe200008e0633 */
[----:B-1----:R-:W-:Y:S01]  /*69060*/  IADD3 R34, P3, PT, R16, R54, RZ ;  /* 0x0000003610227210 */ /* 0x002fe20007f7e0ff */
        /* <DEDUP_REMOVED lines=10> */
[----:B----4-:R-:W-:Y:S02]  /*69110*/  IADD3 R32, P1, PT, R16, R60, RZ ;  /* 0x0000003c10207210 */ /* 0x010fe40007f3e0ff */
[----:B------:R-:W-:Y:S02]  /*69120*/  SHF.R.S32.HI R16, RZ, 0x1f, R39 ;  /* 0x0000001fff107819 */ /* 0x000fe40000011427 */
[C---:B0-----:R-:W-:Y:S01]  /*69130*/  IADD3 R18, P2, PT, R39.reuse, R2, RZ ;  /* 0x0000000227127210 */ /* 0x041fe20007f5e0ff */
[C---:B------:R-:W-:Y:S01]  /*69140*/  IMAD.X R37, R22.reuse, 0x1, R59, P0 ;  /* 0x0000000116257824 */ /* 0x040fe200000e063b */
[----:B-1----:R-:W-:Y:S01]  /*69150*/  IADD3 R34, P3, PT, R39, R48, RZ ;  /* 0x0000003027227210 */ /* 0x002fe20007f7e0ff */
[----:B------:R-:W-:Y:S01]  /*69160*/  IMAD.X R33, R22, 0x1, R61, P1 ;  /* 0x0000000116217824 */ /* 0x000fe200008e063d */
[----:B------:R0:W-:Y:S01]  /*69170*/  STL.64 [R1+0x678], R14 ;  /* 0x0006780e01007387 */ /* 0x0001e20000100a00 */
[----:B------:R-:W-:-:S02]  /*69180*/  IMAD.X R19, R16, 0x1, R3, P2 ;  /* 0x0000000110137824 */ /* 0x000fc400010e0603 */
        /* <DEDUP_REMOVED lines=8> */
[C---:B----4-:R-:W-:Y:S01]  /*69210*/  IADD3 R32, P1, PT, R39.reuse, R54, RZ ;  /* 0x0000003627207210 */ /* 0x050fe20007f3e0ff */
[C---:B------:R-:W-:Y:S01]  /*69220*/  IMAD.X R37, R16.reuse, 0x1, R53, P0 ;  /* 0x0000000110257824 */ /* 0x040fe200000e0635 */
[C---:B------:R-:W-:Y:S02]  /*69230*/  IADD3 R38, P4, PT, R39.reuse, R60, RZ ;  /* 0x0000003c27267210 */ /* 0x040fe40007f9e0ff */
[C---:B0-----:R-:W-:Y:S01]  /*69240*/  IADD3 R18, P2, PT, R39.reuse, R56, RZ ;  /* 0x0000003827127210 */ /* 0x041fe20007f5e0ff */
[----:B------:R-:W-:Y:S01]  /*69250*/  IMAD.X R33, R16, 0x1, R55, P1 ;  /* 0x0000000110217824 */ /* 0x000fe200008e0637 */
[----:B-1----:R-:W-:-:S03]  /*69260*/  IADD3 R34, P3, PT, R39, R58, RZ ;  /* 0x0000003a27227210 */ /* 0x002fc60007f7e0ff */
[C---:B------:R-:W-:Y:S01]  /*69270*/  IMAD.X R19, R16.reuse, 0x1, R57, P2 ;  /* 0x0000000110137824 */ /* 0x040fe200010e0639 */
[----:B------:R0:W-:Y:S01]  /*69280*/  STL.64 [R1+0x638], R14 ;  /* 0x0006380e01007387 */ /* 0x0001e20000100a00 */
[C---:B------:R-:W-:Y:S02]  /*69290*/  IMAD.X R39, R16.reuse, 0x1, R61, P4 ;  /* 0x0000000110277824 */ /* 0x040fe400020e063d */
[----:B------:R-:W-:Y:S01]  /*692a0*/  IMAD.X R35, R16, 0x1, R59, P3 ;  /* 0x0000000110237824 */ /* 0x000fe200018e063b */
[----:B------:R-:W-:Y:S01]  /*692b0*/  SHF.R.S32.HI R22, RZ, 0x1f, R17 ;  /* 0x0000001fff167819 */ /* 0x000fe20000011411 */
[----:B0-----:R-:W4:Y:S04]  /*692c0*/  LDL.LU.64 R14, [R1+0x2bd8] ;  /* 0x002bd800010e7983 */ /* 0x001f280000300a00 */
[----:B------:R0:W-:Y:S04]  /*692d0*/  STL.64 [R1+0x630], R36 ;  /* 0x0006302401007387 */ /* 0x0001e80000100a00 */
[----:B------:R1:W-:Y:S04]  /*692e0*/  STL.64 [R1+0x628], R32 ;  /* 0x0006282001007387 */ /* 0x0003e80000100a00 */
[----:B------:R2:W-:Y:S01]  /*692f0*/  STL.64 [R1+0x620], R18 ;  /* 0x0006201201007387 */ /* 0x0005e20000100a00 */
[----:B0-----:R-:W-:-:S03]  /*69300*/  IADD3 R36, P0, PT, R17, R2, RZ ;  /* 0x0000000211247210 */ /* 0x001fc60007f1e0ff */
[----:B------:R0:W-:Y:S01]  /*69310*/  STL.64 [R1+0x618], R34 ;  /* 0x0006182201007387 */ /* 0x0001e20000100a00 */
[----:B-1----:R-:W-:-:S03]  /*69320*/  IADD3 R32, P1, PT, R17, R48, RZ ;  /* 0x0000003011207210 */ /* 0x002fc60007f3e0ff */
[----:B------:R1:W-:Y:S01]  /*69330*/  STL.64 [R1+0x610], R38 ;  /* 0x0006102601007387 */ /* 0x0003e20000100a00 */
[C---:B--2---:R-:W-:Y:S01]  /*69340*/  IADD3 R18, P2, PT, R17.reuse, R50, RZ ;  /* 0x0000003211127210 */ /* 0x044fe20007f5e0ff */
[C---:B------:R-:W-:Y:S01]  /*69350*/  IMAD.X R37, R22.reuse, 0x1, R3, P0 ;  /* 0x0000000116257824 */ /* 0x040fe200000e0603 */
[C---:B0-----:R-:W-:Y:S01]  /*69360*/  IADD3 R34, P3, PT, R17.reuse, R52, RZ ;  /* 0x0000003411227210 */ /* 0x041fe20007f7e0ff */
[C---:B------:R-:W-:Y:S01]  /*69370*/  IMAD.X R33, R22.reuse, 0x1, R49, P1 ;  /* 0x0000000116217824 */ /* 0x040fe200008e0631 */
[C---:B-1----:R-:W-:Y:S01]  /*69380*/  IADD3 R38, P4, PT, R17.reuse, R54, RZ ;  /* 0x0000003611267210 */ /* 0x042fe20007f9e0ff */
[C---:B------:R-:W-:Y:S02]  /*69390*/  IMAD.X R19, R22.reuse, 0x1, R51, P2 ;  /* 0x0000000116137824 */ /* 0x040fe400010e0633 */
[C---:B------:R-:W-:Y:S01]  /*693a0*/  IMAD.X R35, R22.reuse, 0x1, R53, P3 ;  /* 0x0000000116237824 */ /* 0x040fe200018e0635 */
[----:B------:R0:W-:Y:S01]  /*693b0*/  STL.64 [R1+0x608], R36 ;  /* 0x0006082401007387 */ /* 0x0001e20000100a00 */
[----:B------:R-:W-:Y:S01]  /*693c0*/  IMAD.X R39, R22, 0x1, R55, P4 ;  /* 0x0000000116277824 */ /* 0x000fe200020e0637 */
[----:B------:R-:W-:-:S02]  /*693d0*/  IADD3 R16, P2, PT, R17, R60, RZ ;  /* 0x0000003c11107210 */ /* 0x000fc40007f5e0ff */
[----:B------:R1:W-:Y:S04]  /*693e0*/  STL.64 [R1+0x600], R32 ;  /* 0x0006002001007387 */ /* 0x0003e80000100a00 */
[----:B------:R2:W-:Y:S01]  /*693f0*/  STL.64 [R1+0x5f8], R18 ;  /* 0x0005f81201007387 */ /* 0x0005e20000100a00 */
[----:B0-----:R-:W-:-:S03]  /*69400*/  IADD3 R36, P0, PT, R17, R56, RZ ;  /* 0x0000003811247210 */ /* 0x001fc60007f1e0ff */
[----:B------:R0:W-:Y:S01]  /*69410*/  STL.64 [R1+0x5f0], R34 ;  /* 0x0005f02201007387 */ /* 0x0001e20000100a00 */
[----:B-1----:R-:W-:-:S03]  /*69420*/  IADD3 R32, P1, PT, R17, R58, RZ ;  /* 0x0000003a11207210 */ /* 0x002fc60007f3e0ff */
[----:B------:R1:W-:Y:S01]  /*69430*/  STL.64 [R1+0x5d0], R38 ;  /* 0x0005d02601007387 */ /* 0x0003e20000100a00 */
[C---:B------:R-:W-:Y:S01]  /*69440*/  IMAD.X R37, R22.reuse, 0x1, R57, P0 ;  /* 0x0000000116257824 */ /* 0x040fe200000e0639 */
[----:B--2---:R-:W-:Y:S01]  /*69450*/  SHF.R.S32.HI R19, RZ, 0x1f, R47 ;  /* 0x0000001fff137819 */ /* 0x004fe2000001142f */
[C---:B------:R-:W-:Y:S01]  /*69460*/  IMAD.X R33, R22.reuse, 0x1, R59, P1 ;  /* 0x0000000116217824 */ /* 0x040fe200008e063b */
[C---:B0-----:R-:W-:Y:S01]  /*69470*/  IADD3 R34, P3, PT, R47.reuse, R2, RZ ;  /* 0x000000022f227210 */ /* 0x041fe20007f7e0ff */
[----:B------:R-:W-:Y:S01]  /*69480*/  IMAD.X R17, R22, 0x1, R61, P2 ;  /* 0x0000000116117824 */ /* 0x000fe200010e063d */
[----:B-1----:R-:W-:-:S03]  /*69490*/  IADD3 R38, P4, PT, R47, R48, RZ ;  /* 0x000000302f267210 */ /* 0x002fc60007f9e0ff */
[C---:B------:R-:W-:Y:S01]  /*694a0*/  IMAD.X R35, R19.reuse, 0x1, R3, P3 ;  /* 0x0000000113237824 */ /* 0x040fe200018e0603 */
[----:B------:R0:W-:Y:S01]  /*694b0*/  STL.64 [R1+0x5c8], R36 ;  /* 0x0005c82401007387 */ /* 0x0001e20000100a00 */
[----:B------:R-:W-:-:S03]  /*694c0*/  IMAD.X R39, R19, 0x1, R49, P4 ;  /* 0x0000000113277824 */ /* 0x000fc600020e0631 */
[----:B------:R1:W-:Y:S04]  /*694d0*/  STL.64 [R1+0x5c0], R32 ;  /* 0x0005c02001007387 */ /* 0x0003e80000100a00 */
[----:B------:R2:W-:Y:S01]  /*694e0*/  STL.64 [R1+0x5b8], R16 ;  /* 0x0005b81001007387 */ /* 0x0005e20000100a00 */
[----:B0-----:R-:W-:-:S03]  /*694f0*/  IADD3 R36, P0, PT, R47, R50, RZ ;  /* 0x000000322f247210 */ /* 0x001fc60007f1e0ff */
[----:B------:R0:W-:Y:S01]  /*69500*/  STL.64 [R1+0x5b0], R34 ;  /* 0x0005b02201007387 */ /* 0x0001e20000100a00 */
[----:B-1----:R-:W-:-:S03]  /*69510*/  IADD3 R32, P1, PT, R47, R52, RZ ;  /* 0x000000342f207210 */ /* 0x002fc60007f3e0ff */
[----:B------:R1:W-:Y:S01]  /*69520*/  STL.64 [R1+0x5a8], R38 ;  /* 0x0005a82601007387 */ /* 0x0003e20000100a00 */
[----:B--2---:R-:W-:Y:S01]  /*69530*/  IADD3 R16, P2, PT, R47, R54, RZ ;  /* 0x000000362f107210 */ /* 0x004fe20007f5e0ff */
[----:B------:R-:W-:Y:S02]  /*69540*/  IMAD.MOV.U32 R18, RZ, RZ, R46 ;  /* 0x000000ffff127224 */ /* 0x000fe400078e002e */
[----:B------:R-:W-:Y:S01]  /*69550*/  IMAD.X R37, R19, 0x1, R51, P0 ;  /* 0x0000000113257824 */ /* 0x000fe200000e0633 */
[----:B0-----:R-:W-:Y:S01]  /*69560*/  IADD3 R34, P3, PT, R47, R56, RZ ;  /* 0x000000382f227210 */ /* 0x001fe20007f7e0ff */
[----:B------:R-:W-:Y:S01]  /*69570*/  IMAD.X R33, R19, 0x1, R53, P1 ;  /* 0x0000000113217824 */ /* 0x000fe200008e0635 */
[C---:B------:R-:W-:Y:S02]  /*69580*/  IADD3 R46, P0, PT, R47.reuse, R60, RZ ;  /* 0x0000003c2f2e7210 */ /* 0x040fe40007f1e0ff */
[----:B-1----:R-:W-:Y:S01]  /*69590*/  IADD3 R38, P4, PT, R47, R58, RZ ;  /* 0x0000003a2f267210 */ /* 0x002fe20007f9e0ff */
[----:B------:R-:W-:-:S02]  /*695a0*/  IMAD.X R17, R19, 0x1, R55, P2 ;  /* 0x0000000113117824 */ /* 0x000fc400010e0637 */
[C---:B------:R-:W-:Y:S01]  /*695b0*/  IMAD.X R35, R19.reuse, 0x1, R57, P3 ;  /* 0x0000000113237824 */ /* 0x040fe200018e0639 */
[----:B------:R0:W-:Y:S01]  /*695c0*/  STL.64 [R1+0x5a0], R36 ;  /* 0x0005a02401007387 */ /* 0x0001e20000100a00 */
[C---:B------:R-:W-:Y:S01]  /*695d0*/  IMAD.X R39, R19.reuse, 0x1, R59, P4 ;  /* 0x0000000113277824 */ /* 0x040fe200020e063b */
[----:B------:R-:W-:Y:S01]  /*695e0*/  SHF.R.S32.HI R22, RZ, 0x1f, R44 ;  /* 0x0000001fff167819 */ /* 0x000fe2000001142c */
[----:B------:R-:W-:Y:S01]  /*695f0*/  IMAD.X R47, R19, 0x1, R61, P0 ;  /* 0x00000001132f7824 */ /* 0x000fe200000e063d */
[----:B------:R-:W-:Y:S04]  /*69600*/  STL.64 [R1+0x598], R32 ;  /* 0x0005982001007387 */ /* 0x000fe80000100a00 */
[----:B------:R1:W-:Y:S01]  /*69610*/  STL.64 [R1+0x590], R16 ;  /* 0x0005901001007387 */ /* 0x0003e20000100a00 */
[----:B0-----:R-:W-:-:S03]  /*69620*/  IADD3 R36, P1, PT, R44, R2, RZ ;  /* 0x000000022c247210 */ /* 0x001fc60007f3e0ff */
[----:B------:R0:W-:Y:S04]  /*69630*/  STL.64 [R1+0x588], R34 ;  /* 0x0005882201007387 */ /* 0x0001e80000100a00 */
[----:B------:R2:W-:Y:S01]  /*69640*/  STL.64 [R1+0x580], R38 ;  /* 0x0005802601007387 */ /* 0x0005e20000100a00 */
[----:B-1----:R-:W-:-:S03]  /*69650*/  IADD3 R16, P2, PT, R44, R48, RZ ;  /* 0x000000302c107210 */ /* 0x002fc60007f5e0ff */
[----:B------:R1:W-:Y:S01]  /*69660*/  STL.64 [R1+0x568], R46 ;  /* 0x0005682e01007387 */ /* 0x0003e20000100a00 */
[----:B------:R-:W-:Y:S01]  /*69670*/  IMAD.X R37, R22, 0x1, R3, P1 ;  /* 0x0000000116257824 */ /* 0x000fe200008e0603 */
[----:B0-----:R-:W-:Y:S01]  /*69680*/  IADD3 R34, P3, PT, R44, R50, RZ ;  /* 0x000000322c227210 */ /* 0x001fe20007f7e0ff */
[----:B------:R-:W-:Y:S01]  /*69690*/  IMAD.X R17, R22, 0x1, R49, P2 ;  /* 0x0000000116117824 */ /* 0x000fe200010e0631 */
[----:B--2---:R-:W-:-:S03]  /*696a0*/  IADD3 R38, P4, PT, R44, R52, RZ ;  /* 0x000000342c267210 */ /* 0x004fc60007f9e0ff */
[----:B------:R-:W-:Y:S01]  /*696b0*/  IMAD.X R35, R22, 0x1, R51, P3 ;  /* 0x0000000116237824 */ /* 0x000fe200018e0633 */
[----:B-1----:R-:W-:Y:S01]  /*696c0*/  IADD3 R46, P0, PT, R44, R54, RZ ;  /* 0x000000362c2e7210 */ /* 0x002fe20007f1e0ff */
[C---:B------:R-:W-:Y:S01]  /*696d0*/  IMAD.X R39, R22.reuse, 0x1, R53, P4 ;  /* 0x0000000116277824 */ /* 0x040fe200020e0635 */
[----:B------:R-:W-:Y:S03]  /*696e0*/  STL.64 [R1+0x560], R36 ;  /* 0x0005602401007387 */ /* 0x000fe60000100a00 */
[----:B------:R-:W-:Y:S01]  /*696f0*/  IMAD.X R47, R22, 0x1, R55, P0 ;  /* 0x00000001162f7824 */ /* 0x000fe200000e0637 */
[----:B------:R-:W-:Y:S04]  /*69700*/  STL.64 [R1+0x558], R16 ;  /* 0x0005581001007387 */ /* 0x000fe80000100a00 */
[----:B------:R0:W-:Y:S04]  /*69710*/  STL.64 [R1+0x550], R34 ;  /* 0x0005502201007387 */ /* 0x0001e80000100a00 */
[----:B0-----:R-:W2:Y:S04]  /*69720*/  LDL.LU.64 R34, [R1+0x2bd0] ;  /* 0x002bd00001227983 */ /* 0x001ea80000300a00 */
[----:B------:R-:W-:Y:S04]  /*69730*/  STL.64 [R1+0x548], R38 ;  /* 0x0005482601007387 */ /* 0x000fe80000100a00 */
[----:B------:R0:W-:Y:S04]  /*69740*/  STL.64 [R1+0x528], R46 ;  /* 0x0005282e01007387 */ /* 0x0001e80000100a00 */
[----:B0-----:R-:W2:Y:S01]  /*69750*/  LDL.LU R46, [R1+0x2bc8] ;  /* 0x002bc800012e7983 */ /* 0x001ea20000300800 */
[----:B------:R-:W-:-:S02]  /*69760*/  IADD3 R36, P1, PT, R44, R56, RZ ;  /* 0x000000382c247210 */ /* 0x000fc40007f3e0ff */
[C---:B------:R-:W-:Y:S02]  /*69770*/  IADD3 R16, P2, PT, R44.reuse, R58, RZ ;  /* 0x0000003a2c107210 */ /* 0x040fe40007f5e0ff */
[----:B------:R-:W-:Y:S01]  /*69780*/  IADD3 R44, P3, PT, R44, R60, RZ ;  /* 0x0000003c2c2c7210 */ /* 0x000fe20007f7e0ff */
[----:B------:R-:W-:Y:S01]  /*69790*/  IMAD.X R37, R22, 0x1, R57, P1 ;  /* 0x0000000116257824 */ /* 0x000fe200008e0639 */
[----:B------:R-:W-:Y:S02]  /*697a0*/  SHF.R.S32.HI R28, RZ, 0x1f, R18 ;  /* 0x0000001fff1c7819 */ /* 0x000fe40000011412 */
[----:B------:R-:W-:Y:S01]  /*697b0*/  IADD3 R38, P4, PT, R18, R2, RZ ;  /* 0x0000000212267210 */ /* 0x000fe20007f9e0ff */
[----:B------:R-:W-:Y:S02]  /*697c0*/  IMAD.MOV.U32 R33, RZ, RZ, R45 ;  /* 0x000000ffff217224 */ /* 0x000fe400078e002d */
[C---:B------:R-:W-:Y:S02]  /*697d0*/  IMAD.X R17, R22.reuse, 0x1, R59, P2 ;  /* 0x0000000116117824 */ /* 0x040fe400010e063b */
[----:B------:R-:W-:Y:S01]  /*697e0*/  IMAD.X R45, R22, 0x1, R61, P3 ;  /* 0x00000001162d7824 */ /* 0x000fe200018e063d */
        /* <DEDUP_REMOVED lines=12> */
[----:B------:R-:W-:Y:S02]  /*698b0*/  IMAD.X R39, R28, 0x1, R57, P4 ;  /* 0x000000011c277824 */ /* 0x000fe400020e0639 */
[----:B--2---:R-:W-:Y:S01]  /*698c0*/  IMAD.MOV.U32 R32, RZ, RZ, R46 ;  /* 0x000000ffff207224 */ /* 0x004fe200078e002e */
[----:B------:R-:W-:-:S05]  /*698d0*/  IADD3 R46, P0, PT, R18, R48, RZ ;  /* 0x00000030122e7210 */ /* 0x000fca0007f1e0ff */
[----:B------:R-:W-:-:S05]  /*698e0*/  IMAD.X R47, R28, 0x1, R49, P0 ;  /* 0x000000011c2f7824 */ /* 0x000fca00000e0631 */
[----:B------:R-:W-:Y:S04]  /*698f0*/  STL.64 [R1+0x4f0], R46 ;  /* 0x0004f02e01007387 */ /* 0x000fe80000100a00 */
[----:B------:R0:W-:Y:S04]  /*69900*/  STL.64 [R1+0x4e8], R36 ;  /* 0x0004e82401007387 */ /* 0x0001e80000100a00 */
[----:B0-----:R-:W2:Y:S04]  /*69910*/  LDL.LU.64 R36, [R1+0x2bc0] ;  /* 0x002bc00001247983 */ /* 0x001ea80000300a00 */
[----:B------:R-:W-:Y:S04]  /*69920*/  STL.64 [R1+0x4e0], R16 ;  /* 0x0004e01001007387 */ /* 0x000fe80000100a00 */
[----:B------:R-:W-:Y:S04]  /*69930*/  STL.64 [R1+0x4c8], R44 ;  /* 0x0004c82c01007387 */ /* 0x000fe80000100a00 */
[----:B------:R0:W-:Y:S04]  /*69940*/  STL.64 [R1+0x4c0], R38 ;  /* 0x0004c02601007387 */ /* 0x0001e80000100a00 */
[----:B0-----:R-:W3:Y:S01]  /*69950*/  LDL.LU.64 R38, [R1+0x2bb8] ;  /* 0x002bb80001267983 */ /* 0x001ee20000300a00 */
[----:B------:R-:W-:-:S02]  /*69960*/  IADD3 R46, P0, PT, R18, R58, RZ ;  /* 0x0000003a122e7210 */ /* 0x000fc40007f1e0ff */
[----:B------:R-:W-:Y:S02]  /*69970*/  IADD3 R18, P1, PT, R18, R60, RZ ;  /* 0x0000003c12127210 */ /* 0x000fe40007f3e0ff */
[----:B------:R-:W-:Y:S02]  /*69980*/  SHF.R.S32.HI R22, RZ, 0x1f, R33 ;  /* 0x0000001fff167819 */ /* 0x000fe40000011421 */
[C---:B------:R-:W-:Y:S01]  /*69990*/  IADD3 R16, P2, PT, R33.reuse, R2, RZ ;  /* 0x0000000221107210 */ /* 0x040fe20007f5e0ff */
[C---:B------:R-:W-:Y:S01]  /*699a0*/  IMAD.X R47, R28.reuse, 0x1, R59, P0 ;  /* 0x000000011c2f7824 */ /* 0x040fe200000e063b */
[C---:B------:R-:W-:Y:S01]  /*699b0*/  IADD3 R44, P3, PT, R33.reuse, R48, RZ ;  /* 0x00000030212c7210 */ /* 0x040fe20007f7e0ff */
[----:B------:R-:W-:Y:S01]  /*699c0*/  IMAD.X R19, R28, 0x1, R61, P1 ;  /* 0x000000011c137824 */ /* 0x000fe200008e063d */
[----:B------:R-:W-:Y:S01]  /*699d0*/  IADD3 R24, P4, PT, R33, R50, RZ ;  /* 0x0000003221187210 */ /* 0x000fe20007f9e0ff */
[C---:B------:R-:W-:Y:S01]  /*699e0*/  IMAD.X R17, R22.reuse, 0x1, R3, P2 ;  /* 0x0000000116117824 */ /* 0x040fe200010e0603 */
[----:B------:R0:W-:Y:S01]  /*699f0*/  STL.64 [R1+0x4b8], R46 ;  /* 0x0004b82e01007387 */ /* 0x0001e20000100a00 */
[----:B------:R-:W-:-:S03]  /*69a00*/  IMAD.X R45, R22, 0x1, R49, P3 ;  /* 0x00000001162d7824 */ /* 0x000fc600018e0631 */
[----:B------:R-:W-:Y:S04]  /*69a10*/  STL [R1+0x490], R24 ;  /* 0x0004901801007387 */ /* 0x000fe80000100800 */
[----:B------:R1:W-:Y:S01]  /*69a20*/  STL.64 [R1+0x4a8], R18 ;  /* 0x0004a81201007387 */ /* 0x0003e20000100a00 */
[----:B0-----:R-:W-:-:S03]  /*69a30*/  IADD3 R46, P0, PT, R33, R52, RZ ;  /* 0x00000034212e7210 */ /* 0x001fc60007f1e0ff */
[----:B------:R-:W-:Y:S04]  /*69a40*/  STL.64 [R1+0x4a0], R16 ;  /* 0x0004a01001007387 */ /* 0x000fe80000100a00 */
[----:B------:R0:W-:Y:S01]  /*69a50*/  STL.64 [R1+0x2b38], R44 ;  /* 0x002b382c01007387 */ /* 0x0001e20000100a00 */
[----:B-1----:R-:W-:Y:S01]  /*69a60*/  IADD3 R18, P1, PT, R33, R54, RZ ;  /* 0x0000003621127210 */ /* 0x002fe20007f3e0ff */
[----:B------:R-:W-:-:S04]  /*69a70*/  IMAD.X R47, R22, 0x1, R53, P0 ;  /* 0x00000001162f7824 */ /* 0x000fc800000e0635 */
[C---:B------:R-:W-:Y:S02]  /*69a80*/  IMAD.X R19, R22.reuse, 0x1, R55, P1 ;  /* 0x0000000116137824 */ /* 0x040fe400008e0637 */
[----:B0-----:R-:W-:Y:S02]  /*69a90*/  IMAD.MOV.U32 R45, RZ, RZ, R25 ;  /* 0x000000ffff2d7224 */ /* 0x001fe400078e0019 */
[C---:B------:R-:W-:Y:S01]  /*69aa0*/  IMAD.X R45, R22.reuse, 0x1, R51, P4 ;  /* 0x00000001162d7824 */ /* 0x040fe200020e0633 */
[C---:B------:R-:W-:Y:S01]  /*69ab0*/  IADD3 R16, P2, PT, R33.reuse, R56, RZ ;  /* 0x0000003821107210 */ /* 0x040fe20007f5e0ff */
[----:B------:R-:W-:Y:S01]  /*69ac0*/  IMAD.MOV.U32 R44, RZ, RZ, R24 ;  /* 0x000000ffff2c7224 */ /* 0x000fe200078e0018 */
[C---:B------:R-:W-:Y:S02]  /*69ad0*/  IADD3 R24, P3, PT, R33.reuse, R58, RZ ;  /* 0x0000003a21187210 */ /* 0x040fe40007f7e0ff */
[----:B------:R0:W-:Y:S01]  /*69ae0*/  STL [R1+0x494], R45 ;  /* 0x0004942d01007387 */ /* 0x0001e20000100800 */
[----:B------:R-:W-:Y:S01]  /*69af0*/  IADD3 R44, P4, PT, R33, R60, RZ ;  /* 0x0000003c212c7210 */ /* 0x000fe20007f9e0ff */
[C---:B------:R-:W-:Y:S01]  /*69b00*/  IMAD.X R17, R22.reuse, 0x1, R57, P2 ;  /* 0x0000000116117824 */ /* 0x040fe200010e0639 */
[----:B------:R-:W-:Y:S01]  /*69b10*/  SHF.R.S32.HI R28, RZ, 0x1f, R32 ;  /* 0x0000001fff1c7819 */ /* 0x000fe20000011420 */
[----:B------:R1:W-:Y:S01]  /*69b20*/  STL.64 [R1+0x488], R46 ;  /* 0x0004882e01007387 */ /* 0x0003e20000100a00 */
[----:B------:R-:W-:-:S03]  /*69b30*/  IMAD.X R25, R22, 0x1, R59, P3 ;  /* 0x0000000116197824 */ /* 0x000fc600018e063b */
[----:B------:R4:W-:Y:S01]  /*69b40*/  STL.64 [R1+0x480], R18 ;  /* 0x0004801201007387 */ /* 0x0009e20000100a00 */
[----:B0-----:R-:W-:Y:S01]  /*69b50*/  IMAD.X R45, R22, 0x1, R61, P4 ;  /* 0x00000001162d7824 */ /* 0x001fe200020e063d */
[C---:B-1----:R-:W-:Y:S02]  /*69b60*/  IADD3 R46, P0, PT, R32.reuse, R2, RZ ;  /* 0x00000002202e7210 */ /* 0x042fe40007f1e0ff */
[----:B----4-:R-:W-:-:S03]  /*69b70*/  IADD3 R18, P1, PT, R32, R48, RZ ;  /* 0x0000003020127210 */ /* 0x010fc60007f3e0ff */
        /* <DEDUP_REMOVED lines=15> */
[----:B------:R-:W-:Y:S01]  /*69c70*/  IMAD.X R47, R28, 0x1, R57, P0 ;  /* 0x000000011c2f7824 */ /* 0x000fe200000e0639 */
[----:B------:R0:W-:Y:S01]  /*69c80*/  STL.64 [R1+0x450], R16 ;  /* 0x0004501001007387 */ /* 0x0001e20000100a00 */
[----:B------:R-:W-:Y:S02]  /*69c90*/  IADD3 R32, P2, PT, R32, R60, RZ ;  /* 0x0000003c20207210 */ /* 0x000fe40007f5e0ff */
[C---:B------:R-:W-:Y:S01]  /*69ca0*/  IMAD.X R19, R28.reuse, 0x1, R59, P1 ;  /* 0x000000011c137824 */ /* 0x040fe200008e063b */
[----:B------:R-:W-:Y:S02]  /*69cb0*/  SHF.R.S32.HI R22, RZ, 0x1f, R41 ;  /* 0x0000001fff167819 */ /* 0x000fe40000011429 */
[----:B------:R-:W-:Y:S01]  /*69cc0*/  IMAD.X R33, R28, 0x1, R61, P2 ;  /* 0x000000011c217824 */ /* 0x000fe200010e063d */
[----:B0-----:R-:W4:Y:S04]  /*69cd0*/  LDL.LU.64 R16, [R1+0x2bb0] ;  /* 0x002bb00001107983 */ /* 0x001f280000300a00 */
[----:B------:R0:W-:Y:S04]  /*69ce0*/  STL.64 [R1+0x448], R24 ;  /* 0x0004481801007387 */ /* 0x0001e80000100a00 */
[----:B------:R1:W-:Y:S04]  /*69cf0*/  STL.64 [R1+0x440], R44 ;  /* 0x0004402c01007387 */ /* 0x0003e80000100a00 */
[----:B------:R1:W-:Y:S01]  /*69d00*/  STL.64 [R1+0x438], R46 ;  /* 0x0004382e01007387 */ /* 0x0003e20000100a00 */
[----:B0-----:R-:W-:-:S03]  /*69d10*/  IADD3 R24, P3, PT, R41, R2, RZ ;  /* 0x0000000229187210 */ /* 0x001fc60007f7e0ff */
[----:B------:R0:W-:Y:S01]  /*69d20*/  STL.64 [R1+0x430], R18 ;  /* 0x0004301201007387 */ /* 0x0001e20000100a00 */
[C---:B-1----:R-:W-:Y:S01]  /*69d30*/  IADD3 R44, P4, PT, R41.reuse, R48, RZ ;  /* 0x00000030292c7210 */ /* 0x042fe20007f9e0ff */
[----:B------:R-:W-:Y:S01]  /*69d40*/  IMAD.X R25, R22, 0x1, R3, P3 ;  /* 0x0000000116197824 */ /* 0x000fe200018e0603 */
[----:B------:R-:W-:-:S03]  /*69d50*/  IADD3 R46, P0, PT, R41, R50, RZ ;  /* 0x00000032292e7210 */ /* 0x000fc60007f1e0ff */
[C---:B------:R-:W-:Y:S01]  /*69d60*/  IMAD.X R45, R22.reuse, 0x1, R49, P4 ;  /* 0x00000001162d7824 */ /* 0x040fe200020e0631 */
[C---:B0-----:R-:W-:Y:S01]  /*69d70*/  IADD3 R18, P1, PT, R41.reuse, R52, RZ ;  /* 0x0000003429127210 */ /* 0x041fe20007f3e0ff */
        /* <DEDUP_REMOVED lines=9> */
[C---:B------:R-:W-:Y:S01]  /*69e10*/  IADD3 R44, P4, PT, R41.reuse, R58, RZ ;  /* 0x0000003a292c7210 */ /* 0x040fe20007f9e0ff */
[C---:B------:R-:W-:Y:S01]  /*69e20*/  IMAD.X R33, R22.reuse, 0x1, R55, P2 ;  /* 0x0000000116217824 */ /* 0x040fe200010e0637 */
[----:B0-----:R-:W-:Y:S01]  /*69e30*/  IADD3 R46, P0, PT, R41, R60, RZ ;  /* 0x0000003c292e7210 */ /* 0x001fe20007f1e0ff */
[C---:B------:R-:W-:Y:S02]  /*69e40*/  IMAD.X R25, R22.reuse, 0x1, R57, P3 ;  /* 0x0000000116197824 */ /* 0x040fe400018e0639 */
[C---:B------:R-:W-:Y:S02]  /*69e50*/  IMAD.X R45, R22.reuse, 0x1, R59, P4 ;  /* 0x00000001162d7824 */ /* 0x040fe400020e063b */
[----:B------:R-:W-:Y:S01]  /*69e60*/  IMAD.X R47, R22, 0x1, R61, P0 ;  /* 0x00000001162f7824 */ /* 0x000fe200000e063d */
[----:B------:R0:W-:Y:S04]  /*69e70*/  STL.64 [R1+0x3f0], R32 ;  /* 0x0003f02001007387 */ /* 0x0001e80000100a00 */
[----:B------:R0:W-:Y:S04]  /*69e80*/  STL.64 [R1+0x3e8], R24 ;  /* 0x0003e81801007387 */ /* 0x0001e80000100a00 */
[----:B------:R0:W-:Y:S04]  /*69e90*/  STL.64 [R1+0x3e0], R44 ;  /* 0x0003e02c01007387 */ /* 0x0001e80000100a00 */
[----:B------:R0:W-:Y:S01]  /*69ea0*/  STL.64 [R1+0x3d8], R46 ;  /* 0x0003d82e01007387 */ /* 0x0001e20000100a00 */
[----:B---3--:R-:W-:-:S02]  /*69eb0*/  SHF.R.S32.HI R28, RZ, 0x1f, R39 ;  /* 0x0000001fff1c7819 */ /* 0x008fc40000011427 */
[C---:B-1----:R-:W-:Y:S02]  /*69ec0*/  IADD3 R18, P1, PT, R39.reuse, R2, RZ ;  /* 0x0000000227127210 */ /* 0x042fe40007f3e0ff */
[----:B0-----:R-:W-:-:S03]  /*69ed0*/  IADD3 R32, P2, PT, R39, R48, RZ ;  /* 0x0000003027207210 */ /* 0x001fc60007f5e0ff */
[C---:B------:R-:W-:Y:S01]  /*69ee0*/  IMAD.X R19, R28.reuse, 0x1, R3, P1 ;  /* 0x000000011c137824 */ /* 0x040fe200008e0603 */
[C---:B------:R-:W-:Y:S02]  /*69ef0*/  IADD3 R24, P3, PT, R39.reuse, R50, RZ ;  /* 0x0000003227187210 */ /* 0x040fe40007f7e0ff */
[C---:B------:R-:W-:Y:S02]  /*69f00*/  IADD3 R44, P4, PT, R39.reuse, R52, RZ ;  /* 0x00000034272c7210 */ /* 0x040fe40007f9e0ff */
[----:B------:R-:W-:Y:S01]  /*69f10*/  IADD3 R46, P0, PT, R39, R54, RZ ;  /* 0x00000036272e7210 */ /* 0x000fe20007f1e0ff */
[----:B------:R0:W-:Y:S01]  /*69f20*/  STL.64 [R1+0x3d0], R18 ;  /* 0x0003d01201007387 */ /* 0x0001e20000100a00 */
[C---:B------:R-:W-:Y:S02]  /*69f30*/  IMAD.X R33, R28.reuse, 0x1, R49, P2 ;  /* 0x000000011c217824 */ /* 0x040fe400010e0631 */
[C---:B------:R-:W-:Y:S02]  /*69f40*/  IMAD.X R25, R28.reuse, 0x1, R51, P3 ;  /* 0x000000011c197824 */ /* 0x040fe400018e0633 */
[----:B------:R-:W-:-:S02]  /*69f50*/  IMAD.X R45, R28, 0x1, R53, P4 ;  /* 0x000000011c2d7824 */ /* 0x000fc400020e0635 */
[C---:B------:R-:W-:Y:S01]  /*69f60*/  IMAD.X R47, R28.reuse, 0x1, R55, P0 ;  /* 0x000000011c2f7824 */ /* 0x040fe200000e0637 */
[C---:B0-----:R-:W-:Y:S01]  /*69f70*/  IADD3 R18, P1, PT, R39.reuse, R56, RZ ;  /* 0x0000003827127210 */ /* 0x041fe20007f3e0ff */
[----:B------:R-:W-:Y:S04]  /*69f80*/  STL.64 [R1+0x3c8], R32 ;  /* 0x0003c82001007387 */ /* 0x000fe80000100a00 */
[----:B------:R-:W-:Y:S01]  /*69f90*/  IMAD.X R19, R28, 0x1, R57, P1 ;  /* 0x000000011c137824 */ /* 0x000fe200008e0639 */
[----:B------:R-:W-:Y:S04]  /*69fa0*/  STL.64 [R1+0x3c0], R24 ;  /* 0x0003c01801007387 */ /* 0x000fe80000100a00 */
[----:B------:R-:W-:Y:S04]  /*69fb0*/  STL.64 [R1+0x3b8], R44 ;  /* 0x0003b82c01007387 */ /* 0x000fe80000100a00 */
[----:B------:R-:W-:Y:S04]  /*69fc0*/  STL.64 [R1+0x3a0], R46 ;  /* 0x0003a02e01007387 */ /* 0x000fe80000100a00 */
[----:B------:R0:W-:Y:S04]  /*69fd0*/  STL.64 [R1+0x398], R18 ;  /* 0x0003981201007387 */ /* 0x0001e80000100a00 */
[----:B0-----:R-:W3:Y:S01]  /*69fe0*/  LDL.LU R19, [R1+0x2bac] ;  /* 0x002bac0001137983 */ /* 0x001ee20000300800 */
[----:B------:R-:W-:-:S02]  /*69ff0*/  IADD3 R32, P2, PT, R39, R58, RZ ;  /* 0x0000003a27207210 */ /* 0x000fc40007f5e0ff */
[----:B------:R-:W-:-:S03]  /*6a000*/  IADD3 R24, P3, PT, R39, R60, RZ ;  /* 0x0000003c27187210 */ /* 0x000fc60007f7e0ff */
[C---:B------:R-:W-:Y:S02]  /*6a010*/  IMAD.X R33, R28.reuse, 0x1, R59, P2 ;  /* 0x000000011c217824 */ /* 0x040fe400010e063b */
[----:B------:R-:W-:-:S03]  /*6a020*/  IMAD.X R25, R28, 0x1, R61, P3 ;  /* 0x000000011c197824 */ /* 0x000fc600018e063d */
[----:B------:R0:W-:Y:S01]  /*6a030*/  STL.64 [R1+0x390], R32 ;  /* 0x0003902001007387 */ /* 0x0001e20000100a00 */
[----:B----4-:R-:W-:Y:S02]  /*6a040*/  SHF.R.S32.HI R22, RZ, 0x1f, R17 ;  /* 0x0000001fff167819 */ /* 0x010fe40000011411 */
[C---:B------:R-:W-:Y:S02]  /*6a050*/  IADD3 R44, P4, PT, R17.reuse, R2, RZ ;  /* 0x00000002112c7210 */ /* 0x040fe40007f9e0ff */
[C---:B------:R-:W-:Y:S02]  /*6a060*/  IADD3 R46, P0, PT, R17.reuse, R48, RZ ;  /* 0x00000030112e7210 */ /* 0x040fe40007f1e0ff */
[C---:B------:R-:W-:Y:S01]  /*6a070*/  IADD3 R18, P1, PT, R17.reuse, R50, RZ ;  /* 0x0000003211127210 */ /* 0x040fe20007f3e0ff */
[C---:B------:R-:W-:Y:S02]  /*6a080*/  IMAD.X R45, R22.reuse, 0x1, R3, P4 ;  /* 0x00000001162d7824 */ /* 0x040fe400020e0603 */
[C---:B------:R-:W-:Y:S01]  /*6a090*/  IMAD.X R47, R22.reuse, 0x1, R49, P0 ;  /* 0x00000001162f7824 */ /* 0x040fe200000e0631 */
[----:B0-----:R-:W-:Y:S01]  /*6a0a0*/  IADD3 R32, P2, PT, R17, R52, RZ ;  /* 0x0000003411207210 */ /* 0x001fe20007f5e0ff */
[----:B------:R-:W-:Y:S04]  /*6a0b0*/  STL [R1+0x370], R18 ;  /* 0x0003701201007387 */ /* 0x000fe80000100800 */
[----:B------:R0:W-:Y:S04]  /*6a0c0*/  STL.64 [R1+0x388], R24 ;  /* 0x0003881801007387 */ /* 0x0001e80000100a00 */
[----:B------:R1:W-:Y:S01]  /*6a0d0*/  STL.64 [R1+0x380], R44 ;  /* 0x0003802c01007387 */ /* 0x0003e20000100a00 */
[----:B------:R-:W-:-:S03]  /*6a0e0*/  IMAD.X R33, R22, 0x1, R53, P2 ;  /* 0x0000000116217824 */ /* 0x000fc600010e0635 */
[----:B------:R4:W-:Y:S01]  /*6a0f0*/  STL.64 [R1+0x2b60], R46 ;  /* 0x002b602e01007387 */ /* 0x0009e20000100a00 */
[C---:B0-----:R-:W-:Y:S02]  /*6a100*/  IADD3 R24, P3, PT, R17.reuse, R54, RZ ;  /* 0x0000003611187210 */ /* 0x041fe40007f7e0ff */
[C---:B-1----:R-:W-:Y:S01]  /*6a110*/  IADD3 R44, P4, PT, R17.reuse, R56, RZ ;  /* 0x00000038112c7210 */ /* 0x042fe20007f9e0ff */
[----:B----4-:R-:W-:Y:S01]  /*6a120*/  IMAD.MOV.U32 R46, RZ, RZ, R18 ;  /* 0x000000ffff2e7224 */ /* 0x010fe200078e0012 */
[----:B------:R-:W-:Y:S01]  /*6a130*/  IADD3 R18, P0, PT, R17, R58, RZ ;  /* 0x0000003a11127210 */ /* 0x000fe20007f1e0ff */
[C---:B------:R-:W-:Y:S02]  /*6a140*/  IMAD.X R25, R22.reuse, 0x1, R55, P3 ;  /* 0x0000000116197824 */ /* 0x040fe400018e0637 */
[----:B------:R-:W-:Y:S02]  /*6a150*/  IMAD.X R45, R22, 0x1, R57, P4 ;  /* 0x00000001162d7824 */ /* 0x000fe400020e0639 */
[----:B---3--:R-:W-:-:S02]  /*6a160*/  IMAD.MOV.U32 R47, RZ, RZ, R19 ;  /* 0x000000ffff2f7224 */ /* 0x008fc400078e0013 */
[C---:B------:R-:W-:Y:S01]  /*6a170*/  IMAD.X R47, R22.reuse, 0x1, R51, P1 ;  /* 0x00000001162f7824 */ /* 0x040fe200008e0633 */
[----:B------:R-:W-:Y:S02]  /*6a180*/  IADD3 R46, P1, PT, R17, R60, RZ ;  /* 0x0000003c112e7210 */ /* 0x000fe40007f3e0ff */
[----:B--2---:R-:W-:Y:S02]  /*6a190*/  SHF.R.S32.HI R17, RZ, 0x1f, R37 ;  /* 0x0000001fff117819 */ /* 0x004fe40000011425 */
[----:B------:R0:W-:Y:S04]  /*6a1a0*/  STL [R1+0x374], R47 ;  /* 0x0003742f01007387 */ /* 0x0001e80000100800 */
[----:B------:R1:W-:Y:S01]  /*6a1b0*/  STL.64 [R1+0x368], R32 ;  /* 0x0003682001007387 */ /* 0x0003e20000100a00 */
[----:B------:R-:W-:-:S03]  /*6a1c0*/  IMAD.X R19, R22, 0x1, R59, P0 ;  /* 0x0000000116137824 */ /* 0x000fc600000e063b */
[----:B------:R2:W-:Y:S01]  /*6a1d0*/  STL.64 [R1+0x350], R24 ;  /* 0x0003501801007387 */ /* 0x0005e20000100a00 */
[----:B0-----:R-:W-:Y:S01]  /*6a1e0*/  IMAD.X R47, R22, 0x1, R61, P1 ;  /* 0x00000001162f7824 */ /* 0x001fe200008e063d */
[----:B-1----:R-:W-:Y:S02]  /*6a1f0*/  IADD3 R32, P2, PT, R37, R2, RZ ;  /* 0x0000000225207210 */ /* 0x002fe40007f5e0ff */
[----:B------:R0:W-:Y:S03]  /*6a200*/  STL.64 [R1+0x348], R44 ;  /* 0x0003482c01007387 */ /* 0x0001e60000100a00 */
[----:B------:R-:W-:Y:S01]  /*6a210*/  IMAD.X R33, R17, 0x1, R3, P2 ;  /* 0x0000000111217824 */ /* 0x000fe200010e0603 */
[C---:B--2---:R-:W-:Y:S01]  /*6a220*/  IADD3 R24, P3, PT, R37.reuse, R48, RZ ;  /* 0x0000003025187210 */ /* 0x044fe20007f7e0ff */
[----:B------:R1:W-:Y:S04]  /*6a230*/  STL.64 [R1+0x340], R18 ;  /* 0x0003401201007387 */ /* 0x0003e80000100a00 */
[----:B------:R2:W-:Y:S01]  /*6a240*/  STL.64 [R1+0x338], R46 ;  /* 0x0003382e01007387 */ /* 0x0005e20000100a00 */
[----:B0-----:R-:W-:-:S03]  /*6a250*/  IADD3 R44, P4, PT, R37, R50, RZ ;  /* 0x00000032252c7210 */ /* 0x001fc60007f9e0ff */
[----:B------:R0:W-:Y:S01]  /*6a260*/  STL.64 [R1+0x330], R32 ;  /* 0x0003302001007387 */ /* 0x0001e20000100a00 */
[----:B------:R-:W-:Y:S01]  /*6a270*/  IMAD.X R25, R17, 0x1, R49, P3 ;  /* 0x0000000111197824 */ /* 0x000fe200018e0631 */
[----:B-1----:R-:W-:Y:S01]  /*6a280*/  IADD3 R18, P0, PT, R37, R52, RZ ;  /* 0x0000003425127210 */ /* 0x002fe20007f1e0ff */
[----:B------:R-:W-:Y:S01]  /*6a290*/  IMAD.X R45, R17, 0x1, R51, P4 ;  /* 0x00000001112d7824 */ /* 0x000fe200020e0633 */
[----:B--2---:R-:W-:-:S03]  /*6a2a0*/  IADD3 R46, P1, PT, R37, R54, RZ ;  /* 0x00000036252e7210 */ /* 0x004fc60007f3e0ff */
[----:B------:R-:W-:Y:S01]  /*6a2b0*/  IMAD.X R19, R17, 0x1, R53, P0 ;  /* 0x0000000111137824 */ /* 0x000fe200000e0635 */
[----:B0-----:R-:W-:Y:S01]  /*6a2c0*/  IADD3 R32, P2, PT, R37, R56, RZ ;  /* 0x0000003825207210 */ /* 0x001fe20007f5e0ff */
[C---:B------:R-:W-:Y:S01]  /*6a2d0*/  IMAD.X R47, R17.reuse, 0x1, R55, P1 ;  /* 0x00000001112f7824 */ /* 0x040fe200008e0637 */
[----:B------:R0:W-:Y:S03]  /*6a2e0*/  STL.64 [R1+0x328], R24 ;  /* 0x0003281801007387 */ /* 0x0001e60000100a00 */
[----:B------:R-:W-:Y:S01]  /*6a2f0*/  IMAD.X R33, R17, 0x1, R57, P2 ;  /* 0x0000000111217824 */ /* 0x000fe200010e0639 */
[----:B------:R1:W-:Y:S01]  /*6a300*/  STL.64 [R1+0x320], R44 ;  /* 0x0003202c01007387 */ /* 0x0003e20000100a00 */
[----:B------:R-:W-:-:S03]  /*6a310*/  SHF.R.S32.HI R22, RZ, 0x1f, R16 ;  /* 0x0000001fff167819 */ /* 0x000fc60000011410 */
        /* <DEDUP_REMOVED lines=8> */
[----:B------:R-:W-:Y:S01]  /*6a3a0*/  IMAD.X R45, R17, 0x1, R61, P4 ;  /* 0x00000001112d7824 */ /* 0x000fe200020e063d */
[----:B-1----:R-:W-:Y:S01]  /*6a3b0*/  IADD3 R32, P2, PT, R16, R50, RZ ;  /* 0x0000003210207210 */ /* 0x002fe20007f5e0ff */
[C---:B------:R-:W-:Y:S02]  /*6a3c0*/  IMAD.X R19, R22.reuse, 0x1, R3, P0 ;  /* 0x0000000116137824 */ /* 0x040fe400000e0603 */
[C---:B------:R-:W-:Y:S01]  /*6a3d0*/  IMAD.X R47, R22.reuse, 0x1, R49, P1 ;  /* 0x00000001162f7824 */ /* 0x040fe200008e0631 */
[----:B------:R-:W-:Y:S01]  /*6a3e0*/  STL.64 [R1+0x2f8], R24 ;  /* 0x0002f81801007387 */ /* 0x000fe20000100a00 */
[----:B------:R-:W-:-:S03]  /*6a3f0*/  IMAD.X R33, R22, 0x1, R51, P2 ;  /* 0x0000000116217824 */ /* 0x000fc600010e0633 */
[----:B------:R-:W-:Y:S04]  /*6a400*/  STL.64 [R1+0x2e0], R44 ;  /* 0x0002e02c01007387 */ /* 0x000fe80000100a00 */
[----:B------:R-:W-:Y:S04]  /*6a410*/  STL.64 [R1+0x2d8], R18 ;  /* 0x0002d81201007387 */ /* 0x000fe80000100a00 */
[----:B------:R-:W-:Y:S04]  /*6a420*/  STL.64 [R1+0x2d0], R46 ;  /* 0x0002d02e01007387 */ /* 0x000fe80000100a00 */
[----:B------:R0:W-:Y:S04]  /*6a430*/  STL.64 [R1+0x2c8], R32 ;  /* 0x0002c82001007387 */ /* 0x0001e80000100a00 */
[----:B0-----:R-:W2:Y:S01]  /*6a440*/  LDL.LU R33, [R1+0x2ba8] ;  /* 0x002ba80001217983 */ /* 0x001ea20000300800 */
[----:B------:R-:W-:-:S02]  /*6a450*/  IADD3 R24, P3, PT, R16, R52, RZ ;  /* 0x0000003410187210 */ /* 0x000fc40007f7e0ff */
[C---:B------:R-:W-:Y:S02]  /*6a460*/  IADD3 R44, P4, PT, R16.reuse, R54, RZ ;  /* 0x00000036102c7210 */ /* 0x040fe40007f9e0ff */
[----:B------:R-:W-:Y:S01]  /*6a470*/  IADD3 R18, P0, PT, R16, R56, RZ ;  /* 0x0000003810127210 */ /* 0x000fe20007f1e0ff */
[C---:B------:R-:W-:Y:S02]  /*6a480*/  IMAD.X R25, R22.reuse, 0x1, R53, P3 ;  /* 0x0000000116197824 */ /* 0x040fe400018e0635 */
[C---:B------:R-:W-:Y:S02]  /*6a490*/  IMAD.X R45, R22.reuse, 0x1, R55, P4 ;  /* 0x00000001162d7824 */ /* 0x040fe400020e0637 */
[----:B------:R-:W-:Y:S01]  /*6a4a0*/  IMAD.X R19, R22, 0x1, R57, P0 ;  /* 0x0000000116137824 */ /* 0x000fe200000e0639 */
[C---:B------:R-:W-:Y:S01]  /*6a4b0*/  IADD3 R46, P1, PT, R16.reuse, R58, RZ ;  /* 0x0000003a102e7210 */ /* 0x040fe20007f3e0ff */
[----:B------:R0:W-:Y:S01]  /*6a4c0*/  STL.64 [R1+0x2c0], R24 ;  /* 0x0002c01801007387 */ /* 0x0001e20000100a00 */
[----:B------:R-:W-:-:S03]  /*6a4d0*/  IADD3 R16, P2, PT, R16, R60, RZ ;  /* 0x0000003c10107210 */ /* 0x000fc60007f5e0ff */
[----:B------:R1:W-:Y:S01]  /*6a4e0*/  STL.64 [R1+0x2b8], R44 ;  /* 0x0002b82c01007387 */ /* 0x0003e20000100a00 */
[----:B------:R-:W-:-:S03]  /*6a4f0*/  IMAD.X R47, R22, 0x1, R59, P1 ;  /* 0x00000001162f7824 */ /* 0x000fc600008e063b */
[----:B------:R3:W-:Y:S01]  /*6a500*/  STL.64 [R1+0x2b0], R18 ;  /* 0x0002b01201007387 */ /* 0x0007e20000100a00 */
[----:B------:R-:W-:-:S03]  /*6a510*/  IMAD.X R17, R22, 0x1, R61, P2 ;  /* 0x0000000116117824 */ /* 0x000fc600010e063d */
[----:B------:R4:W-:Y:S04]  /*6a520*/  STL.64 [R1+0x2a8], R46 ;  /* 0x0002a82e01007387 */ /* 0x0009e80000100a00 */
[----:B------:R0:W-:Y:S01]  /*6a530*/  STL.64 [R1+0x290], R16 ;  /* 0x0002901001007387 */ /* 0x0001e20000100a00 */
[----:B--2---:R-:W-:Y:S02]  /*6a540*/  SHF.R.S32.HI R28, RZ, 0x1f, R33 ;  /* 0x0000001fff1c7819 */ /* 0x004fe40000011421 */
[C---:B0-----:R-:W-:Y:S02]  /*6a550*/  IADD3 R24, P3, PT, R33.reuse, R2, RZ ;  /* 0x0000000221187210 */ /* 0x041fe40007f7e0ff */
[C---:B-1----:R-:W-:Y:S02]  /*6a560*/  IADD3 R44, P4, PT, R33.reuse, R48, RZ ;  /* 0x00000030212c7210 */ /* 0x042fe40007f9e0ff */
[----:B---3--:R-:W-:Y:S01]  /*6a570*/  IADD3 R18, P0, PT, R33, R50, RZ ;  /* 0x0000003221127210 */ /* 0x008fe20007f1e0ff */
[----:B------:R-:W-:-:S02]  /*6a580*/  IMAD.X R25, R28, 0x1, R3, P3 ;  /* 0x000000011c197824 */ /* 0x000fc400018e0603 */
[C---:B------:R-:W-:Y:S02]  /*6a590*/  IMAD.X R45, R28.reuse, 0x1, R49, P4 ;  /* 0x000000011c2d7824 */ /* 0x040fe400020e0631 */
[----:B------:R-:W-:Y:S01]  /*6a5a0*/  IMAD.X R19, R28, 0x1, R51, P0 ;  /* 0x000000011c137824 */ /* 0x000fe200000e0633 */
[----:B------:R-:W-:Y:S04]  /*6a5b0*/  STL.64 [R1+0x288], R24 ;  /* 0x0002881801007387 */ /* 0x000fe80000100a00 */
[----:B------:R-:W-:Y:S04]  /*6a5c0*/  STL.64 [R1+0x280], R44 ;  /* 0x0002802c01007387 */ /* 0x000fe80000100a00 */
[----:B------:R0:W-:Y:S01]  /*6a5d0*/  STL.64 [R1+0x278], R18 ;  /* 0x0002781201007387 */ /* 0x0001e20000100a00 */
[----:B----4-:R-:W-:-:S02]  /*6a5e0*/  IADD3 R46, P1, PT, R33, R52, RZ ;  /* 0x00000034212e7210 */ /* 0x010fc40007f3e0ff */
[C---:B------:R-:W-:Y:S01]  /*6a5f0*/  IADD3 R16, P2, PT, R33.reuse, R54, RZ ;  /* 0x0000003621107210 */ /* 0x040fe20007f5e0ff */
[----:B0-----:R-:W2:Y:S01]  /*6a600*/  LDL.LU.64 R18, [R1+0x2ba0] ;  /* 0x002ba00001127983 */ /* 0x001ea20000300a00 */
[C---:B------:R-:W-:Y:S02]  /*6a610*/  IADD3 R24, P3, PT, R33.reuse, R56, RZ ;  /* 0x0000003821187210 */ /* 0x040fe40007f7e0ff */
[C---:B------:R-:W-:Y:S01]  /*6a620*/  IADD3 R44, P4, PT, R33.reuse, R58, RZ ;  /* 0x0000003a212c7210 */ /* 0x040fe20007f9e0ff */
[C---:B------:R-:W-:Y:S01]  /*6a630*/  IMAD.X R47, R28.reuse, 0x1, R53, P1 ;  /* 0x000000011c2f7824 */ /* 0x040fe200008e0635 */
[----:B------:R-:W-:Y:S01]  /*6a640*/  IADD3 R32, P0, PT, R33, R60, RZ ;  /* 0x0000003c21207210 */ /* 0x000fe20007f1e0ff */
[C---:B------:R-:W-:Y:S02]  /*6a650*/  IMAD.X R17, R28.reuse, 0x1, R55, P2 ;  /* 0x000000011c117824 */ /* 0x040fe400010e0637 */
        /* <DEDUP_REMOVED lines=8> */
[----:B0-----:R-:W3:Y:S01]  /*6a6e0*/  LDL.LU R32, [R1+0x2b9c] ;  /* 0x002b9c0001207983 */ /* 0x001ee20000300800 */
[----:B------:R-:W-:Y:S01]  /*6a6f0*/  SHF.R.S32.HI R37, RZ, 0x1f, R38 ;  /* 0x0000001fff257819 */ /* 0x000fe20000011426 */
[----:B------:R-:W-:Y:S01]  /*6a700*/  VIADD R4, R5, UR58 ;  /* 0x0000003a05047c36 */ /* 0x000fe20008000000 */
[----:B------:R-:W-:Y:S01]  /*6a710*/  PRMT R6, R6, 0x7773, RZ ;  /* 0x0000777306067816 */ /* 0x000fe200000000ff */
[----:B------:R-:W0:Y:S02]  /*6a720*/  LDCU UR58, c[0x0][0x39c] ;  /* 0x00007380ff3a77ac */ /* 0x000e240008000800 */
[----:B------:R-:W-:Y:S01]  /*6a730*/  VIADD R8, R4, UR59 ;  /* 0x0000003b04087c36 */ /* 0x000fe20008000000 */
[----:B------:R-:W1:Y:S03]  /*6a740*/  LDCU UR59, c[0x0][0x398] ;  /* 0x00007300ff3b77ac */ /* 0x000e660008000800 */
[----:B------:R-:W-:Y:S01]  /*6a750*/  VIADD R40, R8, UR60 ;  /* 0x0000003c08287c36 */ /* 0x000fe20008000000 */
[----:B------:R-:W4:Y:S01]  /*6a760*/  LDCU UR60, c[0x0][0x398] ;  /* 0x00007300ff3c77ac */ /* 0x000f220008000800 */
[----:B--2---:R-:W-:-:S02]  /*6a770*/  SHF.R.S32.HI R22, RZ, 0x1f, R19 ;  /* 0x0000001fff167819 */ /* 0x004fc40000011413 */
[C---:B------:R-:W-:Y:S02]  /*6a780*/  IADD3 R46, P1, PT, R19.reuse, R2, RZ ;  /* 0x00000002132e7210 */ /* 0x040fe40007f3e0ff */
[C---:B------:R-:W-:Y:S02]  /*6a790*/  IADD3 R16, P2, PT, R19.reuse, R48, RZ ;  /* 0x0000003013107210 */ /* 0x040fe40007f5e0ff */
[C---:B------:R-:W-:Y:S01]  /*6a7a0*/  IADD3 R24, P3, PT, R19.reuse, R50, RZ ;  /* 0x0000003213187210 */ /* 0x040fe20007f7e0ff */
[C---:B------:R-:W-:Y:S01]  /*6a7b0*/  IMAD.X R47, R22.reuse, 0x1, R3, P1 ;  /* 0x00000001162f7824 */ /* 0x040fe200008e0603 */
[C---:B------:R-:W-:Y:S01]  /*6a7c0*/  IADD3 R28, P0, PT, R19.reuse, R54, RZ ;  /* 0x00000036131c7210 */ /* 0x040fe20007f1e0ff */
[C---:B------:R-:W-:Y:S01]  /*6a7d0*/  IMAD.X R17, R22.reuse, 0x1, R49, P2 ;  /* 0x0000000116117824 */ /* 0x040fe200010e0631 */
[----:B------:R-:W-:Y:S01]  /*6a7e0*/  IADD3 R44, P4, PT, R19, R52, RZ ;  /* 0x00000034132c7210 */ /* 0x000fe20007f9e0ff */
[C---:B------:R-:W-:Y:S01]  /*6a7f0*/  IMAD.X R25, R22.reuse, 0x1, R51, P3 ;  /* 0x0000000116197824 */ /* 0x040fe200018e0633 */
[----:B------:R2:W-:Y:S04]  /*6a800*/  STL.64 [R1+0x240], R46 ;  /* 0x0002402e01007387 */ /* 0x0005e80000100a00 */
[----:B------:R-:W-:Y:S01]  /*6a810*/  STL [R1+0x210], R28 ;  /* 0x0002101c01007387 */ /* 0x000fe20000100800 */
[----:B------:R-:W-:-:S03]  /*6a820*/  IMAD.X R45, R22, 0x1, R53, P4 ;  /* 0x00000001162d7824 */ /* 0x000fc600020e0635 */
[----:B------:R0:W-:Y:S01]  /*6a830*/  STL.64 [R1+0x2b00], R16 ;  /* 0x002b001001007387 */ /* 0x0001e20000100a00 */
[----:B--2---:R-:W-:-:S03]  /*6a840*/  IADD3 R46, P1, PT, R19, R56, RZ ;  /* 0x00000038132e7210 */ /* 0x004fc60007f3e0ff */
[----:B------:R2:W-:Y:S01]  /*6a850*/  STL.64 [R1+0x230], R24 ;  /* 0x0002301801007387 */ /* 0x0005e20000100a00 */
[----:B0-----:R-:W-:Y:S01]  /*6a860*/  IMAD.MOV.U32 R16, RZ, RZ, R28 ;  /* 0x000000ffff107224 */ /* 0x001fe200078e001c */
[C---:B------:R-:W-:Y:S01]  /*6a870*/  IADD3 R28, P2, PT, R19.reuse, R58, RZ ;  /* 0x0000003a131c7210 */ /* 0x040fe20007f5e0ff */
[----:B------:R-:W-:Y:S02]  /*6a880*/  IMAD.MOV.U32 R17, RZ, RZ, R29 ;  /* 0x000000ffff117224 */ /* 0x000fe400078e001d */
[C---:B------:R-:W-:Y:S01]  /*6a890*/  IMAD.X R17, R22.reuse, 0x1, R55, P0 ;  /* 0x0000000116117824 */ /* 0x040fe200000e0637 */
[----:B--2---:R-:W-:Y:S01]  /*6a8a0*/  IADD3 R24, P3, PT, R19, R60, RZ ;  /* 0x0000003c13187210 */ /* 0x004fe20007f7e0ff */
[C---:B------:R-:W-:Y:S01]  /*6a8b0*/  IMAD.X R47, R22.reuse, 0x1, R57, P1 ;  /* 0x00000001162f7824 */ /* 0x040fe200008e0639 */
[----:B------:R0:W-:Y:S01]  /*6a8c0*/  STL.64 [R1+0x228], R44 ;  /* 0x0002282c01007387 */ /* 0x0001e20000100a00 */
[C---:B------:R-:W-:Y:S01]  /*6a8d0*/  IMAD.X R29, R22.reuse, 0x1, R59, P2 ;  /* 0x00000001161d7824 */ /* 0x040fe200010e063b */
[----:B---3--:R-:W-:Y:S01]  /*6a8e0*/  SHF.R.S32.HI R19, RZ, 0x1f, R32 ;  /* 0x0000001fff137819 */ /* 0x008fe20000011420 */
[----:B------:R-:W-:Y:S01]  /*6a8f0*/  IMAD.X R25, R22, 0x1, R61, P3 ;  /* 0x0000000116197824 */ /* 0x000fe200018e063d */
[----:B------:R2:W-:Y:S01]  /*6a900*/  STL [R1+0x214], R17 ;  /* 0x0002141101007387 */ /* 0x0005e20000100800 */
[----:B------:R-:W-:-:S03]  /*6a910*/  IADD3 R16, P0, PT, R32, R48, RZ ;  /* 0x0000003020107210 */ /* 0x000fc60007f1e0ff */
[----:B------:R3:W-:Y:S01]  /*6a920*/  STL.64 [R1+0x208], R46 ;  /* 0x0002082e01007387 */ /* 0x0007e20000100a00 */
[----:B0-----:R-:W-:-:S03]  /*6a930*/  IADD3 R44, P4, PT, R32, R2, RZ ;  /* 0x00000002202c7210 */ /* 0x001fc60007f9e0ff */
[----:B------:R0:W-:Y:S01]  /*6a940*/  STL.64 [R1+0x200], R28 ;  /* 0x0002001c01007387 */ /* 0x0001e20000100a00 */
[C---:B--2---:R-:W-:Y:S02]  /*6a950*/  IMAD.X R17, R19.reuse, 0x1, R49, P0 ;  /* 0x0000000113117824 */ /* 0x044fe400000e0631 */
[----:B------:R-:W-:Y:S01]  /*6a960*/  IMAD.X R45, R19, 0x1, R3, P4 ;  /* 0x00000001132d7824 */ /* 0x000fe200020e0603 */
[C---:B---3--:R-:W-:Y:S01]  /*6a970*/  IADD3 R46, P1, PT, R32.reuse, R50, RZ ;  /* 0x00000032202e7210 */ /* 0x048fe20007f3e0ff */
[----:B------:R2:W-:Y:S01]  /*6a980*/  STL.64 [R1+0x1e8], R24 ;  /* 0x0001e81801007387 */ /* 0x0005e20000100a00 */
[----:B0-----:R-:W-:-:S03]  /*6a990*/  IADD3 R28, P2, PT, R32, R52, RZ ;  /* 0x00000034201c7210 */ /* 0x001fc60007f5e0ff */
[C---:B------:R-:W-:Y:S01]  /*6a9a0*/  IMAD.X R47, R19.reuse, 0x1, R51, P1 ;  /* 0x00000001132f7824 */ /* 0x040fe200008e0633 */
[----:B------:R0:W-:Y:S01]  /*6a9b0*/  STL.64 [R1+0x1e0], R44 ;  /* 0x0001e02c01007387 */ /* 0x0001e20000100a00 */
[C---:B------:R-:W-:Y:S01]  /*6a9c0*/  IMAD.X R29, R19.reuse, 0x1, R53, P2 ;  /* 0x00000001131d7824 */ /* 0x040fe200010e0635 */
[C---:B--2---:R-:W-:Y:S02]  /*6a9d0*/  IADD3 R24, P3, PT, R32.reuse, R54, RZ ;  /* 0x0000003620187210 */ /* 0x044fe40007f7e0ff */
[----:B------:R2:W-:Y:S01]  /*6a9e0*/  STL.64 [R1+0x1d8], R16 ;  /* 0x0001d81001007387 */ /* 0x0005e20000100a00 */
[----:B------:R-:W-:Y:S02]  /*6a9f0*/  SHF.R.S32.HI R22, RZ, 0x1f, R18 ;  /* 0x0000001fff167819 */ /* 0x000fe40000011412 */
[----:B------:R-:W-:Y:S01]  /*6aa00*/  IMAD.X R25, R19, 0x1, R55, P3 ;  /* 0x0000000113197824 */ /* 0x000fe200018e0637 */
[C---:B0-----:R-:W-:Y:S01]  /*6aa10*/  IADD3 R44, P4, PT, R32.reuse, R56, RZ ;  /* 0x00000038202c7210 */ /* 0x041fe20007f9e0ff */
[----:B------:R-:W-:Y:S04]  /*6aa20*/  STL.64 [R1+0x1d0], R46 ;  /* 0x0001d02e01007387 */ /* 0x000fe80000100a00 */
[----:B------:R0:W-:Y:S01]  /*6aa30*/  STL.64 [R1+0x1c8], R28 ;  /* 0x0001c81c01007387 */ /* 0x0001e20000100a00 */
[----:B--2---:R-:W-:-:S02]  /*6aa40*/  IADD3 R16, P0, PT, R32, R58, RZ ;  /* 0x0000003a20107210 */ /* 0x004fc40007f1e0ff */
[----:B------:R-:W-:Y:S01]  /*6aa50*/  IADD3 R32, P1, PT, R32, R60, RZ ;  /* 0x0000003c20207210 */ /* 0x000fe20007f3e0ff */
[C---:B------:R-:W-:Y:S01]  /*6aa60*/  IMAD.X R45, R19.reuse, 0x1, R57, P4 ;  /* 0x00000001132d7824 */ /* 0x040fe200020e0639 */
[----:B------:R2:W-:Y:S01]  /*6aa70*/  STL.64 [R1+0x1c0], R24 ;  /* 0x0001c01801007387 */ /* 0x0005e20000100a00 */
[C---:B------:R-:W-:Y:S01]  /*6aa80*/  IMAD.X R17, R19.reuse, 0x1, R59, P0 ;  /* 0x0000000113117824 */ /* 0x040fe200000e063b */
[C---:B0-----:R-:W-:Y:S01]  /*6aa90*/  IADD3 R28, P2, PT, R18.reuse, R2, RZ ;  /* 0x00000002121c7210 */ /* 0x041fe20007f5e0ff */
[----:B------:R-:W-:Y:S01]  /*6aaa0*/  IMAD.X R33, R19, 0x1, R61, P1 ;  /* 0x0000000113217824 */ /* 0x000fe200008e063d */
[----:B------:R0:W-:Y:S01]  /*6aab0*/  STL.64 [R1+0x1b8], R44 ;  /* 0x0001b82c01007387 */ /* 0x0001e20000100a00 */
[----:B--2---:R-:W-:Y:S02]  /*6aac0*/  IADD3 R24, P3, PT, R18, R48, RZ ;  /* 0x0000003012187210 */ /* 0x004fe40007f7e0ff */
[C---:B------:R-:W-:Y:S01]  /*6aad0*/  IMAD.X R29, R22.reuse, 0x1, R3, P2 ;  /* 0x00000001161d7824 */ /* 0x040fe200010e0603 */
[----:B------:R2:W-:Y:S02]  /*6aae0*/  STL.64 [R1+0x1b0], R16 ;  /* 0x0001b01001007387 */ /* 0x0005e40000100a00 */
[----:B------:R-:W-:-:S02]  /*6aaf0*/  IMAD.X R25, R22, 0x1, R49, P3 ;  /* 0x0000000116197824 */ /* 0x000fc400018e0631 */
[----:B------:R3:W-:Y:S01]  /*6ab00*/  STL.64 [R1+0x198], R32 ;  /* 0x0001982001007387 */ /* 0x0007e20000100a00 */
[----:B0-----:R-:W-:-:S03]  /*6ab10*/  IADD3 R44, P4, PT, R18, R50, RZ ;  /* 0x00000032122c7210 */ /* 0x001fc60007f9e0ff */
[----:B------:R0:W-:Y:S01]  /*6ab20*/  STL.64 [R1+0x190], R28 ;  /* 0x0001901c01007387 */ /* 0x0001e20000100a00 */
[----:B--2---:R-:W-:Y:S01]  /*6ab30*/  IADD3 R16, P0, PT, R18, R52, RZ ;  /* 0x0000003412107210 */ /* 0x004fe20007f1e0ff */
[----:B------:R-:W-:Y:S01]  /*6ab40*/  IMAD.X R45, R22, 0x1, R51, P4 ;  /* 0x00000001162d7824 */ /* 0x000fe200020e0633 */
[----:B---3--:R-:W-:Y:S01]  /*6ab50*/  IADD3 R32, P1, PT, R18, R54, RZ ;  /* 0x0000003612207210 */ /* 0x008fe20007f3e0ff */
[----:B------:R2:W-:Y:S02]  /*6ab60*/  STL.64 [R1+0x188], R24 ;  /* 0x0001881801007387 */ /* 0x0005e40000100a00 */
[----:B------:R-:W-:Y:S01]  /*6ab70*/  IMAD.X R17, R22, 0x1, R53, P0 ;  /* 0x0000000116117824 */ /* 0x000fe200000e0635 */
[----:B0-----:R-:W-:Y:S01]  /*6ab80*/  IADD3 R28, P2, PT, R18, R56, RZ ;  /* 0x00000038121c7210 */ /* 0x001fe20007f5e0ff */
[C---:B------:R-:W-:Y:S01]  /*6ab90*/  IMAD.X R33, R22.reuse, 0x1, R55, P1 ;  /* 0x0000000116217824 */ /* 0x040fe200008e0637 */
[----:B------:R-:W-:Y:S03]  /*6aba0*/  STL.64 [R1+0x180], R44 ;  /* 0x0001802c01007387 */ /* 0x000fe60000100a00 */
[----:B------:R-:W-:Y:S01]  /*6abb0*/  IMAD.X R29, R22, 0x1, R57, P2 ;  /* 0x00000001161d7824 */ /* 0x000fe200010e0639 */
[C---:B--2---:R-:W-:Y:S01]  /*6abc0*/  IADD3 R24, P3, PT, R18.reuse, R58, RZ ;  /* 0x0000003a12187210 */ /* 0x044fe20007f7e0ff */
[----:B------:R0:W-:Y:S01]  /*6abd0*/  STL.64 [R1+0x178], R16 ;  /* 0x0001781001007387 */ /* 0x0001e20000100a00 */
[----:B------:R-:W-:-:S03]  /*6abe0*/  IADD3 R18, P4, PT, R18, R60, RZ ;  /* 0x0000003c12127210 */ /* 0x000fc60007f9e0ff */
[C---:B------:R-:W-:Y:S01]  /*6abf0*/  IMAD.X R25, R22.reuse, 0x1, R59, P3 ;  /* 0x0000000116197824 */ /* 0x040fe200018e063b */
[----:B------:R2:W-:Y:S01]  /*6ac00*/  STL.64 [R1+0x160], R32 ;  /* 0x0001602001007387 */ /* 0x0005e20000100a00 */
[----:B------:R-:W-:-:S03]  /*6ac10*/  IMAD.X R19, R22, 0x1, R61, P4 ;  /* 0x0000000116137824 */ /* 0x000fc600020e063d */
[----:B------:R3:W-:Y:S01]  /*6ac20*/  STL.64 [R1+0x158], R28 ;  /* 0x0001581c01007387 */ /* 0x0007e20000100a00 */
[----:B0-----:R-:W-:-:S03]  /*6ac30*/  IADD3 R16, P0, PT, R38, R2, RZ ;  /* 0x0000000226107210 */ /* 0x001fc60007f1e0ff */
[----:B------:R0:W-:Y:S01]  /*6ac40*/  STL.64 [R1+0x150], R24 ;  /* 0x0001501801007387 */ /* 0x0001e20000100a00 */
[C---:B--2---:R-:W-:Y:S01]  /*6ac50*/  IADD3 R32, P1, PT, R38.reuse, R48, RZ ;  /* 0x0000003026207210 */ /* 0x044fe20007f3e0ff */
[----:B------:R-:W-:Y:S01]  /*6ac60*/  IMAD.X R17, R37, 0x1, R3, P0 ;  /* 0x0000000125117824 */ /* 0x000fe200000e0603 */
[----:B---3--:R-:W-:-:S03]  /*6ac70*/  IADD3 R28, P2, PT, R38, R50, RZ ;  /* 0x00000032261c7210 */ /* 0x008fc60007f5e0ff */
        /* <DEDUP_REMOVED lines=9> */
[C---:B--2---:R-:W-:Y:S01]  /*6ad10*/  IADD3 R16, P0, PT, R38.reuse, R56, RZ ;  /* 0x0000003826107210 */ /* 0x044fe20007f1e0ff */
[C---:B------:R-:W-:Y:S01]  /*6ad20*/  IMAD.X R19, R37.reuse, 0x1, R55, P4 ;  /* 0x0000000125137824 */ /* 0x040fe200020e0637 */
[C---:B---3--:R-:W-:Y:S01]  /*6ad30*/  IADD3 R32, P1, PT, R38.reuse, R58, RZ ;  /* 0x0000003a26207210 */ /* 0x048fe20007f3e0ff */
[----:B------:R2:W-:Y:S02]  /*6ad40*/  STL.64 [R1+0x1f0], R24 ;  /* 0x0001f01801007387 */ /* 0x0005e40000100a00 */
[C---:B------:R-:W-:Y:S01]  /*6ad50*/  IMAD.X R17, R37.reuse, 0x1, R57, P0 ;  /* 0x0000000125117824 */ /* 0x040fe200000e0639 */
[----:B0-----:R-:W-:Y:S01]  /*6ad60*/  IADD3 R28, P2, PT, R38, R60, RZ ;  /* 0x0000003c261c7210 */ /* 0x001fe20007f5e0ff */
[C---:B------:R-:W-:Y:S01]  /*6ad70*/  IMAD.X R33, R37.reuse, 0x1, R59, P1 ;  /* 0x0000000125217824 */ /* 0x040fe200008e063b */
[----:B------:R-:W-:Y:S01]  /*6ad80*/  SHF.R.S32.HI R22, RZ, 0x1f, R35 ;  /* 0x0000001fff167819 */ /* 0x000fe20000011423 */
[----:B------:R0:W-:Y:S02]  /*6ad90*/  STL.64 [R1+0x220], R18 ;  /* 0x0002201201007387 */ /* 0x0001e40000100a00 */
[----:B------:R-:W-:Y:S01]  /*6ada0*/  IMAD.X R29, R37, 0x1, R61, P2 ;  /* 0x00000001251d7824 */ /* 0x000fe200010e063d */
[C---:B--2---:R-:W-:Y:S01]  /*6adb0*/  IADD3 R24, P3, PT, R35.reuse, R2, RZ ;  /* 0x0000000223187210 */ /* 0x044fe20007f7e0ff */
[----:B------:R2:W-:Y:S04]  /*6adc0*/  STL.64 [R1+0x218], R16 ;  /* 0x0002181001007387 */ /* 0x0005e80000100a00 */
[----:B------:R-:W-:Y:S01]  /*6add0*/  IMAD.X R25, R22, 0x1, R3, P3 ;  /* 0x0000000116197824 */ /* 0x000fe200018e0603 */
[C---:B0-----:R-:W-:Y:S01]  /*6ade0*/  IADD3 R18, P4, PT, R35.reuse, R48, RZ ;  /* 0x0000003023127210 */ /* 0x041fe20007f9e0ff */
[----:B------:R0:W-:Y:S01]  /*6adf0*/  STL.64 [R1+0x268], R32 ;  /* 0x0002682001007387 */ /* 0x0001e20000100a00 */
[----:B--2---:R-:W-:-:S03]  /*6ae00*/  IADD3 R16, P0, PT, R35, R50, RZ ;  /* 0x0000003223107210 */ /* 0x004fc60007f1e0ff */
[----:B------:R2:W-:Y:S01]  /*6ae10*/  STL.64 [R1+0x140], R28 ;  /* 0x0001401c01007387 */ /* 0x0005e20000100a00 */
[C---:B------:R-:W-:Y:S01]  /*6ae20*/  IMAD.X R19, R22.reuse, 0x1, R49, P4 ;  /* 0x0000000116137824 */ /* 0x040fe200020e0631 */
[C---:B0-----:R-:W-:Y:S02]  /*6ae30*/  IADD3 R32, P1, PT, R35.reuse, R52, RZ ;  /* 0x0000003423207210 */ /* 0x041fe40007f3e0ff */
[----:B------:R0:W-:Y:S01]  /*6ae40*/  STL.64 [R1+0x2a0], R24 ;  /* 0x0002a01801007387 */ /* 0x0001e20000100a00 */
[C---:B------:R-:W-:Y:S01]  /*6ae50*/  IMAD.X R17, R22.reuse, 0x1, R51, P0 ;  /* 0x0000000116117824 */ /* 0x040fe200000e0633 */
[C---:B--2---:R-:W-:Y:S01]  /*6ae60*/  IADD3 R28, P2, PT, R35.reuse, R54, RZ ;  /* 0x00000036231c7210 */ /* 0x044fe20007f5e0ff */
[C---:B------:R-:W-:Y:S01]  /*6ae70*/  IMAD.X R33, R22.reuse, 0x1, R53, P1 ;  /* 0x0000000116217824 */ /* 0x040fe200008e0635 */
[----:B------:R-:W-:Y:S03]  /*6ae80*/  STL.64 [R1+0x2b08], R18 ;  /* 0x002b081201007387 */ /* 0x000fe60000100a00 */
[----:B------:R-:W-:Y:S01]  /*6ae90*/  IMAD.X R29, R22, 0x1, R55, P2 ;  /* 0x00000001161d7824 */ /* 0x000fe200010e0637 */
[C---:B0-----:R-:W-:Y:S01]  /*6aea0*/  IADD3 R24, P3, PT, R35.reuse, R56, RZ ;  /* 0x0000003823187210 */ /* 0x041fe20007f7e0ff */
[----:B------:R0:W-:Y:S01]  /*6aeb0*/  STL.64 [R1+0x2f0], R16 ;  /* 0x0002f01001007387 */ /* 0x0001e20000100a00 */
[----:B------:R-:W-:-:S03]  /*6aec0*/  IADD3 R38, P4, PT, R35, R58, RZ ;  /* 0x0000003a23267210 */ /* 0x000fc60007f9e0ff */
[----:B------:R-:W-:Y:S01]  /*6aed0*/  IMAD.X R25, R22, 0x1, R57, P3 ;  /* 0x0000000116197824 */ /* 0x000fe200018e0639 */
[----:B------:R2:W-:Y:S04]  /*6aee0*/  STL.64 [R1+0x2e8], R32 ;  /* 0x0002e82001007387 */ /* 0x0005e80000100a00 */
[----:B------:R3:W-:Y:S01]  /*6aef0*/  STL.64 [R1+0x310], R28 ;  /* 0x0003101c01007387 */ /* 0x0007e20000100a00 */
[----:B0-----:R-:W-:Y:S02]  /*6af00*/  IADD3 R16, P0, PT, R35, R60, RZ ;  /* 0x0000003c23107210 */ /* 0x001fe40007f1e0ff */
[----:B------:R-:W-:Y:S02]  /*6af10*/  SHF.R.S32.HI R35, RZ, 0x1f, R36 ;  /* 0x0000001fff237819 */ /* 0x000fe40000011424 */
[----:B--2---:R-:W-:Y:S01]  /*6af20*/  IADD3 R32, P1, PT, R36, R2, RZ ;  /* 0x0000000224207210 */ /* 0x004fe20007f3e0ff */
[----:B------:R0:W-:Y:S01]  /*6af30*/  STL.64 [R1+0x360], R24 ;  /* 0x0003601801007387 */ /* 0x0001e20000100a00 */
[----:B------:R-:W-:Y:S01]  /*6af40*/  IMAD.X R17, R22, 0x1, R61, P0 ;  /* 0x0000000116117824 */ /* 0x000fe200000e063d */
[----:B---3--:R-:W-:Y:S01]  /*6af50*/  IADD3 R28, P2, PT, R36, R48, RZ ;  /* 0x00000030241c7210 */ /* 0x008fe20007f5e0ff */
[----:B------:R-:W-:Y:S01]  /*6af60*/  IMAD.X R39, R22, 0x1, R59, P4 ;  /* 0x0000000116277824 */ /* 0x000fe200020e063b */
[----:B------:R-:W-:Y:S01]  /*6af70*/  IADD3 R18, P4, PT, R36, R52, RZ ;  /* 0x0000003424127210 */ /* 0x000fe20007f9e0ff */
[----:B------:R-:W-:-:S02]  /*6af80*/  IMAD.X R33, R35, 0x1, R3, P1 ;  /* 0x0000000123217824 */ /* 0x000fc400008e0603 */
[C---:B------:R-:W-:Y:S01]  /*6af90*/  IMAD.X R29, R35.reuse, 0x1, R49, P2 ;  /* 0x00000001231d7824 */ /* 0x040fe200010e0631 */
[----:B0-----:R-:W-:Y:S01]  /*6afa0*/  IADD3 R24, P3, PT, R36, R50, RZ ;  /* 0x0000003224187210 */ /* 0x001fe20007f7e0ff */
[----:B------:R0:W-:Y:S01]  /*6afb0*/  STL.64 [R1+0x3b0], R16 ;  /* 0x0003b01001007387 */ /* 0x0001e20000100a00 */
[----:B------:R-:W-:-:S03]  /*6afc0*/  IMAD.X R19, R35, 0x1, R53, P4 ;  /* 0x0000000123137824 */ /* 0x000fc600020e0635 */
[----:B------:R-:W-:Y:S01]  /*6afd0*/  STL.64 [R1+0x358], R38 ;  /* 0x0003582601007387 */ /* 0x000fe20000100a00 */
[----:B------:R-:W-:-:S03]  /*6afe0*/  IMAD.X R25, R35, 0x1, R51, P3 ;  /* 0x0000000123197824 */ /* 0x000fc600018e0633 */
[----:B------:R2:W-:Y:S01]  /*6aff0*/  STL.64 [R1+0x3a8], R32 ;  /* 0x0003a82001007387 */ /* 0x0005e20000100a00 */
[----:B0-----:R-:W-:-:S03]  /*6b000*/  IADD3 R16, P0, PT, R36, R54, RZ ;  /* 0x0000003624107210 */ /* 0x001fc60007f1e0ff */
[----:B------:R0:W-:Y:S01]  /*6b010*/  STL.64 [R1+0x400], R28 ;  /* 0x0004001c01007387 */ /* 0x0001e20000100a00 */
[----:B------:R-:W-:-:S03]  /*6b020*/  SHF.R.S32.HI R22, RZ, 0x1f, R9 ;  /* 0x0000001fff167819 */ /* 0x000fc60000011409 */
[----:B------:R3:W-:Y:S01]  /*6b030*/  STL.64 [R1+0x3f8], R24 ;  /* 0x0003f81801007387 */ /* 0x0007e20000100a00 */
[C---:B--2---:R-:W-:Y:S01]  /*6b040*/  IADD3 R32, P1, PT, R36.reuse, R56, RZ ;  /* 0x0000003824207210 */ /* 0x044fe20007f3e0ff */
[C---:B------:R-:W-:Y:S01]  /*6b050*/  IMAD.X R17, R35.reuse, 0x1, R55, P0 ;  /* 0x0000000123117824 */ /* 0x040fe200000e0637 */
[C---:B0-----:R-:W-:Y:S01]  /*6b060*/  IADD3 R28, P2, PT, R36.reuse, R58, RZ ;  /* 0x0000003a241c7210 */ /* 0x041fe20007f5e0ff */
[----:B------:R0:W-:Y:S02]  /*6b070*/  STL.64 [R1+0x4b0], R18 ;  /* 0x0004b01201007387 */ /* 0x0001e40000100a00 */
[C---:B------:R-:W-:Y:S01]  /*6b080*/  IMAD.X R33, R35.reuse, 0x1, R57, P1 ;  /* 0x0000000123217824 */ /* 0x040fe200008e0639 */
[----:B---3--:R-:W-:Y:S01]  /*6b090*/  IADD3 R24, P3, PT, R36, R60, RZ ;  /* 0x0000003c24187210 */ /* 0x008fe20007f7e0ff */
[C---:B------:R-:W-:Y:S01]  /*6b0a0*/  IMAD.X R29, R35.reuse, 0x1, R59, P2 ;  /* 0x00000001231d7824 */ /* 0x040fe200010e063b */
[----:B------:R2:W-:Y:S03]  /*6b0b0*/  STL.64 [R1+0x4d8], R16 ;  /* 0x0004d81001007387 */ /* 0x0005e60000100a00 */
[----:B------:R-:W-:Y:S01]  /*6b0c0*/  IMAD.X R25, R35, 0x1, R61, P3 ;  /* 0x0000000123197824 */ /* 0x000fe200018e063d */
[C---:B0-----:R-:W-:Y:S01]  /*6b0d0*/  IADD3 R18, P4, PT, R9.reuse, R2, RZ ;  /* 0x0000000209127210 */ /* 0x041fe20007f9e0ff */
[----:B------:R0:W-:Y:S01]  /*6b0e0*/  STL.64 [R1+0x4d0], R32 ;  /* 0x0004d02001007387 */ /* 0x0001e20000100a00 */
[----:B--2---:R-:W-:-:S03]  /*6b0f0*/  IADD3 R16, P0, PT, R9, R48, RZ ;  /* 0x0000003009107210 */ /* 0x004fc60007f1e0ff */
[----:B------:R2:W-:Y:S01]  /*6b100*/  STL.64 [R1+0x540], R28 ;  /* 0x0005401c01007387 */ /* 0x0005e20000100a00 */
[----:B------:R-:W-:-:S03]  /*6b110*/  IMAD.X R19, R22, 0x1, R3, P4 ;  /* 0x0000000116137824 */ /* 0x000fc600020e0603 */
[----:B------:R3:W-:Y:S01]  /*6b120*/  STL.64 [R1+0x510], R24 ;  /* 0x0005101801007387 */ /* 0x0007e20000100a00 */
[C---:B0-----:R-:W-:Y:S01]  /*6b130*/  IADD3 R32, P1, PT, R9.reuse, R50, RZ ;  /* 0x0000003209207210 */ /* 0x041fe20007f3e0ff */
[C---:B------:R-:W-:Y:S01]  /*6b140*/  IMAD.X R17, R22.reuse, 0x1, R49, P0 ;  /* 0x0000000116117824 */ /* 0x040fe200000e0631 */
[C---:B--2---:R-:W-:Y:S01]  /*6b150*/  IADD3 R28, P2, PT, R9.reuse, R52, RZ ;  /* 0x00000034091c7210 */ /* 0x044fe20007f5e0ff */
[----:B------:R0:W-:Y:S02]  /*6b160*/  STL.64 [R1+0x508], R18 ;  /* 0x0005081201007387 */ /* 0x0001e40000100a00 */
[C---:B------:R-:W-:Y:S01]  /*6b170*/  IMAD.X R33, R22.reuse, 0x1, R51, P1 ;  /* 0x0000000116217824 */ /* 0x040fe200008e0633 */
[C---:B---3--:R-:W-:Y:S01]  /*6b180*/  IADD3 R24, P3, PT, R9.reuse, R54, RZ ;  /* 0x0000003609187210 */ /* 0x048fe20007f7e0ff */
        /* <DEDUP_REMOVED lines=9> */
[----:B0-----:R-:W-:Y:S02]  /*6b220*/  IADD3 R32, P1, PT, R9, R60, RZ ;  /* 0x0000003c09207210 */ /* 0x001fe40007f3e0ff */
[----:B------:R-:W-:Y:S02]  /*6b230*/  SHF.R.S32.HI R9, RZ, 0x1f, R34 ;  /* 0x0000001fff097819 */ /* 0x000fe40000011422 */
[----:B--2---:R-:W-:Y:S01]  /*6b240*/  IADD3 R28, P2, PT, R34, R2, RZ ;  /* 0x00000002221c7210 */ /* 0x004fe20007f5e0ff */
[C---:B------:R-:W-:Y:S01]  /*6b250*/  IMAD.X R17, R22.reuse, 0x1, R59, P0 ;  /* 0x0000000116117824 */ /* 0x040fe200000e063b */
[----:B------:R0:W-:Y:S01]  /*6b260*/  STL.64 [R1+0x570], R18 ;  /* 0x0005701201007387 */ /* 0x0001e20000100a00 */
[----:B------:R-:W-:Y:S01]  /*6b270*/  IMAD.X R33, R22, 0x1, R61, P1 ;  /* 0x0000000116217824 */ /* 0x000fe200008e063d */
[C---:B---3--:R-:W-:Y:S01]  /*6b280*/  IADD3 R24, P3, PT, R34.reuse, R48, RZ ;  /* 0x0000003022187210 */ /* 0x048fe20007f7e0ff */
[C---:B------:R-:W-:Y:S01]  /*6b290*/  IMAD.X R29, R9.reuse, 0x1, R3, P2 ;  /* 0x00000001091d7824 */ /* 0x040fe200010e0603 */
[----:B------:R2:W-:Y:S03]  /*6b2a0*/  STL.64 [R1+0x5e8], R16 ;  /* 0x0005e81001007387 */ /* 0x0005e60000100a00 */
[----:B------:R-:W-:Y:S01]  /*6b2b0*/  IMAD.X R25, R9, 0x1, R49, P3 ;  /* 0x0000000109197824 */ /* 0x000fe200018e0631 */
[----:B------:R3:W-:Y:S01]  /*6b2c0*/  STL.64 [R1+0x5e0], R32 ;  /* 0x0005e02001007387 */ /* 0x0007e20000100a00 */
[----:B0-----:R-:W-:-:S03]  /*6b2d0*/  IADD3 R18, P4, PT, R34, R50, RZ ;  /* 0x0000003222127210 */ /* 0x001fc60007f9e0ff */
[----:B------:R0:W-:Y:S01]  /*6b2e0*/  STL.64 [R1+0x5d8], R28 ;  /* 0x0005d81c01007387 */ /* 0x0001e20000100a00 */
[C---:B--2---:R-:W-:Y:S01]  /*6b2f0*/  IADD3 R16, P0, PT, R34.reuse, R52, RZ ;  /* 0x0000003422107210 */ /* 0x044fe20007f1e0ff */
[C---:B------:R-:W-:Y:S02]  /*6b300*/  IMAD.X R19, R9.reuse, 0x1, R51, P4 ;  /* 0x0000000109137824 */ /* 0x040fe400020e0633 */
[----:B------:R2:W-:Y:S01]  /*6b310*/  STL.64 [R1+0x668], R24 ;  /* 0x0006681801007387 */ /* 0x0005e20000100a00 */
[C---:B---3--:R-:W-:Y:S01]  /*6b320*/  IADD3 R32, P1, PT, R34.reuse, R54, RZ ;  /* 0x0000003622207210 */ /* 0x048fe20007f3e0ff */
[----:B------:R-:W-:Y:S01]  /*6b330*/  IMAD.X R17, R9, 0x1, R53, P0 ;  /* 0x0000000109117824 */ /* 0x000fe200000e0635 */
[C---:B0-----:R-:W-:Y:S01]  /*6b340*/  IADD3 R28, P2, PT, R34.reuse, R56, RZ ;  /* 0x00000038221c7210 */ /* 0x041fe20007f5e0ff */
[----:B------:R0:W-:Y:S01]  /*6b350*/  STL.64 [R1+0x660], R18 ;  /* 0x0006601201007387 */ /* 0x0001e20000100a00 */
[----:B--2---:R-:W-:-:S03]  /*6b360*/  IADD3 R24, P3, PT, R34, R58, RZ ;  /* 0x0000003a22187210 */ /* 0x004fc60007f7e0ff */
[C---:B------:R-:W-:Y:S01]  /*6b370*/  IMAD.X R29, R9.reuse, 0x1, R57, P2 ;  /* 0x00000001091d7824 */ /* 0x040fe200010e0639 */
[----:B------:R-:W-:Y:S01]  /*6b380*/  SHF.R.S32.HI R22, RZ, 0x1f, R21 ;  /* 0x0000001fff167819 */ /* 0x000fe20000011415 */
[----:B------:R-:W-:Y:S01]  /*6b390*/  IMAD.X R33, R9, 0x1, R55, P1 ;  /* 0x0000000109217824 */ /* 0x000fe200008e0637 */
[----:B------:R2:W-:Y:S01]  /*6b3a0*/  STL.64 [R1+0x658], R16 ;  /* 0x0006581001007387 */ /* 0x0005e20000100a00 */
[----:B------:R-:W-:Y:S02]  /*6b3b0*/  IADD3 R36, P1, PT, R21, R48, RZ ;  /* 0x0000003015247210 */ /* 0x000fe40007f3e0ff */
[----:B0-----:R-:W-:Y:S01]  /*6b3c0*/  IADD3 R18, P4, PT, R34, R60, RZ ;  /* 0x0000003c22127210 */ /* 0x001fe20007f9e0ff */
[C---:B------:R-:W-:Y:S01]  /*6b3d0*/  IMAD.X R25, R9.reuse, 0x1, R59, P3 ;  /* 0x0000000109197824 */ /* 0x040fe200018e063b */
[----:B------:R0:W-:Y:S03]  /*6b3e0*/  STL.64 [R1+0x6d0], R28 ;  /* 0x0006d01c01007387 */ /* 0x0001e60000100a00 */
[----:B------:R-:W-:Y:S01]  /*6b3f0*/  IMAD.X R19, R9, 0x1, R61, P4 ;  /* 0x0000000109137824 */ /* 0x000fe200020e063d */
[C---:B--2---:R-:W-:Y:S01]  /*6b400*/  IADD3 R16, P0, PT, R21.reuse, R2, RZ ;  /* 0x0000000215107210 */ /* 0x044fe20007f1e0ff */
[----:B------:R2:W-:Y:S01]  /*6b410*/  STL.64 [R1+0x6d8], R32 ;  /* 0x0006d82001007387 */ /* 0x0005e20000100a00 */
[----:B------:R-:W-:Y:S01]  /*6b420*/  IMAD.X R37, R22, 0x1, R49, P1 ;  /* 0x0000000116257824 */ /* 0x000fe200008e0631 */
[----:B0-----:R-:W-:-:S02]  /*6b430*/  IADD3 R28, P2, PT, R21, R50, RZ ;  /* 0x00000032151c7210 */ /* 0x001fc40007f5e0ff */
[----:B------:R0:W-:Y:S01]  /*6b440*/  STL.64 [R1+0x6c8], R24 ;  /* 0x0006c81801007387 */ /* 0x0001e20000100a00 */
[----:B------:R-:W-:-:S03]  /*6b450*/  IMAD.X R17, R22, 0x1, R3, P0 ;  /* 0x0000000116117824 */ /* 0x000fc600000e0603 */
[----:B------:R3:W-:Y:S01]  /*6b460*/  STL.64 [R1+0x40], R18 ;  /* 0x0000401201007387 */ /* 0x0007e20000100a00 */
[----:B------:R-:W-:Y:S01]  /*6b470*/  IMAD.X R29, R22, 0x1, R51, P2 ;  /* 0x00000001161d7824 */ /* 0x000fe200010e0633 */
[C---:B--2---:R-:W-:Y:S02]  /*6b480*/  IADD3 R32, P4, PT, R21.reuse, R54, RZ ;  /* 0x0000003615207210 */ /* 0x044fe40007f9e0ff */
[----:B------:R-:W-:Y:S01]  /*6b490*/  STL.64 [R1+0x2ad8], R36 ;  /* 0x002ad82401007387 */ /* 0x000fe20000100a00 */
[----:B0-----:R-:W-:-:S03]  /*6b4a0*/  IADD3 R24, P3, PT, R21, R52, RZ ;  /* 0x0000003415187210 */ /* 0x001fc60007f7e0ff */
[----:B------:R0:W-:Y:S01]  /*6b4b0*/  STL.64 [R1+0x710], R16 ;  /* 0x0007101001007387 */ /* 0x0001e20000100a00 */
[C---:B---3--:R-:W-:Y:S01]  /*6b4c0*/  IADD3 R18, P0, PT, R21.reuse, R56, RZ ;  /* 0x0000003815127210 */ /* 0x048fe20007f1e0ff */
[C---:B------:R-:W-:Y:S02]  /*6b4d0*/  IMAD.X R25, R22.reuse, 0x1, R53, P3 ;  /* 0x0000000116197824 */ /* 0x040fe400018e0635 */
[----:B------:R2:W-:Y:S02]  /*6b4e0*/  STL.64 [R1+0x760], R28 ;  /* 0x0007601c01007387 */ /* 0x0005e40000100a00 */
[C---:B------:R-:W-:Y:S01]  /*6b4f0*/  IMAD.X R19, R22.reuse, 0x1, R57, P0 ;  /* 0x0000000116137824 */ /* 0x040fe200000e0639 */
[C---:B0-----:R-:W-:Y:S01]  /*6b500*/  IADD3 R16, P1, PT, R21.reuse, R58, RZ ;  /* 0x0000003a15107210 */ /* 0x041fe20007f3e0ff */
[----:B------:R-:W-:Y:S01]  /*6b510*/  IMAD.X R33, R22, 0x1, R55, P4 ;  /* 0x0000000116217824 */ /* 0x000fe200020e0637 */
[----:B------:R-:W-:Y:S01]  /*6b520*/  IADD3 R34, P3, PT, R20, R2, RZ ;  /* 0x0000000214227210 */ /* 0x000fe20007f7e0ff */
[----:B------:R0:W-:Y:S01]  /*6b530*/  STL.64 [R1+0x758], R24 ;  /* 0x0007581801007387 */ /* 0x0001e20000100a00 */
[----:B--2---:R-:W-:Y:S01]  /*6b540*/  IADD3 R28, P2, PT, R21, R60, RZ ;  /* 0x0000003c151c7210 */ /* 0x004fe20007f5e0ff */
[C---:B------:R-:W-:Y:S01]  /*6b550*/  IMAD.X R17, R22.reuse, 0x1, R59, P1 ;  /* 0x0000000116117824 */ /* 0x040fe200008e063b */
[----:B------:R-:W-:Y:S01]  /*6b560*/  SHF.R.S32.HI R21, RZ, 0x1f, R20 ;  /* 0x0000001fff157819 */ /* 0x000fe20000011414 */
[----:B------:R2:W-:Y:S02]  /*6b570*/  STL.64 [R1+0x7d0], R18 ;  /* 0x0007d01201007387 */ /* 0x0005e40000100a00 */
[----:B------:R-:W-:Y:S01]  /*6b580*/  IMAD.X R29, R22, 0x1, R61, P2 ;  /* 0x00000001161d7824 */ /* 0x000fe200010e063d */
[C---:B0-----:R-:W-:Y:S01]  /*6b590*/  IADD3 R24, P4, PT, R20.reuse, R48, RZ ;  /* 0x0000003014187210 */ /* 0x041fe20007f9e0ff */
[----:B------:R-:W-:Y:S01]  /*6b5a0*/  IMAD.X R35, R21, 0x1, R3, P3 ;  /* 0x0000000115237824 */ /* 0x000fe200018e0603 */
[----:B------:R0:W-:Y:S01]  /*6b5b0*/  STL.64 [R1+0x7c8], R16 ;  /* 0x0007c81001007387 */ /* 0x0001e20000100a00 */
[----:B--2---:R-:W-:-:S02]  /*6b5c0*/  IADD3 R18, P0, PT, R20, R50, RZ ;  /* 0x0000003214127210 */ /* 0x004fc40007f1e0ff */
[C---:B------:R-:W-:Y:S01]  /*6b5d0*/  IMAD.X R25, R21.reuse, 0x1, R49, P4 ;  /* 0x0000000115197824 */ /* 0x040fe200020e0631 */
[----:B------:R2:W-:Y:S02]  /*6b5e0*/  STL.64 [R1+0x808], R28 ;  /* 0x0008081c01007387 */ /* 0x0005e40000100a00 */
[----:B------:R-:W-:Y:S02]  /*6b5f0*/  IMAD.X R19, R21, 0x1, R51, P0 ;  /* 0x0000000115137824 */ /* 0x000fe400000e0633 */
        /* <DEDUP_REMOVED lines=8> */
[----:B0-----:R-:W-:-:S03]  /*6b680*/  IADD3 R24, P4, PT, R20, R58, RZ ;  /* 0x0000003a14187210 */ /* 0x001fc60007f9e0ff */
[C---:B------:R-:W-:Y:S01]  /*6b690*/  IMAD.X R35, R21.reuse, 0x1, R57, P3 ;  /* 0x0000000115237824 */ /* 0x040fe200018e0639 */
[----:B------:R0:W-:Y:S01]  /*6b6a0*/  STL.64 [R1+0x8c0], R16 ;  /* 0x0008c01001007387 */ /* 0x0001e20000100a00 */
[----:B--2---:R-:W-:Y:S01]  /*6b6b0*/  IADD3 R18, P0, PT, R20, R60, RZ ;  /* 0x0000003c14127210 */ /* 0x004fe20007f1e0ff */
[C---:B------:R-:W-:Y:S01]  /*6b6c0*/  IMAD.X R25, R21.reuse, 0x1, R59, P4 ;  /* 0x0000000115197824 */ /* 0x040fe200020e063b */
[----:B------:R-:W-:Y:S01]  /*6b6d0*/  SHF.R.S32.HI R20, RZ, 0x1f, R5 ;  /* 0x0000001fff147819 */ /* 0x000fe20000011405 */
[----:B------:R2:W-:Y:S02]  /*6b6e0*/  STL.64 [R1+0x8a0], R28 ;  /* 0x0008a01c01007387 */ /* 0x0005e40000100a00 */
[----:B------:R-:W-:Y:S01]  /*6b6f0*/  IMAD.X R19, R21, 0x1, R61, P0 ;  /* 0x0000000115137824 */ /* 0x000fe200000e063d */
[C---:B0-----:R-:W-:Y:S01]  /*6b700*/  IADD3 R16, P1, PT, R5.reuse, R2, RZ ;  /* 0x0000000205107210 */ /* 0x041fe20007f3e0ff */
[----:B------:R0:W-:Y:S04]  /*6b710*/  STL.64 [R1+0x8f8], R34 ;  /* 0x0008f82201007387 */ /* 0x0001e80000100a00 */
[----:B------:R3:W-:Y:S01]  /*6b720*/  STL.64 [R1+0x8f0], R24 ;  /* 0x0008f01801007387 */ /* 0x0007e20000100a00 */
[----:B--2---:R-:W-:Y:S01]  /*6b730*/  IADD3 R28, P2, PT, R5, R48, RZ ;  /* 0x00000030051c7210 */ /* 0x004fe20007f5e0ff */
[----:B------:R-:W-:-:S02]  /*6b740*/  IMAD.X R17, R20, 0x1, R3, P1 ;  /* 0x0000000114117824 */ /* 0x000fc400008e0603 */
[----:B------:R2:W-:Y:S01]  /*6b750*/  STL.64 [R1+0x920], R18 ;  /* 0x0009201201007387 */ /* 0x0005e20000100a00 */
[C---:B0-----:R-:W-:Y:S01]  /*6b760*/  IADD3 R34, P3, PT, R5.reuse, R50, RZ ;  /* 0x0000003205227210 */ /* 0x041fe20007f7e0ff */
[----:B------:R-:W-:Y:S01]  /*6b770*/  IMAD.X R29, R20, 0x1, R49, P2 ;  /* 0x00000001141d7824 */ /* 0x000fe200010e0631 */
[----:B---3--:R-:W-:-:S03]  /*6b780*/  IADD3 R24, P4, PT, R5, R52, RZ ;  /* 0x0000003405187210 */ /* 0x008fc60007f9e0ff */
[C---:B------:R-:W-:Y:S01]  /*6b790*/  IMAD.X R35, R20.reuse, 0x1, R51, P3 ;  /* 0x0000000114237824 */ /* 0x040fe200018e0633 */
[----:B--2---:R-:W-:Y:S01]  /*6b7a0*/  IADD3 R18, P0, PT, R5, R54, RZ ;  /* 0x0000003605127210 */ /* 0x004fe20007f1e0ff */
[----:B------:R0:W-:Y:S01]  /*6b7b0*/  STL.64 [R1+0x918], R16 ;  /* 0x0009181001007387 */ /* 0x0001e20000100a00 */
[----:B------:R-:W-:-:S03]  /*6b7c0*/  IMAD.X R25, R20, 0x1, R53, P4 ;  /* 0x0000000114197824 */ /* 0x000fc600020e0635 */
[----:B------:R2:W-:Y:S01]  /*6b7d0*/  STL.64 [R1+0x970], R28 ;  /* 0x0009701c01007387 */ /* 0x0005e20000100a00 */
[----:B------:R-:W-:-:S03]  /*6b7e0*/  IMAD.X R19, R20, 0x1, R55, P0 ;  /* 0x0000000114137824 */ /* 0x000fc600000e0637 */
[----:B------:R3:W-:Y:S01]  /*6b7f0*/  STL.64 [R1+0x968], R34 ;  /* 0x0009682201007387 */ /* 0x0007e20000100a00 */
[----:B0-----:R-:W-:-:S03]  /*6b800*/  IADD3 R16, P1, PT, R5, R56, RZ ;  /* 0x0000003805107210 */ /* 0x001fc60007f3e0ff */
[----:B------:R0:W-:Y:S01]  /*6b810*/  STL.64 [R1+0x9b8], R24 ;  /* 0x0009b81801007387 */ /* 0x0001e20000100a00 */
[C---:B--2---:R-:W-:Y:S01]  /*6b820*/  IADD3 R28, P2, PT, R5.reuse, R58, RZ ;  /* 0x0000003a051c7210 */ /* 0x044fe20007f5e0ff */
[C---:B------:R-:W-:Y:S02]  /*6b830*/  IMAD.X R17, R20.reuse, 0x1, R57, P1 ;  /* 0x0000000114117824 */ /* 0x040fe400008e0639 */
[----:B------:R2:W-:Y:S01]  /*6b840*/  STL.64 [R1+0x9d0], R18 ;  /* 0x0009d01201007387 */ /* 0x0005e20000100a00 */
[----:B---3--:R-:W-:Y:S02]  /*6b850*/  IADD3 R34, P3, PT, R5, R60, RZ ;  /* 0x0000003c05227210 */ /* 0x008fe40007f7e0ff */
[----:B------:R-:W-:Y:S01]  /*6b860*/  SHF.R.S32.HI R5, RZ, 0x1f, R4 ;  /* 0x0000001fff057819 */ /* 0x000fe20000011404 */
[----:B------:R-:W-:Y:S01]  /*6b870*/  IMAD.X R29, R20, 0x1, R59, P2 ;  /* 0x00000001141d7824 */ /* 0x000fe200010e063b */
[----:B0-----:R-:W-:Y:S01]  /*6b880*/  IADD3 R24, P4, PT, R4, R2, RZ ;  /* 0x0000000204187210 */ /* 0x001fe20007f9e0ff */
        /* <DEDUP_REMOVED lines=13> */
[C---:B------:R-:W-:Y:S01]  /*6b960*/  IMAD.X R29, R5.reuse, 0x1, R53, P2 ;  /* 0x00000001051d7824 */ /* 0x040fe200010e0635 */
[C---:B0-----:R-:W-:Y:S01]  /*6b970*/  IADD3 R24, P4, PT, R4.reuse, R56, RZ ;  /* 0x0000003804187210 */ /* 0x041fe20007f9e0ff */
[----:B------:R0:W-:Y:S02]  /*6b980*/  STL.64 [R1+0xac0], R16 ;  /* 0x000ac01001007387 */ /* 0x0001e40000100a00 */
[C---:B------:R-:W-:Y:S01]  /*6b990*/  IMAD.X R35, R5.reuse, 0x1, R55, P3 ;  /* 0x0000000105237824 */ /* 0x040fe200018e0637 */
[----:B--2---:R-:W-:Y:S01]  /*6b9a0*/  IADD3 R18, P0, PT, R4, R58, RZ ;  /* 0x0000003a04127210 */ /* 0x004fe20007f1e0ff */
[C---:B------:R-:W-:Y:S01]  /*6b9b0*/  IMAD.X R25, R5.reuse, 0x1, R57, P4 ;  /* 0x0000000105197824 */ /* 0x040fe200020e0639 */
[----:B------:R-:W-:Y:S01]  /*6b9c0*/  SHF.R.S32.HI R21, RZ, 0x1f, R8 ;  /* 0x0000001fff157819 */ /* 0x000fe20000011408 */
[----:B------:R2:W-:Y:S01]  /*6b9d0*/  STL.64 [R1+0xab8], R28 ;  /* 0x000ab81c01007387 */ /* 0x0005e20000100a00 */
[----:B------:R-:W-:Y:S01]  /*6b9e0*/  IADD3 R38, P3, PT, R8, R48, RZ ;  /* 0x0000003008267210 */ /* 0x000fe20007f7e0ff */
[----:B------:R-:W-:Y:S01]  /*6b9f0*/  IMAD.X R19, R5, 0x1, R59, P0 ;  /* 0x0000000105137824 */ /* 0x000fe200000e063b */
[----:B0-----:R-:W-:Y:S01]  /*6ba00*/  IADD3 R16, P1, PT, R4, R60, RZ ;  /* 0x0000003c04107210 */ /* 0x001fe20007f3e0ff */
[----:B------:R0:W-:Y:S02]  /*6ba10*/  STL.64 [R1+0xac8], R24 ;  /* 0x000ac81801007387 */ /* 0x0001e40000100a00 */
[----:B------:R-:W-:-:S02]  /*6ba20*/  IMAD.X R39, R21, 0x1, R49, P3 ;  /* 0x0000000115277824 */ /* 0x000fc400018e0631 */
[----:B------:R-:W-:Y:S01]  /*6ba30*/  STL.64 [R1+0xad0], R34 ;  /* 0x000ad02201007387 */ /* 0x000fe20000100a00 */
[C---:B--2---:R-:W-:Y:S01]  /*6ba40*/  IADD3 R28, P2, PT, R8.reuse, R2, RZ ;  /* 0x00000002081c7210 */ /* 0x044fe20007f5e0ff */
[----:B------:R-:W-:Y:S02]  /*6ba50*/  IMAD.X R17, R5, 0x1, R61, P1 ;  /* 0x0000000105117824 */ /* 0x000fe400008e063d */
[----:B------:R2:W-:Y:S01]  /*6ba60*/  STL.64 [R1+0xae8], R18 ;  /* 0x000ae81201007387 */ /* 0x0005e20000100a00 */
[C---:B0-----:R-:W-:Y:S01]  /*6ba70*/  IADD3 R24, P4, PT, R8.reuse, R50, RZ ;  /* 0x0000003208187210 */ /* 0x041fe20007f9e0ff */
[C---:B------:R-:W-:Y:S02]  /*6ba80*/  IMAD.X R29, R21.reuse, 0x1, R3, P2 ;  /* 0x00000001151d7824 */ /* 0x040fe400010e0603 */
[----:B------:R0:W-:Y:S02]  /*6ba90*/  STL.64 [R1+0xad8], R16 ;  /* 0x000ad81001007387 */ /* 0x0001e40000100a00 */
[----:B------:R-:W-:Y:S01]  /*6baa0*/  IMAD.X R25, R21, 0x1, R51, P4 ;  /* 0x0000000115197824 */ /* 0x000fe200020e0633 */
[C---:B--2---:R-:W-:Y:S01]  /*6bab0*/  IADD3 R18, P0, PT, R8.reuse, R52, RZ ;  /* 0x0000003408127210 */ /* 0x044fe20007f1e0ff */
[----:B------:R-:W-:Y:S01]  /*6bac0*/  STL.64 [R1+0x2ac0], R38 ;  /* 0x002ac02601007387 */ /* 0x000fe20000100a00 */
[----:B------:R-:W-:-:S02]  /*6bad0*/  IADD3 R34, P2, PT, R8, R56, RZ ;  /* 0x0000003808227210 */ /* 0x000fc40007f5e0ff */
[----:B0-----:R-:W-:Y:S01]  /*6bae0*/  IADD3 R16, P1, PT, R8, R54, RZ ;  /* 0x0000003608107210 */ /* 0x001fe20007f3e0ff */
[----:B------:R0:W-:Y:S01]  /*6baf0*/  STL.64 [R1+0xaf8], R28 ;  /* 0x000af81c01007387 */ /* 0x0001e20000100a00 */
[C---:B------:R-:W-:Y:S01]  /*6bb00*/  IMAD.X R19, R21.reuse, 0x1, R53, P0 ;  /* 0x0000000115137824 */ /* 0x040fe200000e0635 */
[----:B------:R-:W-:Y:S02]  /*6bb10*/  SHF.R.S32.HI R20, RZ, 0x1f, R40 ;  /* 0x0000001fff147819 */ /* 0x000fe40000011428 */
[----:B------:R2:W-:Y:S01]  /*6bb20*/  STL.64 [R1+0xb10], R24 ;  /* 0x000b101801007387 */ /* 0x0005e20000100a00 */
[----:B------:R-:W-:-:S03]  /*6bb30*/  IMAD.X R17, R21, 0x1, R55, P1 ;  /* 0x0000000115117824 */ /* 0x000fc600008e0637 */
[----:B------:R3:W-:Y:S01]  /*6bb40*/  STL.64 [R1+0xb08], R18 ;  /* 0x000b081201007387 */ /* 0x0007e20000100a00 */
[C---:B0-----:R-:W-:Y:S02]  /*6bb50*/  IADD3 R28, P3, PT, R8.reuse, R58, RZ ;  /* 0x0000003a081c7210 */ /* 0x041fe40007f7e0ff */
[----:B------:R-:W-:Y:S02]  /*6bb60*/  IADD3 R8, P4, PT, R8, R60, RZ ;  /* 0x0000003c08087210 */ /* 0x000fe40007f9e0ff */
[C---:B--2---:R-:W-:Y:S01]  /*6bb70*/  IADD3 R24, P0, PT, R40.reuse, R2, RZ ;  /* 0x0000000228187210 */ /* 0x044fe20007f1e0ff */
[C---:B------:R-:W-:Y:S02]  /*6bb80*/  IMAD.X R29, R21.reuse, 0x1, R59, P3 ;  /* 0x00000001151d7824 */ /* 0x040fe400018e063b */
[C---:B------:R-:W-:Y:S01]  /*6bb90*/  IMAD.X R9, R21.reuse, 0x1, R61, P4 ;  /* 0x0000000115097824 */ /* 0x040fe200020e063d */
[----:B---3--:R-:W-:Y:S01]  /*6bba0*/  IADD3 R18, P1, PT, R40, R48, RZ ;  /* 0x0000003028127210 */ /* 0x008fe20007f3e0ff */
        /* <DEDUP_REMOVED lines=13> */
[C---:B0-----:R-:W-:Y:S01]  /*6bc80*/  IADD3 R24, P0, PT, R40.reuse, R56, RZ ;  /* 0x0000003828187210 */ /* 0x041fe20007f1e0ff */
[----:B------:R-:W-:Y:S02]  /*6bc90*/  VIADD R4, R40, UR47 ;  /* 0x0000002f28047c36 */ /* 0x000fe40008000000 */
[----:B------:R-:W-:Y:S01]  /*6bca0*/  IMAD.X R9, R20, 0x1, R55, P4 ;  /* 0x0000000114097824 */ /* 0x000fe200020e0637 */
[----:B------:R0:W-:Y:S01]  /*6bcb0*/  STL.64 [R1+0xb40], R16 ;  /* 0x000b401001007387 */ /* 0x0001e20000100a00 */
[----:B--2---:R-:W-:Y:S01]  /*6bcc0*/  IADD3 R18, P1, PT, R40, R58, RZ ;  /* 0x0000003a28127210 */ /* 0x004fe20007f3e0ff */
[----:B------:R-:W-:-:S02]  /*6bcd0*/  IMAD.X R25, R20, 0x1, R57, P0 ;  /* 0x0000000114197824 */ /* 0x000fc400000e0639 */
[----:B------:R2:W-:Y:S01]  /*6bce0*/  STL.64 [R1+0xb58], R28 ;  /* 0x000b581c01007387 */ /* 0x0005e20000100a00 */
[----:B------:R-:W-:Y:S01]  /*6bcf0*/  SHF.R.S32.HI R21, RZ, 0x1f, R4 ;  /* 0x0000001fff157819 */ /* 0x000fe20000011404 */
[----:B------:R-:W-:Y:S02]  /*6bd00*/  IMAD.X R19, R20, 0x1, R59, P1 ;  /* 0x0000000114137824 */ /* 0x000fe400008e063b */
[----:B------:R3:W-:Y:S01]  /*6bd10*/  STL.64 [R1+0xb68], R8 ;  /* 0x000b680801007387 */ /* 0x0007e20000100a00 */
[----:B0-----:R-:W-:-:S03]  /*6bd20*/  IADD3 R16, P2, PT, R40, R60, RZ ;  /* 0x0000003c28107210 */ /* 0x001fc60007f5e0ff */
[----:B------:R0:W-:Y:S01]  /*6bd30*/  STL.64 [R1+0xb60], R24 ;  /* 0x000b601801007387 */ /* 0x0001e20000100a00 */
[----:B--2---:R-:W-:Y:S01]  /*6bd40*/  IADD3 R28, P3, PT, R4, R2, RZ ;  /* 0x00000002041c7210 */ /* 0x004fe20007f7e0ff */
[----:B------:R-:W-:Y:S01]  /*6bd50*/  IMAD.X R17, R20, 0x1, R61, P2 ;  /* 0x0000000114117824 */ /* 0x000fe200010e063d */
[C---:B---3--:R-:W-:Y:S01]  /*6bd60*/  IADD3 R8, P4, PT, R4.reuse, R48, RZ ;  /* 0x0000003004087210 */ /* 0x048fe20007f9e0ff */
[----:B------:R2:W-:Y:S02]  /*6bd70*/  STL.64 [R1+0xb98], R18 ;  /* 0x000b981201007387 */ /* 0x0005e40000100a00 */
[C---:B------:R-:W-:Y:S01]  /*6bd80*/  IMAD.X R29, R21.reuse, 0x1, R3, P3 ;  /* 0x00000001151d7824 */ /* 0x040fe200018e0603 */
[C---:B0-----:R-:W-:Y:S01]  /*6bd90*/  IADD3 R24, P0, PT, R4.reuse, R50, RZ ;  /* 0x0000003204187210 */ /* 0x041fe20007f1e0ff */
[----:B------:R-:W-:Y:S01]  /*6bda0*/  IMAD.X R9, R21, 0x1, R49, P4 ;  /* 0x0000000115097824 */ /* 0x000fe200020e0631 */
[----:B------:R0:W-:Y:S01]  /*6bdb0*/  STL.64 [R1+0xb80], R16 ;  /* 0x000b801001007387 */ /* 0x0001e20000100a00 */
[----:B------:R-:W-:-:S02]  /*6bdc0*/  VIADD R5, R4, UR62 ;  /* 0x0000003e04057c36 */ /* 0x000fc40008000000 */
[----:B------:R-:W-:Y:S01]  /*6bdd0*/  IMAD.X R25, R21, 0x1, R51, P0 ;  /* 0x0000000115197824 */ /* 0x000fe200000e0633 */
[C---:B--2---:R-:W-:Y:S01]  /*6bde0*/  IADD3 R18, P1, PT, R4.reuse, R52, RZ ;  /* 0x0000003404127210 */ /* 0x044fe20007f3e0ff */
[----:B------:R2:W-:Y:S01]  /*6bdf0*/  STL.64 [R1+0xb78], R28 ;  /* 0x000b781c01007387 */ /* 0x0005e20000100a00 */
[----:B0-----:R-:W-:-:S03]  /*6be00*/  IADD3 R16, P2, PT, R4, R54, RZ ;  /* 0x0000003604107210 */ /* 0x001fc60007f5e0ff */
[C---:B------:R-:W-:Y:S01]  /*6be10*/  IMAD.X R19, R21.reuse, 0x1, R53, P1 ;  /* 0x0000000115137824 */ /* 0x040fe200008e0635 */
[----:B------:R0:W-:Y:S01]  /*6be20*/  STL.64 [R1+0xb70], R8 ;  /* 0x000b700801007387 */ /* 0x0001e20000100a00 */
[----:B------:R-:W-:Y:S01]  /*6be30*/  SHF.R.S32.HI R20, RZ, 0x1f, R5 ;  /* 0x0000001fff147819 */ /* 0x000fe20000011405 */
[----:B------:R-:W-:Y:S01]  /*6be40*/  IMAD.X R17, R21, 0x1, R55, P2 ;  /* 0x0000000115117824 */ /* 0x000fe200010e0637 */
[C---:B--2---:R-:W-:Y:S01]  /*6be50*/  IADD3 R28, P3, PT, R4.reuse, R56, RZ ;  /* 0x00000038041c7210 */ /* 0x044fe20007f7e0ff */
[----:B------:R2:W-:Y:S01]  /*6be60*/  STL.64 [R1+0xb90], R24 ;  /* 0x000b901801007387 */ /* 0x0005e20000100a00 */
[----:B0-----:R-:W-:-:S03]  /*6be70*/  IADD3 R8, P4, PT, R4, R58, RZ ;  /* 0x0000003a04087210 */ /* 0x001fc60007f9e0ff */
[----:B------:R0:W-:Y:S01]  /*6be80*/  STL.64 [R1+0xb88], R18 ;  /* 0x000b881201007387 */ /* 0x0001e20000100a00 */
[C---:B------:R-:W-:Y:S02]  /*6be90*/  IMAD.X R29, R21.reuse, 0x1, R57, P3 ;  /* 0x00000001151d7824 */ /* 0x040fe400018e0639 */
[----:B------:R-:W-:Y:S01]  /*6bea0*/  IMAD.X R9, R21, 0x1, R59, P4 ;  /* 0x0000000115097824 */ /* 0x000fe200020e063b */
[----:B--2---:R-:W-:Y:S01]  /*6beb0*/  IADD3 R24, P0, PT, R4, R60, RZ ;  /* 0x0000003c04187210 */ /* 0x004fe20007f1e0ff */
[----:B------:R2:W-:Y:S01]  /*6bec0*/  STL.64 [R1+0xba8], R16 ;  /* 0x000ba81001007387 */ /* 0x0005e20000100a00 */
[----:B0-----:R-:W-:-:S03]  /*6bed0*/  IADD3 R18, P1, PT, R5, R2, RZ ;  /* 0x0000000205127210 */ /* 0x001fc60007f3e0ff */
[----:B------:R-:W-:Y:S01]  /*6bee0*/  IMAD.X R25, R21, 0x1, R61, P0 ;  /* 0x0000000115197824 */ /* 0x000fe200000e063d */
[----:B------:R0:W-:Y:S01]  /*6bef0*/  STL.64 [R1+0xba0], R28 ;  /* 0x000ba01c01007387 */ /* 0x0001e20000100a00 */
[----:B------:R-:W-:Y:S01]  /*6bf00*/  IMAD.X R19, R20, 0x1, R3, P1 ;  /* 0x0000000114137824 */ /* 0x000fe200008e0603 */
[C---:B--2---:R-:W-:Y:S02]  /*6bf10*/  IADD3 R16, P2, PT, R5.reuse, R48, RZ ;  /* 0x0000003005107210 */ /* 0x044fe40007f5e0ff */
[----:B------:R2:W-:Y:S01]  /*6bf20*/  STL.64 [R1+0xbc8], R8 ;  /* 0x000bc80801007387 */ /* 0x0005e20000100a00 */
[----:B0-----:R-:W-:-:S03]  /*6bf30*/  IADD3 R28, P3, PT, R5, R50, RZ ;  /* 0x00000032051c7210 */ /* 0x001fc60007f7e0ff */
[----:B------:R0:W-:Y:S01]  /*6bf40*/  STL.64 [R1+0xbc0], R24 ;  /* 0x000bc01801007387 */ /* 0x0001e20000100a00 */
[C---:B------:R-:W-:Y:S01]  /*6bf50*/  IMAD.X R17, R20.reuse, 0x1, R49, P2 ;  /* 0x0000000114117824 */ /* 0x040fe200010e0631 */
[C---:B--2---:R-:W-:Y:S02]  /*6bf60*/  IADD3 R8, P4, PT, R5.reuse, R52, RZ ;  /* 0x0000003405087210 */ /* 0x044fe40007f9e0ff */
[----:B------:R2:W-:Y:S01]  /*6bf70*/  STL.64 [R1+0xbb8], R18 ;  /* 0x000bb81201007387 */ /* 0x0005e20000100a00 */
[C---:B------:R-:W-:Y:S02]  /*6bf80*/  IMAD.X R29, R20.reuse, 0x1, R51, P3 ;  /* 0x00000001141d7824 */ /* 0x040fe400018e0633 */
[C---:B------:R-:W-:Y:S01]  /*6bf90*/  VIADD R4, R5.reuse, UR40 ;  /* 0x0000002805047c36 */ /* 0x040fe20008000000 */
[C---:B0-----:R-:W-:Y:S01]  /*6bfa0*/  IADD3 R24, P0, PT, R5.reuse, R54, RZ ;  /* 0x0000003605187210 */ /* 0x041fe20007f1e0ff */
[----:B------:R-:W-:Y:S01]  /*6bfb0*/  IMAD.X R9, R20, 0x1, R53, P4 ;  /* 0x0000000114097824 */ /* 0x000fe200020e0635 */
[----:B------:R0:W-:Y:S01]  /*6bfc0*/  STL.64 [R1+0xbe0], R16 ;  /* 0x000be01001007387 */ /* 0x0001e20000100a00 */
[----:B--2---:R-:W-:-:S02]  /*6bfd0*/  IADD3 R18, P1, PT, R5, R56, RZ ;  /* 0x0000003805127210 */ /* 0x004fc40007f3e0ff */
[C---:B------:R-:W-:Y:S01]  /*6bfe0*/  IMAD.X R25, R20.reuse, 0x1, R55, P0 ;  /* 0x0000000114197824 */ /* 0x040fe200000e0637 */
[----:B------:R2:W-:Y:S01]  /*6bff0*/  STL.64 [R1+0xbd8], R28 ;  /* 0x000bd81c01007387 */ /* 0x0005e20000100a00 */
[----:B------:R-:W-:Y:S01]  /*6c000*/  SHF.R.S32.HI R21, RZ, 0x1f, R4 ;  /* 0x0000001fff157819 */ /* 0x000fe20000011404 */
[----:B------:R-:W-:Y:S02]  /*6c010*/  IMAD.X R19, R20, 0x1, R57, P1 ;  /* 0x0000000114137824 */ /* 0x000fe400008e0639 */
[----:B------:R3:W-:Y:S01]  /*6c020*/  STL.64 [R1+0xbd0], R8 ;  /* 0x000bd00801007387 */ /* 0x0007e20000100a00 */
[----:B0-----:R-:W-:-:S03]  /*6c030*/  IADD3 R16, P2, PT, R5, R58, RZ ;  /* 0x0000003a05107210 */ /* 0x001fc60007f5e0ff */
[----:B------:R0:W-:Y:S02]  /*6c040*/  STL.64 [R1+0xc00], R24 ;  /* 0x000c001801007387 */ /* 0x0001e40000100a00 */
[----:B------:R-:W-:Y:S01]  /*6c050*/  IMAD.X R17, R20, 0x1, R59, P2 ;  /* 0x0000000114117824 */ /* 0x000fe200010e063b */
[----:B--2---:R-:W-:Y:S01]  /*6c060*/  IADD3 R28, P3, PT, R5, R60, RZ ;  /* 0x0000003c051c7210 */ /* 0x004fe20007f7e0ff */
[----:B------:R2:W-:Y:S01]  /*6c070*/  STL.64 [R1+0xbf8], R18 ;  /* 0x000bf81201007387 */ /* 0x0005e20000100a00 */
[----:B---3--:R-:W-:-:S03]  /*6c080*/  IADD3 R8, P4, PT, R4, R2, RZ ;  /* 0x0000000204087210 */ /* 0x008fc60007f9e0ff */
[----:B------:R3:W-:Y:S01]  /*6c090*/  STL.64 [R1+0xbf0], R16 ;  /* 0x000bf01001007387 */ /* 0x0007e20000100a00 */
[----:B------:R-:W-:Y:S02]  /*6c0a0*/  IMAD.X R29, R20, 0x1, R61, P3 ;  /* 0x00000001141d7824 */ /* 0x000fe400018e063d */
[C---:B------:R-:W-:Y:S01]  /*6c0b0*/  IMAD.X R9, R21.reuse, 0x1, R3, P4 ;  /* 0x0000000115097824 */ /* 0x040fe200020e0603 */
[C---:B0-----:R-:W-:Y:S02]  /*6c0c0*/  IADD3 R24, P0, PT, R4.reuse, R48, RZ ;  /* 0x0000003004187210 */ /* 0x041fe40007f1e0ff */
[C---:B--2---:R-:W-:Y:S02]  /*6c0d0*/  IADD3 R18, P1, PT, R4.reuse, R50, RZ ;  /* 0x0000003204127210 */ /* 0x044fe40007f3e0ff */
[----:B------:R0:W-:Y:S01]  /*6c0e0*/  STL.64 [R1+0xc10], R8 ;  /* 0x000c100801007387 */ /* 0x0001e20000100a00 */
[C---:B---3--:R-:W-:Y:S02]  /*6c0f0*/  IADD3 R16, P2, PT, R4.reuse, R52, RZ ;  /* 0x0000003404107210 */ /* 0x048fe40007f5e0ff */
[C---:B------:R-:W-:Y:S01]  /*6c100*/  IMAD.X R19, R21.reuse, 0x1, R51, P1 ;  /* 0x0000000115137824 */ /* 0x040fe200008e0633 */
[----:B------:R2:W-:Y:S01]  /*6c110*/  STL.64 [R1+0xbe8], R28 ;  /* 0x000be81c01007387 */ /* 0x0005e20000100a00 */
[C---:B------:R-:W-:Y:S01]  /*6c120*/  IMAD.X R25, R21.reuse, 0x1, R49, P0 ;  /* 0x0000000115197824 */ /* 0x040fe200000e0631 */
[C---:B------:R-:W-:Y:S01]  /*6c130*/  IADD3 R40, P3, PT, R4.reuse, R54, RZ ;  /* 0x0000003604287210 */ /* 0x040fe20007f7e0ff */
[----:B------:R-:W-:Y:S01]  /*6c140*/  IMAD.X R17, R21, 0x1, R53, P2 ;  /* 0x0000000115117824 */ /* 0x000fe200010e0635 */
[----:B------:R3:W-:Y:S01]  /*6c150*/  STL.64 [R1+0xc20], R18 ;  /* 0x000c201201007387 */ /* 0x0007e20000100a00 */
[C---:B0-----:R-:W-:Y:S01]  /*6c160*/  IADD3 R8, P4, PT, R4.reuse, R56, RZ ;  /* 0x0000003804087210 */ /* 0x041fe20007f9e0ff */
[----:B------:R-:W-:-:S02]  /*6c170*/  VIADD R5, R4, UR32 ;  /* 0x0000002004057c36 */ /* 0x000fc40008000000 */
[----:B------:R0:W-:Y:S01]  /*6c180*/  STL.64 [R1+0xc08], R24 ;  /* 0x000c081801007387 */ /* 0x0001e20000100a00 */
[C---:B--2---:R-:W-:Y:S01]  /*6c190*/  IADD3 R28, P0, PT, R4.reuse, R58, RZ ;  /* 0x0000003a041c7210 */ /* 0x044fe20007f1e0ff */
[C---:B------:R-:W-:Y:S01]  /*6c1a0*/  IMAD.X R9, R21.reuse, 0x1, R57, P4 ;  /* 0x0000000115097824 */ /* 0x040fe200020e0639 */
[----:B---3--:R-:W-:Y:S01]  /*6c1b0*/  IADD3 R18, P1, PT, R4, R60, RZ ;  /* 0x0000003c04127210 */ /* 0x008fe20007f3e0ff */
[----:B------:R2:W-:Y:S01]  /*6c1c0*/  STL.64 [R1+0xc18], R16 ;  /* 0x000c181001007387 */ /* 0x0005e20000100a00 */
[----:B------:R-:W-:Y:S01]  /*6c1d0*/  SHF.R.S32.HI R20, RZ, 0x1f, R5 ;  /* 0x0000001fff147819 */ /* 0x000fe20000011405 */
[C---:B------:R-:W-:Y:S02]  /*6c1e0*/  IMAD.X R41, R21.reuse, 0x1, R55, P3 ;  /* 0x0000000115297824 */ /* 0x040fe400018e0637 */
[----:B------:R-:W-:Y:S01]  /*6c1f0*/  IMAD.X R29, R21, 0x1, R59, P0 ;  /* 0x00000001151d7824 */ /* 0x000fe200000e063b */
[----:B0-----:R-:W-:Y:S01]  /*6c200*/  IADD3 R24, P3, PT, R5, R48, RZ ;  /* 0x0000003005187210 */ /* 0x001fe20007f7e0ff */
[----:B------:R-:W-:Y:S01]  /*6c210*/  IMAD.X R19, R21, 0x1, R61, P1 ;  /* 0x0000000115137824 */ /* 0x000fe200008e063d */
[----:B------:R0:W-:Y:S01]  /*6c220*/  STL.64 [R1+0xc40], R8 ;  /* 0x000c400801007387 */ /* 0x0001e20000100a00 */
[----:B--2---:R-:W-:-:S03]  /*6c230*/  IADD3 R16, P2, PT, R5, R2, RZ ;  /* 0x0000000205107210 */ /* 0x004fc60007f5e0ff */
[----:B------:R2:W-:Y:S01]  /*6c240*/  STL.64 [R1+0xc38], R28 ;  /* 0x000c381c01007387 */ /* 0x0005e20000100a00 */
[C---:B------:R-:W-:Y:S02]  /*6c250*/  IMAD.X R25, R20.reuse, 0x1, R49, P3 ;  /* 0x0000000114197824 */ /* 0x040fe400018e0631 */
[----:B------:R-:W-:Y:S01]  /*6c260*/  IMAD.X R17, R20, 0x1, R3, P2 ;  /* 0x0000000114117824 */ /* 0x000fe200010e0603 */
[C---:B0-----:R-:W-:Y:S01]  /*6c270*/  IADD3 R8, P4, PT, R5.reuse, R50, RZ ;  /* 0x0000003205087210 */ /* 0x041fe20007f9e0ff */
[----:B------:R0:W-:Y:S01]  /*6c280*/  STL.64 [R1+0xc50], R18 ;  /* 0x000c501201007387 */ /* 0x0001e20000100a00 */
[----:B--2---:R-:W-:-:S03]  /*6c290*/  IADD3 R28, P0, PT, R5, R52, RZ ;  /* 0x00000034051c7210 */ /* 0x004fc60007f1e0ff */
[----:B------:R-:W-:Y:S01]  /*6c2a0*/  IMAD.X R9, R20, 0x1, R51, P4 ;  /* 0x0000000114097824 */ /* 0x000fe200020e0633 */
[----:B------:R2:W-:Y:S01]  /*6c2b0*/  STL.64 [R1+0xc48], R16 ;  /* 0x000c481001007387 */ /* 0x0005e20000100a00 */
[----:B0-----:R-:W-:-:S03]  /*6c2c0*/  IADD3 R18, P1, PT, R5, R54, RZ ;  /* 0x0000003605127210 */ /* 0x001fc60007f3e0ff */
[----:B------:R0:W-:Y:S01]  /*6c2d0*/  STL.64 [R1+0xc60], R24 ;  /* 0x000c601801007387 */ /* 0x0001e20000100a00 */
[C---:B------:R-:W-:Y:S02]  /*6c2e0*/  IMAD.X R29, R20.reuse, 0x1, R53, P0 ;  /* 0x00000001141d7824 */ /* 0x040fe400000e0635 */
[C---:B------:R-:W-:Y:S01]  /*6c2f0*/  VIADD R4, R5.reuse, UR30 ;  /* 0x0000001e05047c36 */ /* 0x040fe20008000000 */
[----:B------:R3:W-:Y:S01]  /*6c300*/  STL.64 [R1+0xc58], R8 ;  /* 0x000c580801007387 */ /* 0x0007e20000100a00 */
[C---:B------:R-:W-:Y:S01]  /*6c310*/  IMAD.X R19, R20.reuse, 0x1, R55, P1 ;  /* 0x0000000114137824 */ /* 0x040fe200008e0637 */
[C---:B--2---:R-:W-:Y:S01]  /*6c320*/  IADD3 R16, P2, PT, R5.reuse, R56, RZ ;  /* 0x0000003805107210 */ /* 0x044fe20007f5e0ff */
[----:B------:R-:W2:Y:S01]  /*6c330*/  LDCU UR30, c[0x0][0x398] ;  /* 0x00007300ff1e77ac */ /* 0x000ea20008000800 */
[----:B------:R1:W-:Y:S01]  /*6c340*/  STL.64 [R1+0xc78], R28 ;  /* 0x000c781c01007387 */ /* 0x0003e20000100a00 */
[C---:B0-----:R-:W-:Y:S02]  /*6c350*/  IADD3 R24, P3, PT, R5.reuse, R58, RZ ;  /* 0x0000003a05187210 */ /* 0x041fe40007f7e0ff */
[C---:B------:R-:W-:Y:S01]  /*6c360*/  IMAD.X R17, R20.reuse, 0x1, R57, P2 ;  /* 0x0000000114117824 */ /* 0x040fe200010e0639 */
[----:B---3--:R-:W-:Y:S01]  /*6c370*/  IADD3 R8, P4, PT, R5, R60, RZ ;  /* 0x0000003c05087210 */ /* 0x008fe20007f9e0ff */
[----:B------:R0:W-:Y:S01]  /*6c380*/  STL.64 [R1+0xc70], R18 ;  /* 0x000c701201007387 */ /* 0x0001e20000100a00 */
[----:B------:R-:W-:Y:S01]  /*6c390*/  SHF.R.S32.HI R21, RZ, 0x1f, R4 ;  /* 0x0000001fff157819 */ /* 0x000fe20000011404 */
[----:B------:R-:W-:Y:S01]  /*6c3a0*/  IMAD.X R25, R20, 0x1, R59, P3 ;  /* 0x0000000114197824 */ /* 0x000fe200018e063b */
[----:B-1----:R-:W-:Y:S01]  /*6c3b0*/  IADD3 R28, P0, PT, R4, R2, RZ ;  /* 0x00000002041c7210 */ /* 0x002fe20007f1e0ff */
[----:B------:R-:W-:Y:S01]  /*6c3c0*/  IMAD.X R9, R20, 0x1, R61, P4 ;  /* 0x0000000114097824 */ /* 0x000fe200020e063d */
[----:B------:R1:W-:Y:S03]  /*6c3d0*/  STL.64 [R1+0xc88], R16 ;  /* 0x000c881001007387 */ /* 0x0003e60000100a00 */
[----:B------:R-:W-:Y:S01]  /*6c3e0*/  IMAD.X R29, R21, 0x1, R3, P0 ;  /* 0x00000001151d7824 */ /* 0x000fe200000e0603 */
[C---:B0-----:R-:W-:Y:S01]  /*6c3f0*/  IADD3 R18, P1, PT, R4.reuse, R48, RZ ;  /* 0x0000003004127210 */ /* 0x041fe20007f3e0ff */
[----:B------:R0:W-:Y:S01]  /*6c400*/  STL.64 [R1+0xc80], R24 ;  /* 0x000c801801007387 */ /* 0x0001e20000100a00 */
[----:B-1----:R-:W-:-:S03]  /*6c410*/  IADD3 R16, P2, PT, R4, R50, RZ ;  /* 0x0000003204107210 */ /* 0x002fc60007f5e0ff */
[----:B------:R-:W-:Y:S01]  /*6c420*/  IMAD.X R19, R21, 0x1, R49, P1 ;  /* 0x0000000115137824 */ /* 0x000fe200008e0631 */
[----:B------:R1:W-:Y:S01]  /*6c430*/  STL.64 [R1+0xc98], R8 ;  /* 0x000c980801007387 */ /* 0x0003e20000100a00 */
[----:B0-----:R-:W-:-:S03]  /*6c440*/  IADD3 R24, P3, PT, R4, R52, RZ ;  /* 0x0000003404187210 */ /* 0x001fc60007f7e0ff */
[----:B------:R0:W-:Y:S01]  /*6c450*/  STL.64 [R1+0xc90], R28 ;  /* 0x000c901c01007387 */ /* 0x0001e20000100a00 */
[C---:B------:R-:W-:Y:S01]  /*6c460*/  IMAD.X R17, R21.reuse, 0x1, R51, P2 ;  /* 0x0000000115117824 */ /* 0x040fe200010e0633 */
[C---:B-1----:R-:W-:Y:S02]  /*6c470*/  IADD3 R8, P4, PT, R4.reuse, R54, RZ ;  /* 0x0000003604087210 */ /* 0x042fe40007f9e0ff */
[----:B------:R1:W-:Y:S01]  /*6c480*/  STL.64 [R1+0xca8], R18 ;  /* 0x000ca81201007387 */ /* 0x0003e20000100a00 */
[C---:B------:R-:W-:Y:S02]  /*6c490*/  IMAD.X R25, R21.reuse, 0x1, R53, P3 ;  /* 0x0000000115197824 */ /* 0x040fe400018e0635 */
[C---:B------:R-:W-:Y:S01]  /*6c4a0*/  VIADD R5, R4.reuse, UR28 ;  /* 0x0000001c04057c36 */ /* 0x040fe20008000000 */
[C---:B0-----:R-:W-:Y:S01]  /*6c4b0*/  IADD3 R28, P0, PT, R4.reuse, R56, RZ ;  /* 0x00000038041c7210 */ /* 0x041fe20007f1e0ff */
[----:B------:R-:W-:Y:S01]  /*6c4c0*/  IMAD.X R9, R21, 0x1, R55, P4 ;  /* 0x0000000115097824 */ /* 0x000fe200020e0637 */
[----:B------:R0:W-:Y:S01]  /*6c4d0*/  STL.64 [R1+0xca0], R16 ;  /* 0x000ca01001007387 */ /* 0x0001e20000100a00 */
[----:B-1----:R-:W-:-:S03]  /*6c4e0*/  IADD3 R18, P1, PT, R4, R58, RZ ;  /* 0x0000003a04127210 */ /* 0x002fc60007f3e0ff */
[----:B------:R1:W-:Y:S01]  /*6c4f0*/  STL.64 [R1+0xcb0], R24 ;  /* 0x000cb01801007387 */ /* 0x0003e20000100a00 */
[C---:B------:R-:W-:Y:S01]  /*6c500*/  IMAD.X R29, R21.reuse, 0x1, R57, P0 ;  /* 0x00000001151d7824 */ /* 0x040fe200000e0639 */
[----:B------:R-:W-:Y:S01]  /*6c510*/  SHF.R.S32.HI R20, RZ, 0x1f, R5 ;  /* 0x0000001fff147819 */ /* 0x000fe20000011405 */
[----:B------:R-:W3:Y:S01]  /*6c520*/  LDCU UR28, c[0x0][0x398] ;  /* 0x00007300ff1c77ac */ /* 0x000ee20008000800 */
[----:B------:R-:W-:Y:S01]  /*6c530*/  IMAD.X R19, R21, 0x1, R59, P1 ;  /* 0x0000000115137824 */ /* 0x000fe200008e063b */
[----:B------:R2:W-:Y:S01]  /*6c540*/  STL.64 [R1+0xcc0], R8 ;  /* 0x000cc00801007387 */ /* 0x0005e20000100a00 */
[----:B0-----:R-:W-:Y:S02]  /*6c550*/  IADD3 R16, P2, PT, R4, R60, RZ ;  /* 0x0000003c04107210 */ /* 0x001fe40007f5e0ff */
[----:B-1----:R-:W-:Y:S01]  /*6c560*/  IADD3 R24, P3, PT, R5, R2, RZ ;  /* 0x0000000205187210 */ /* 0x002fe20007f7e0ff */
[----:B------:R0:W-:Y:S02]  /*6c570*/  STL.64 [R1+0xcb8], R28 ;  /* 0x000cb81c01007387 */ /* 0x0001e40000100a00 */
[----:B------:R-:W-:Y:S01]  /*6c580*/  IMAD.X R17, R21, 0x1, R61, P2 ;  /* 0x0000000115117824 */ /* 0x000fe200010e063d */
[----:B--2---:R-:W-:Y:S01]  /*6c590*/  IADD3 R8, P4, PT, R5, R48, RZ ;  /* 0x0000003005087210 */ /* 0x004fe20007f9e0ff */
[----:B------:R1:W-:Y:S01]  /*6c5a0*/  STL.64 [R1+0xcd8], R18 ;  /* 0x000cd81201007387 */ /* 0x0003e20000100a00 */
[----:B------:R-:W-:-:S03]  /*6c5b0*/  IMAD.X R25, R20, 0x1, R3, P3 ;  /* 0x0000000114197824 */ /* 0x000fc600018e0603 */
[----:B------:R-:W-:Y:S01]  /*6c5c0*/  IMAD.X R9, R20, 0x1, R49, P4 ;  /* 0x0000000114097824 */ /* 0x000fe200020e0631 */
[C---:B0-----:R-:W-:Y:S01]  /*6c5d0*/  IADD3 R28, P0, PT, R5.reuse, R50, RZ ;  /* 0x00000032051c7210 */ /* 0x041fe20007f1e0ff */
[----:B------:R0:W-:Y:S01]  /*6c5e0*/  STL.64 [R1+0xcc8], R16 ;  /* 0x000cc81001007387 */ /* 0x0001e20000100a00 */
[----:B-1----:R-:W-:-:S03]  /*6c5f0*/  IADD3 R18, P1, PT, R5, R52, RZ ;  /* 0x0000003405127210 */ /* 0x002fc60007f3e0ff */
[----:B------:R1:W-:Y:S01]  /*6c600*/  STL.64 [R1+0xce8], R24 ;  /* 0x000ce81801007387 */ /* 0x0003e20000100a00 */
[C---:B------:R-:W-:Y:S02]  /*6c610*/  IMAD.X R29, R20.reuse, 0x1, R51, P0 ;  /* 0x00000001141d7824 */ /* 0x040fe400000e0633 */
[C---:B------:R-:W-:Y:S01]  /*6c620*/  VIADD R4, R5.reuse, UR34 ;  /* 0x0000002205047c36 */ /* 0x040fe20008000000 */
[----:B------:R2:W-:Y:S01]  /*6c630*/  STL.64 [R1+0xce0], R8 ;  /* 0x000ce00801007387 */ /* 0x0005e20000100a00 */
[C---:B------:R-:W-:Y:S01]  /*6c640*/  IMAD.X R19, R20.reuse, 0x1, R53, P1 ;  /* 0x0000000114137824 */ /* 0x040fe200008e0635 */
[C---:B0-----:R-:W-:Y:S02]  /*6c650*/  IADD3 R16, P2, PT, R5.reuse, R54, RZ ;  /* 0x0000003605107210 */ /* 0x041fe40007f5e0ff */
[----:B------:R-:W-:Y:S01]  /*6c660*/  STL.64 [R1+0xcf8], R28 ;  /* 0x000cf81c01007387 */ /* 0x000fe20000100a00 */
[C---:B-1----:R-:W-:Y:S02]  /*6c670*/  IADD3 R24, P3, PT, R5.reuse, R56, RZ ;  /* 0x0000003805187210 */ /* 0x042fe40007f7e0ff */
[C---:B------:R-:W-:Y:S01]  /*6c680*/  IMAD.X R17, R20.reuse, 0x1, R55, P2 ;  /* 0x0000000114117824 */ /* 0x040fe200010e0637 */
[----:B--2---:R-:W-:Y:S01]  /*6c690*/  IADD3 R8, P4, PT, R5, R58, RZ ;  /* 0x0000003a05087210 */ /* 0x004fe20007f9e0ff */
[----:B------:R0:W-:Y:S01]  /*6c6a0*/  STL.64 [R1+0xcf0], R18 ;  /* 0x000cf01201007387 */ /* 0x0001e20000100a00 */
[----:B------:R-:W-:Y:S01]  /*6c6b0*/  IMAD.X R25, R20, 0x1, R57, P3 ;  /* 0x0000000114197824 */ /* 0x000fe200018e0639 */
[----:B------:R-:W-:-:S02]  /*6c6c0*/  SHF.R.S32.HI R21, RZ, 0x1f, R4 ;  /* 0x0000001fff157819 */ /* 0x000fc40000011404 */
[----:B------:R-:W-:Y:S01]  /*6c6d0*/  IMAD.X R9, R20, 0x1, R59, P4 ;  /* 0x0000000114097824 */ /* 0x000fe200020e063b */
[----:B------:R-:W-:Y:S01]  /*6c6e0*/  IADD3 R36, P0, PT, R5, R60, RZ ;  /* 0x0000003c05247210 */ /* 0x000fe20007f1e0ff */
[----:B------:R1:W-:Y:S01]  /*6c6f0*/  STL.64 [R1+0xd08], R16 ;  /* 0x000d081001007387 */ /* 0x0003e20000100a00 */
[----:B0-----:R-:W-:-:S03]  /*6c700*/  IADD3 R18, P1, PT, R4, R2, RZ ;  /* 0x0000000204127210 */ /* 0x001fc60007f3e0ff */
[----:B------:R0:W-:Y:S01]  /*6c710*/  STL.64 [R1+0xd00], R24 ;  /* 0x000d001801007387 */ /* 0x0001e20000100a00 */
[----:B------:R-:W-:Y:S02]  /*6c720*/  IMAD.X R37, R20, 0x1, R61, P0 ;  /* 0x0000000114257824 */ /* 0x000fe400000e063d */
[----:B------:R-:W-:Y:S01]  /*6c730*/  IMAD.X R19, R21, 0x1, R3, P1 ;  /* 0x0000000115137824 */ /* 0x000fe200008e0603 */
[C---:B-1----:R-:W-:Y:S01]  /*6c740*/  IADD3 R16, P2, PT, R4.reuse, R48, RZ ;  /* 0x0000003004107210 */ /* 0x042fe20007f5e0ff */
[----:B------:R1:W-:Y:S01]  /*6c750*/  STL.64 [R1+0xd18], R8 ;  /* 0x000d180801007387 */ /* 0x0003e20000100a00 */
[----:B0-----:R-:W-:-:S03]  /*6c760*/  IADD3 R24, P3, PT, R4, R50, RZ ;  /* 0x0000003204187210 */ /* 0x001fc60007f7e0ff */
[C---:B------:R-:W-:Y:S01]  /*6c770*/  IMAD.X R17, R21.reuse, 0x1, R49, P2 ;  /* 0x0000000115117824 */ /* 0x040fe200010e0631 */
[----:B------:R0:W-:Y:S01]  /*6c780*/  STL.64 [R1+0xd28], R18 ;  /* 0x000d281201007387 */ /* 0x0001e20000100a00 */
[C---:B-1----:R-:W-:Y:S01]  /*6c790*/  IADD3 R8, P4, PT, R4.reuse, R52, RZ ;  /* 0x0000003404087210 */ /* 0x042fe20007f9e0ff */
[C---:B------:R-:W-:Y:S02]  /*6c7a0*/  IMAD.X R25, R21.reuse, 0x1, R51, P3 ;  /* 0x0000000115197824 */ /* 0x040fe400018e0633 */
[----:B------:R-:W-:Y:S01]  /*6c7b0*/  STL.64 [R1+0xd10], R36 ;  /* 0x000d102401007387 */ /* 0x000fe20000100a00 */
[C---:B------:R-:W-:Y:S02]  /*6c7c0*/  VIADD R5, R4.reuse, UR36 ;  /* 0x0000002404057c36 */ /* 0x040fe40008000000 */
[----:B------:R-:W-:Y:S01]  /*6c7d0*/  IMAD.X R9, R21, 0x1, R53, P4 ;  /* 0x0000000115097824 */ /* 0x000fe200020e0635 */
[C---:B0-----:R-:W-:Y:S01]  /*6c7e0*/  IADD3 R18, P1, PT, R4.reuse, R56, RZ ;  /* 0x0000003804127210 */ /* 0x041fe20007f3e0ff */
[----:B------:R-:W-:Y:S01]  /*6c7f0*/  IMAD.MOV.U32 R28, RZ, RZ, R42 ;  /* 0x000000ffff1c7224 */ /* 0x000fe200078e002a */
[----:B------:R0:W-:Y:S01]  /*6c800*/  STL.64 [R1+0xd20], R16 ;  /* 0x000d201001007387 */ /* 0x0001e20000100a00 */
[----:B------:R-:W-:-:S02]  /*6c810*/  IADD3 R42, P0, PT, R4, R54, RZ ;  /* 0x00000036042a7210 */ /* 0x000fc40007f1e0ff */
[C---:B------:R-:W-:Y:S01]  /*6c820*/  IMAD.X R19, R21.reuse, 0x1, R57, P1 ;  /* 0x0000000115137824 */ /* 0x040fe200008e0639 */
[----:B------:R1:W-:Y:S01]  /*6c830*/  STL.64 [R1+0xd38], R24 ;  /* 0x000d381801007387 */ /* 0x0003e20000100a00 */
[----:B------:R-:W-:Y:S01]  /*6c840*/  SHF.R.S32.HI R20, RZ, 0x1f, R5 ;  /* 0x0000001fff147819 */ /* 0x000fe20000011405 */
[----:B------:R-:W-:Y:S02]  /*6c850*/  IMAD.MOV.U32 R29, RZ, RZ, R43 ;  /* 0x000000ffff1d7224 */ /* 0x000fe400078e002b */
[----:B------:R2:W-:Y:S01]  /*6c860*/  STL.64 [R1+0xd30], R8 ;  /* 0x000d300801007387 */ /* 0x0005e20000100a00 */
[C---:B0-----:R-:W-:Y:S02]  /*6c870*/  IADD3 R16, P2, PT, R4.reuse, R58, RZ ;  /* 0x0000003a04107210 */ /* 0x041fe40007f5e0ff */
[----:B-1----:R-:W-:Y:S01]  /*6c880*/  IADD3 R24, P3, PT, R4, R60, RZ ;  /* 0x0000003c04187210 */ /* 0x002fe20007f7e0ff */
[----:B------:R-:W-:Y:S01]  /*6c890*/  IMAD.X R43, R21, 0x1, R55, P0 ;  /* 0x00000001152b7824 */ /* 0x000fe200000e0637 */
[----:B--2---:R-:W-:Y:S01]  /*6c8a0*/  IADD3 R8, P4, PT, R5, R2, RZ ;  /* 0x0000000205087210 */ /* 0x004fe20007f9e0ff */
[----:B------:R-:W-:Y:S01]  /*6c8b0*/  IMAD.X R17, R21, 0x1, R59, P2 ;  /* 0x0000000115117824 */ /* 0x000fe200010e063b */
[----:B------:R-:W-:Y:S01]  /*6c8c0*/  IADD3 R36, P0, PT, R5, R48, RZ ;  /* 0x0000003005247210 */ /* 0x000fe20007f1e0ff */
[----:B------:R0:W-:Y:S01]  /*6c8d0*/  STL.64 [R1+0xd50], R18 ;  /* 0x000d501201007387 */ /* 0x0001e20000100a00 */
[----:B------:R-:W-:-:S02]  /*6c8e0*/  IMAD.X R25, R21, 0x1, R61, P3 ;  /* 0x0000000115197824 */ /* 0x000fc400018e063d */
[C---:B------:R-:W-:Y:S01]  /*6c8f0*/  IMAD.X R9, R20.reuse, 0x1, R3, P4 ;  /* 0x0000000114097824 */ /* 0x040fe200020e0603 */
[----:B------:R1:W-:Y:S01]  /*6c900*/  STL.64 [R1+0xd48], R16 ;  /* 0x000d481001007387 */ /* 0x0003e20000100a00 */
[----:B------:R-:W-:-:S03]  /*6c910*/  IMAD.X R37, R20, 0x1, R49, P0 ;  /* 0x0000000114257824 */ /* 0x000fc600000e0631 */
[----:B------:R2:W-:Y:S01]  /*6c920*/  STL.64 [R1+0xd60], R24 ;  /* 0x000d601801007387 */ /* 0x0005e20000100a00 */
[----:B0-----:R-:W-:-:S03]  /*6c930*/  IADD3 R18, P1, PT, R5, R50, RZ ;  /* 0x0000003205127210 */ /* 0x001fc60007f3e0ff */
[----:B------:R0:W-:Y:S01]  /*6c940*/  STL.64 [R1+0xd58], R8 ;  /* 0x000d580801007387 */ /* 0x0001e20000100a00 */
[C---:B-1----:R-:W-:Y:S01]  /*6c950*/  IADD3 R16, P2, PT, R5.reuse, R52, RZ ;  /* 0x0000003405107210 */ /* 0x042fe20007f5e0ff */
[C---:B------:R-:W-:Y:S02]  /*6c960*/  IMAD.X R19, R20.reuse, 0x1, R51, P1 ;  /* 0x0000000114137824 */ /* 0x040fe400008e0633 */
[----:B--2---:R-:W-:Y:S01]  /*6c970*/  IMAD.MOV.U32 R24, RZ, RZ, R12 ;  /* 0x000000ffff187224 */ /* 0x004fe200078e000c */
[C---:B------:R-:W-:Y:S01]  /*6c980*/  IADD3 R12, P3, PT, R5.reuse, R54, RZ ;  /* 0x00000036050c7210 */ /* 0x040fe20007f7e0ff */
[----:B------:R1:W-:Y:S01]  /*6c990*/  STL.64 [R1+0xd78], R36 ;  /* 0x000d782401007387 */ /* 0x0003e20000100a00 */
[----:B0-----:R-:W-:Y:S01]  /*6c9a0*/  IADD3 R8, P4, PT, R5, R56, RZ ;  /* 0x0000003805087210 */ /* 0x001fe20007f9e0ff */
[----:B------:R-:W-:Y:S02]  /*6c9b0*/  IMAD.MOV.U32 R25, RZ, RZ, R13 ;  /* 0x000000ffff197224 */ /* 0x000fe400078e000d */
[----:B------:R0:W-:Y:S01]  /*6c9c0*/  STL.64 [R1+0xd70], R18 ;  /* 0x000d701201007387 */ /* 0x0001e20000100a00 */
[----:B------:R-:W-:-:S02]  /*6c9d0*/  IMAD.X R17, R20, 0x1, R53, P2 ;  /* 0x0000000114117824 */ /* 0x000fc400010e0635 */
[C---:B------:R-:W-:Y:S02]  /*6c9e0*/  VIADD R4, R5.reuse, UR38 ;  /* 0x0000002605047c36 */ /* 0x040fe40008000000 */
[C---:B------:R-:W-:Y:S01]  /*6c9f0*/  IMAD.X R13, R20.reuse, 0x1, R55, P3 ;  /* 0x00000001140d7824 */ /* 0x040fe200018e0637 */
[C---:B-1----:R-:W-:Y:S01]  /*6ca00*/  IADD3 R36, P0, PT, R5.reuse, R58, RZ ;  /* 0x0000003a05247210 */ /* 0x042fe20007f1e0ff */
[C---:B------:R-:W-:Y:S01]  /*6ca10*/  IMAD.X R9, R20.reuse, 0x1, R57, P4 ;  /* 0x0000000114097824 */ /* 0x040fe200020e0639 */
[----:B0-----:R-:W-:Y:S01]  /*6ca20*/  IADD3 R18, P1, PT, R5, R60, RZ ;  /* 0x0000003c05127210 */ /* 0x001fe20007f3e0ff */
[----:B------:R0:W-:Y:S02]  /*6ca30*/  STL.64 [R1+0xd80], R16 ;  /* 0x000d801001007387 */ /* 0x0001e40000100a00 */
[C---:B------:R-:W-:Y:S01]  /*6ca40*/  IMAD.X R37, R20.reuse, 0x1, R59, P0 ;  /* 0x0000000114257824 */ /* 0x040fe200000e063b */
[----:B------:R-:W-:Y:S01]  /*6ca50*/  SHF.R.S32.HI R21, RZ, 0x1f, R4 ;  /* 0x0000001fff157819 */ /* 0x000fe20000011404 */
[----:B------:R1:W-:Y:S01]  /*6ca60*/  STL.64 [R1+0xd90], R12 ;  /* 0x000d900c01007387 */ /* 0x0003e20000100a00 */
[----:B------:R-:W-:-:S03]  /*6ca70*/  IMAD.X R19, R20, 0x1, R61, P1 ;  /* 0x0000000114137824 */ /* 0x000fc600008e063d */
[----:B------:R2:W-:Y:S01]  /*6ca80*/  STL.64 [R1+0xd88], R8 ;  /* 0x000d880801007387 */ /* 0x0005e20000100a00 */
[----:B0-----:R-:W-:-:S03]  /*6ca90*/  IADD3 R16, P2, PT, R4, R2, RZ ;  /* 0x0000000204107210 */ /* 0x001fc60007f5e0ff */
[----:B------:R0:W-:Y:S01]  /*6caa0*/  STL.64 [R1+0xd98], R36 ;  /* 0x000d982401007387 */ /* 0x0001e20000100a00 */
[----:B-1----:R-:W-:-:S03]  /*6cab0*/  IADD3 R12, P3, PT, R4, R48, RZ ;  /* 0x00000030040c7210 */ /* 0x002fc60007f7e0ff */
[----:B------:R1:W-:Y:S01]  /*6cac0*/  STL.64 [R1+0xda8], R18 ;  /* 0x000da81201007387 */ /* 0x0003e20000100a00 */
[C---:B--2---:R-:W-:Y:S01]  /*6cad0*/  IADD3 R8, P4, PT, R4.reuse, R50, RZ ;  /* 0x0000003204087210 */ /* 0x044fe20007f9e0ff */
[C---:B------:R-:W-:Y:S02]  /*6cae0*/  IMAD.X R17, R21.reuse, 0x1, R3, P2 ;  /* 0x0000000115117824 */ /* 0x040fe400010e0603 */
[C---:B------:R-:W-:Y:S01]  /*6caf0*/  IMAD.X R13, R21.reuse, 0x1, R49, P3 ;  /* 0x00000001150d7824 */ /* 0x040fe200018e0631 */
[C---:B0-----:R-:W-:Y:S01]  /*6cb00*/  IADD3 R36, P0, PT, R4.reuse, R52, RZ ;  /* 0x0000003404247210 */ /* 0x041fe20007f1e0ff */
[C---:B------:R-:W-:Y:S01]  /*6cb10*/  IMAD.X R9, R21.reuse, 0x1, R51, P4 ;  /* 0x0000000115097824 */ /* 0x040fe200020e0633 */
[----:B-1----:R-:W-:Y:S01]  /*6cb20*/  IADD3 R18, P1, PT, R4, R54, RZ ;  /* 0x0000003604127210 */ /* 0x002fe20007f3e0ff */
[----:B------:R0:W-:Y:S02]  /*6cb30*/  STL.64 [R1+0xda0], R16 ;  /* 0x000da01001007387 */ /* 0x0001e40000100a00 */
[----:B------:R-:W-:-:S02]  /*6cb40*/  IMAD.X R37, R21, 0x1, R53, P0 ;  /* 0x0000000115257824 */ /* 0x000fc400000e0635 */
[----:B------:R-:W-:Y:S01]  /*6cb50*/  VIADD R5, R4, UR44 ;  /* 0x0000002c04057c36 */ /* 0x000fe20008000000 */
[----:B------:R1:W-:Y:S01]  /*6cb60*/  STL.64 [R1+0xdc8], R12 ;  /* 0x000dc80c01007387 */ /* 0x0003e20000100a00 */
[----:B------:R-:W-:-:S03]  /*6cb70*/  IMAD.X R19, R21, 0x1, R55, P1 ;  /* 0x0000000115137824 */ /* 0x000fc600008e0637 */
[----:B------:R2:W-:Y:S01]  /*6cb80*/  STL.64 [R1+0xdc0], R8 ;  /* 0x000dc00801007387 */ /* 0x0005e20000100a00 */
[----:B0-----:R-:W-:-:S03]  /*6cb90*/  IADD3 R16, P2, PT, R4, R56, RZ ;  /* 0x0000003804107210 */ /* 0x001fc60007f5e0ff */
[----:B------:R0:W-:Y:S01]  /*6cba0*/  STL.64 [R1+0xdb8], R36 ;  /* 0x000db82401007387 */ /* 0x0001e20000100a00 */
[----:B-1----:R-:W-:-:S03]  /*6cbb0*/  IADD3 R12, P3, PT, R4, R58, RZ ;  /* 0x0000003a040c7210 */ /* 0x002fc60007f7e0ff */
[----:B------:R1:W-:Y:S01]  /*6cbc0*/  STL.64 [R1+0xde8], R18 ;  /* 0x000de81201007387 */ /* 0x0003e20000100a00 */
[----:B--2---:R-:W-:Y:S01]  /*6cbd0*/  IADD3 R8, P4, PT, R4, R60, RZ ;  /* 0x0000003c04087210 */ /* 0x004fe20007f9e0ff */
[C---:B------:R-:W-:Y:S01]  /*6cbe0*/  IMAD.X R17, R21.reuse, 0x1, R57, P2 ;  /* 0x0000000115117824 */ /* 0x040fe200010e0639 */
[----:B------:R-:W-:Y:S01]  /*6cbf0*/  SHF.R.S32.HI R20, RZ, 0x1f, R5 ;  /* 0x0000001fff147819 */ /* 0x000fe20000011405 */
[----:B------:R-:W-:Y:S01]  /*6cc00*/  IMAD.X R13, R21, 0x1, R59, P3 ;  /* 0x00000001150d7824 */ /* 0x000fe200018e063b */
[----:B0-----:R-:W-:Y:S01]  /*6cc10*/  IADD3 R36, P0, PT, R5, R2, RZ ;  /* 0x0000000205247210 */ /* 0x001fe20007f1e0ff */
[----:B------:R-:W-:Y:S01]  /*6cc20*/  IMAD.X R9, R21, 0x1, R61, P4 ;  /* 0x0000000115097824 */ /* 0x000fe200020e063d */
[----:B-1----:R-:W-:Y:S01]  /*6cc30*/  IADD3 R18, P1, PT, R5, R48, RZ ;  /* 0x0000003005127210 */ /* 0x002fe20007f3e0ff */
[----:B------:R0:W-:Y:S02]  /*6cc40*/  STL.64 [R1+0xde0], R16 ;  /* 0x000de01001007387 */ /* 0x0001e40000100a00 */
[----:B------:R-:W-:-:S02]  /*6cc50*/  IMAD.X R37, R20, 0x1, R3, P0 ;  /* 0x0000000114257824 */ /* 0x000fc400000e0603 */
        /* <DEDUP_REMOVED lines=12> */
[C---:B-1----:R-:W-:Y:S01]  /*6cd20*/  IADD3 R18, P1, PT, R5.reuse, R58, RZ ;  /* 0x0000003a05127210 */ /* 0x042fe20007f3e0ff */
[----:B------:R-:W-:Y:S01]  /*6cd30*/  VIADD R4, R5, UR4 ;  /* 0x0000000405047c36 */ /* 0x000fe20008000000 */
[----:B------:R0:W-:Y:S01]  /*6cd40*/  STL.64 [R1+0xe08], R16 ;  /* 0x000e081001007387 */ /* 0x0001e20000100a00 */
[C---:B------:R-:W-:Y:S01]  /*6cd50*/  IMAD.X R37, R20.reuse, 0x1, R57, P0 ;  /* 0x0000000114257824 */ /* 0x040fe200000e0639 */
[----:B------:R-:W1:Y:S01]  /*6cd60*/  LDCU UR4, c[0x0][0x398] ;  /* 0x00007300ff0477ac */ /* 0x000e620008000800 */
[----:B------:R-:W-:Y:S01]  /*6cd70*/  IMAD.X R19, R20, 0x1, R59, P1 ;  /* 0x0000000114137824 */ /* 0x000fe200008e063b */
[----:B------:R2:W-:Y:S01]  /*6cd80*/  STL.64 [R1+0xe00], R12 ;  /* 0x000e000c01007387 */ /* 0x0005e20000100a00 */
[----:B------:R-:W-:-:S03]  /*6cd90*/  SHF.R.S32.HI R21, RZ, 0x1f, R4 ;  /* 0x0000001fff157819 */ /* 0x000fc60000011404 */
[----:B------:R1:W-:Y:S01]  /*6cda0*/  STL.64 [R1+0xe38], R8 ;  /* 0x000e380801007387 */ /* 0x0003e20000100a00 */
[C---:B------:R-:W-:Y:S02]  /*6cdb0*/  IADD3 R38, P0, PT, R4.reuse, R50, RZ ;  /* 0x0000003204267210 */ /* 0x040fe40007f1e0ff */
[----:B0-----:R-:W-:Y:S01]  /*6cdc0*/  IADD3 R16, P2, PT, R5, R60, RZ ;  /* 0x0000003c05107210 */ /* 0x001fe20007f5e0ff */
[----:B------:R0:W-:Y:S01]  /*6cdd0*/  STL.64 [R1+0xe30], R36 ;  /* 0x000e302401007387 */ /* 0x0001e20000100a00 */
[----:B--2---:R-:W-:-:S03]  /*6cde0*/  IADD3 R12, P3, PT, R4, R2, RZ ;  /* 0x00000002040c7210 */ /* 0x004fc60007f7e0ff */
[----:B------:R-:W-:Y:S01]  /*6cdf0*/  IMAD.X R17, R20, 0x1, R61, P2 ;  /* 0x0000000114117824 */ /* 0x000fe200010e063d */
[C---:B-1----:R-:W-:Y:S01]  /*6ce00*/  IADD3 R8, P4, PT, R4.reuse, R48, RZ ;  /* 0x0000003004087210 */ /* 0x042fe20007f9e0ff */
[----:B------:R1:W-:Y:S01]  /*6ce10*/  STL.64 [R1+0xe28], R18 ;  /* 0x000e281201007387 */ /* 0x0003e20000100a00 */
[C---:B------:R-:W-:Y:S01]  /*6ce20*/  IMAD.X R39, R21.reuse, 0x1, R51, P0 ;  /* 0x0000000115277824 */ /* 0x040fe200000e0633 */
[C---:B0-----:R-:W-:Y:S02]  /*6ce30*/  IADD3 R36, P1, PT, R4.reuse, R52, RZ ;  /* 0x0000003404247210 */ /* 0x041fe40007f3e0ff */
[C---:B------:R-:W-:Y:S01]  /*6ce40*/  IMAD.X R9, R21.reuse, 0x1, R49, P4 ;  /* 0x0000000115097824 */ /* 0x040fe200020e0631 */
[----:B------:R0:W-:Y:S01]  /*6ce50*/  STL.64 [R1+0xe20], R16 ;  /* 0x000e201001007387 */ /* 0x0001e20000100a00 */
[C---:B------:R-:W-:Y:S01]  /*6ce60*/  VIADD R5, R4.reuse, UR5 ;  /* 0x0000000504057c36 */ /* 0x040fe20008000000 */
[----:B-1----:R-:W-:Y:S01]  /*6ce70*/  IADD3 R18, P2, PT, R4, R54, RZ ;  /* 0x0000003604127210 */ /* 0x002fe20007f5e0ff */
[----:B------:R-:W-:-:S02]  /*6ce80*/  IMAD.X R13, R21, 0x1, R3, P3 ;  /* 0x00000001150d7824 */ /* 0x000fc400018e0603 */
[C---:B------:R-:W-:Y:S01]  /*6ce90*/  IMAD.X R37, R21.reuse, 0x1, R53, P1 ;  /* 0x0000000115257824 */ /* 0x040fe200008e0635 */
[----:B------:R1:W-:Y:S01]  /*6cea0*/  STL.64 [R1+0xe48], R8 ;  /* 0x000e480801007387 */ /* 0x0003e20000100a00 */
[C---:B------:R-:W-:Y:S01]  /*6ceb0*/  IMAD.X R19, R21.reuse, 0x1, R55, P2 ;  /* 0x0000000115137824 */ /* 0x040fe200010e0637 */
[C---:B0-----:R-:W-:Y:S01]  /*6cec0*/  IADD3 R16, P3, PT, R4.reuse, R56, RZ ;  /* 0x0000003804107210 */ /* 0x041fe20007f7e0ff */
[----:B------:R-:W-:Y:S01]  /*6ced0*/  IMAD.MOV.U32 R46, RZ, RZ, R24 ;  /* 0x000000ffff2e7224 */ /* 0x000fe200078e0018 */
[C---:B------:R-:W-:Y:S01]  /*6cee0*/  IADD3 R44, P0, PT, R4.reuse, R60, RZ ;  /* 0x0000003c042c7210 */ /* 0x040fe20007f1e0ff */
[----:B------:R0:W-:Y:S01]  /*6cef0*/  STL.64 [R1+0xe40], R38 ;  /* 0x000e402601007387 */ /* 0x0001e20000100a00 */
[----:B------:R-:W-:Y:S01]  /*6cf00*/  SHF.R.S32.HI R20, RZ, 0x1f, R5 ;  /* 0x0000001fff147819 */ /* 0x000fe20000011405 */
[C---:B------:R-:W-:Y:S01]  /*6cf10*/  IMAD.X R17, R21.reuse, 0x1, R57, P3 ;  /* 0x0000000115117824 */ /* 0x040fe200018e0639 */
[----:B------:R-:W2:Y:S01]  /*6cf20*/  LDCU UR5, c[0x0][0x398] ;  /* 0x00007300ff0577ac */ /* 0x000ea20008000800 */
[----:B------:R3:W-:Y:S01]  /*6cf30*/  STL.64 [R1+0xe58], R36 ;  /* 0x000e582401007387 */ /* 0x0007e20000100a00 */
[----:B------:R-:W-:Y:S01]  /*6cf40*/  IMAD.X R45, R21, 0x1, R61, P0 ;  /* 0x00000001152d7824 */ /* 0x000fe200000e063d */
[----:B-1----:R-:W-:-:S02]  /*6cf50*/  IADD3 R8, P4, PT, R4, R58, RZ ;  /* 0x0000003a04087210 */ /* 0x002fc40007f9e0ff */
[----:B------:R1:W-:Y:S01]  /*6cf60*/  STL.64 [R1+0xe50], R18 ;  /* 0x000e501201007387 */ /* 0x0003e20000100a00 */
[C---:B0-----:R-:W-:Y:S02]  /*6cf70*/  IADD3 R38, P1, PT, R5.reuse, R2, RZ ;  /* 0x0000000205267210 */ /* 0x041fe40007f3e0ff */
[----:B---3--:R-:W-:-:S03]  /*6cf80*/  IADD3 R36, P2, PT, R5, R48, RZ ;  /* 0x0000003005247210 */ /* 0x008fc60007f5e0ff */
[C---:B------:R-:W-:Y:S01]  /*6cf90*/  IMAD.X R39, R20.reuse, 0x1, R3, P1 ;  /* 0x0000000114277824 */ /* 0x040fe200008e0603 */
[----:B-1----:R-:W-:Y:S01]  /*6cfa0*/  IADD3 R18, P3, PT, R5, R50, RZ ;  /* 0x0000003205127210 */ /* 0x002fe20007f7e0ff */
[C---:B------:R-:W-:Y:S01]  /*6cfb0*/  IMAD.X R37, R20.reuse, 0x1, R49, P2 ;  /* 0x0000000114257824 */ /* 0x040fe200010e0631 */
[----:B------:R0:W-:Y:S01]  /*6cfc0*/  STL.64 [R1+0xe68], R16 ;  /* 0x000e681001007387 */ /* 0x0001e20000100a00 */
[----:B------:R-:W-:Y:S02]  /*6cfd0*/  IMAD.X R9, R21, 0x1, R59, P4 ;  /* 0x0000000115097824 */ /* 0x000fe400020e063b */
[----:B------:R-:W-:Y:S01]  /*6cfe0*/  IMAD.X R19, R20, 0x1, R51, P3 ;  /* 0x0000000114137824 */ /* 0x000fe200018e0633 */
[----:B------:R1:W-:Y:S04]  /*6cff0*/  STL.64 [R1+0xe70], R44 ;  /* 0x000e702c01007387 */ /* 0x0003e80000100a00 */
[----:B------:R3:W-:Y:S01]  /*6d000*/  STL.64 [R1+0xe88], R38 ;  /* 0x000e882601007387 */ /* 0x0007e20000100a00 */
[----:B0-----:R-:W-:-:S03]  /*6d010*/  IADD3 R16, P4, PT, R5, R52, RZ ;  /* 0x0000003405107210 */ /* 0x001fc60007f9e0ff */
[----:B------:R0:W-:Y:S01]  /*6d020*/  STL.64 [R1+0xe80], R36 ;  /* 0x000e802401007387 */ /* 0x0001e20000100a00 */
[----:B-1----:R-:W-:-:S03]  /*6d030*/  IADD3 R44, P0, PT, R5, R54, RZ ;  /* 0x00000036052c7210 */ /* 0x002fc60007f1e0ff */
[----:B------:R1:W-:Y:S01]  /*6d040*/  STL.64 [R1+0xe90], R18 ;  /* 0x000e901201007387 */ /* 0x0003e20000100a00 */
[C---:B---3--:R-:W-:Y:S01]  /*6d050*/  IADD3 R38, P1, PT, R5.reuse, R56, RZ ;  /* 0x0000003805267210 */ /* 0x048fe20007f3e0ff */
[C---:B------:R-:W-:Y:S02]  /*6d060*/  IMAD.X R17, R20.reuse, 0x1, R53, P4 ;  /* 0x0000000114117824 */ /* 0x040fe400020e0635 */
[C---:B------:R-:W-:Y:S01]  /*6d070*/  VIADD R4, R5.reuse, UR46 ;  /* 0x0000002e05047c36 */ /* 0x040fe20008000000 */
[C---:B0-----:R-:W-:Y:S01]  /*6d080*/  IADD3 R36, P2, PT, R5.reuse, R58, RZ ;  /* 0x0000003a05247210 */ /* 0x041fe20007f5e0ff */
[C---:B------:R-:W-:Y:S01]  /*6d090*/  IMAD.X R45, R20.reuse, 0x1, R55, P0 ;  /* 0x00000001142d7824 */ /* 0x040fe200000e0637 */
[----:B-1----:R-:W-:Y:S01]  /*6d0a0*/  IADD3 R18, P3, PT, R5, R60, RZ ;  /* 0x0000003c05127210 */ /* 0x002fe20007f7e0ff */
[C---:B------:R-:W-:Y:S01]  /*6d0b0*/  IMAD.X R39, R20.reuse, 0x1, R57, P1 ;  /* 0x0000000114277824 */ /* 0x040fe200008e0639 */
[----:B------:R0:W-:Y:S01]  /*6d0c0*/  STL.64 [R1+0xea0], R16 ;  /* 0x000ea01001007387 */ /* 0x0001e20000100a00 */
[C---:B------:R-:W-:Y:S01]  /*6d0d0*/  IMAD.X R37, R20.reuse, 0x1, R59, P2 ;  /* 0x0000000114257824 */ /* 0x040fe200010e063b */
[----:B------:R-:W-:Y:S01]  /*6d0e0*/  SHF.R.S32.HI R21, RZ, 0x1f, R4 ;  /* 0x0000001fff157819 */ /* 0x000fe20000011404 */
        /* <DEDUP_REMOVED lines=9> */
[C---:B------:R-:W-:Y:S01]  /*6d180*/  IMAD.X R45, R21.reuse, 0x1, R49, P0 ;  /* 0x00000001152d7824 */ /* 0x040fe200000e0631 */
[C---:B0-----:R-:W-:Y:S01]  /*6d190*/  IADD3 R36, P2, PT, R4.reuse, R52, RZ ;  /* 0x0000003404247210 */ /* 0x041fe20007f5e0ff */
[----:B------:R-:W-:Y:S01]  /*6d1a0*/  IMAD.X R39, R21, 0x1, R51, P1 ;  /* 0x0000000115277824 */ /* 0x000fe200008e0633 */
[----:B-1----:R-:W-:-:S03]  /*6d1b0*/  IADD3 R18, P3, PT, R4, R54, RZ ;  /* 0x0000003604127210 */ /* 0x002fc60007f7e0ff */
[C---:B------:R-:W-:Y:S01]  /*6d1c0*/  IMAD.X R37, R21.reuse, 0x1, R53, P2 ;  /* 0x0000000115257824 */ /* 0x040fe200010e0635 */
[----:B------:R0:W-:Y:S01]  /*6d1d0*/  STL.64 [R1+0xec8], R16 ;  /* 0x000ec81001007387 */ /* 0x0001e20000100a00 */
[C---:B------:R-:W-:Y:S02]  /*6d1e0*/  VIADD R5, R4.reuse, UR45 ;  /* 0x0000002d04057c36 */ /* 0x040fe40008000000 */
[----:B------:R-:W-:Y:S01]  /*6d1f0*/  IMAD.X R19, R21, 0x1, R55, P3 ;  /* 0x0000000115137824 */ /* 0x000fe200018e0637 */
[----:B------:R1:W-:Y:S04]  /*6d200*/  STL.64 [R1+0xed0], R44 ;  /* 0x000ed02c01007387 */ /* 0x0003e80000100a00 */
[----:B------:R3:W-:Y:S01]  /*6d210*/  STL.64 [R1+0xed8], R38 ;  /* 0x000ed82601007387 */ /* 0x0007e20000100a00 */
[----:B0-----:R-:W-:-:S03]  /*6d220*/  IADD3 R16, P4, PT, R4, R56, RZ ;  /* 0x0000003804107210 */ /* 0x001fc60007f9e0ff */
[----:B------:R0:W-:Y:S01]  /*6d230*/  STL.64 [R1+0xee8], R36 ;  /* 0x000ee82401007387 */ /* 0x0001e20000100a00 */
[----:B-1----:R-:W-:-:S03]  /*6d240*/  IADD3 R44, P0, PT, R4, R58, RZ ;  /* 0x0000003a042c7210 */ /* 0x002fc60007f1e0ff */
[----:B------:R1:W-:Y:S01]  /*6d250*/  STL.64 [R1+0xee0], R18 ;  /* 0x000ee01201007387 */ /* 0x0003e20000100a00 */
[----:B------:R-:W-:Y:S02]  /*6d260*/  SHF.R.S32.HI R20, RZ, 0x1f, R5 ;  /* 0x0000001fff147819 */ /* 0x000fe40000011405 */
[----:B---3--:R-:W-:Y:S01]  /*6d270*/  IADD3 R38, P1, PT, R4, R60, RZ ;  /* 0x0000003c04267210 */ /* 0x008fe20007f3e0ff */
[C---:B------:R-:W-:Y:S02]  /*6d280*/  IMAD.X R17, R21.reuse, 0x1, R57, P4 ;  /* 0x0000000115117824 */ /* 0x040fe400020e0639 */
[----:B------:R-:W-:Y:S01]  /*6d290*/  IMAD.X R45, R21, 0x1, R59, P0 ;  /* 0x00000001152d7824 */ /* 0x000fe200000e063b */
[----:B0-----:R-:W-:Y:S01]  /*6d2a0*/  IADD3 R36, P2, PT, R5, R2, RZ ;  /* 0x0000000205247210 */ /* 0x001fe20007f5e0ff */
        /* <DEDUP_REMOVED lines=15> */
[C---:B------:R-:W-:Y:S01]  /*6d3a0*/  VIADD R4, R5.reuse, UR6 ;  /* 0x0000000605047c36 */ /* 0x040fe20008000000 */
[----:B-1----:R-:W-:Y:S01]  /*6d3b0*/  IADD3 R18, P3, PT, R5, R58, RZ ;  /* 0x0000003a05127210 */ /* 0x002fe20007f7e0ff */
[C---:B------:R-:W-:Y:S01]  /*6d3c0*/  IMAD.X R39, R20.reuse, 0x1, R55, P1 ;  /* 0x0000000114277824 */ /* 0x040fe200008e0637 */
[----:B------:R0:W-:Y:S01]  /*6d3d0*/  STL.64 [R1+0xf18], R16 ;  /* 0x000f181001007387 */ /* 0x0001e20000100a00 */
[C---:B------:R-:W-:Y:S01]  /*6d3e0*/  IMAD.X R37, R20.reuse, 0x1, R57, P2 ;  /* 0x0000000114257824 */ /* 0x040fe200010e0639 */
[----:B------:R-:W1:Y:S01]  /*6d3f0*/  LDCU UR6, c[0x0][0x398] ;  /* 0x00007300ff0677ac */ /* 0x000e620008000800 */
[----:B------:R-:W-:Y:S01]  /*6d400*/  IMAD.X R19, R20, 0x1, R59, P3 ;  /* 0x0000000114137824 */ /* 0x000fe200018e063b */
[----:B------:R3:W-:Y:S01]  /*6d410*/  STL.64 [R1+0xf28], R44 ;  /* 0x000f282c01007387 */ /* 0x0007e20000100a00 */
[----:B------:R-:W-:-:S03]  /*6d420*/  SHF.R.S32.HI R22, RZ, 0x1f, R4 ;  /* 0x0000001fff167819 */ /* 0x000fc60000011404 */
[----:B------:R1:W-:Y:S01]  /*6d430*/  STL.64 [R1+0xf20], R38 ;  /* 0x000f202601007387 */ /* 0x0003e20000100a00 */
[----:B0-----:R-:W-:-:S03]  /*6d440*/  IADD3 R16, P4, PT, R5, R60, RZ ;  /* 0x0000003c05107210 */ /* 0x001fc60007f9e0ff */
[----:B------:R0:W-:Y:S01]  /*6d450*/  STL.64 [R1+0xf30], R36 ;  /* 0x000f302401007387 */ /* 0x0001e20000100a00 */
[----:B---3--:R-:W-:-:S03]  /*6d460*/  IADD3 R44, P0, PT, R4, R2, RZ ;  /* 0x00000002042c7210 */ /* 0x008fc60007f1e0ff */
[----:B------:R3:W-:Y:S01]  /*6d470*/  STL.64 [R1+0xf48], R18 ;  /* 0x000f481201007387 */ /* 0x0007e20000100a00 */
[----:B-1----:R-:W-:Y:S01]  /*6d480*/  IADD3 R38, P1, PT, R4, R48, RZ ;  /* 0x0000003004267210 */ /* 0x002fe20007f3e0ff */
[----:B------:R-:W-:Y:S02]  /*6d490*/  IMAD.X R17, R20, 0x1, R61, P4 ;  /* 0x0000000114117824 */ /* 0x000fe400020e063d */
[----:B------:R-:W-:Y:S01]  /*6d4a0*/  IMAD.X R45, R22, 0x1, R3, P0 ;  /* 0x00000001162d7824 */ /* 0x000fe200000e0603 */
[----:B0-----:R-:W-:Y:S01]  /*6d4b0*/  IADD3 R36, P2, PT, R4, R50, RZ ;  /* 0x0000003204247210 */ /* 0x001fe20007f5e0ff */
[----:B------:R-:W-:Y:S01]  /*6d4c0*/  IMAD.X R39, R22, 0x1, R49, P1 ;  /* 0x0000000116277824 */ /* 0x000fe200008e0631 */
[----:B---3--:R-:W-:-:S03]  /*6d4d0*/  IADD3 R18, P3, PT, R4, R52, RZ ;  /* 0x0000003404127210 */ /* 0x008fc60007f7e0ff */
[----:B------:R-:W-:Y:S01]  /*6d4e0*/  IMAD.X R37, R22, 0x1, R51, P2 ;  /* 0x0000000116257824 */ /* 0x000fe200010e0633 */
[----:B------:R0:W-:Y:S01]  /*6d4f0*/  STL.64 [R1+0xf40], R16 ;  /* 0x000f401001007387 */ /* 0x0001e20000100a00 */
[----:B------:R-:W-:Y:S01]  /*6d500*/  VIADD R5, R4, UR7 ;  /* 0x0000000704057c36 */ /* 0x000fe20008000000 */
[----:B------:R-:W1:Y:S01]  /*6d510*/  LDCU UR7, c[0x0][0x398] ;  /* 0x00007300ff0777ac */ /* 0x000e620008000800 */
[----:B------:R-:W-:Y:S01]  /*6d520*/  IMAD.X R19, R22, 0x1, R53, P3 ;  /* 0x0000000116137824 */ /* 0x000fe200018e0635 */
[----:B------:R3:W-:Y:S04]  /*6d530*/  STL.64 [R1+0xf38], R44 ;  /* 0x000f382c01007387 */ /* 0x0007e80000100a00 */
[----:B------:R1:W-:Y:S01]  /*6d540*/  STL.64 [R1+0xf58], R38 ;  /* 0x000f582601007387 */ /* 0x0003e20000100a00 */
[----:B0-----:R-:W-:-:S03]  /*6d550*/  IADD3 R16, P4, PT, R4, R54, RZ ;  /* 0x0000003604107210 */ /* 0x001fc60007f9e0ff */
[----:B------:R0:W-:Y:S01]  /*6d560*/  STL.64 [R1+0xf60], R36 ;  /* 0x000f602401007387 */ /* 0x0001e20000100a00 */
[----:B---3--:R-:W-:-:S03]  /*6d570*/  IADD3 R44, P0, PT, R4, R56, RZ ;  /* 0x00000038042c7210 */ /* 0x008fc60007f1e0ff */
[----:B------:R3:W-:Y:S01]  /*6d580*/  STL.64 [R1+0xf50], R18 ;  /* 0x000f501201007387 */ /* 0x0007e20000100a00 */
[----:B-1----:R-:W-:Y:S01]  /*6d590*/  IADD3 R38, P1, PT, R4, R58, RZ ;  /* 0x0000003a04267210 */ /* 0x002fe20007f3e0ff */
[C---:B------:R-:W-:Y:S01]  /*6d5a0*/  IMAD.X R17, R22.reuse, 0x1, R55, P4 ;  /* 0x0000000116117824 */ /* 0x040fe200020e0637 */
[----:B------:R-:W-:Y:S01]  /*6d5b0*/  SHF.R.S32.HI R21, RZ, 0x1f, R5 ;  /* 0x0000001fff157819 */ /* 0x000fe20000011405 */
[----:B------:R-:W-:Y:S01]  /*6d5c0*/  IMAD.X R45, R22, 0x1, R57, P0 ;  /* 0x00000001162d7824 */ /* 0x000fe200000e0639 */
[----:B0-----:R-:W-:Y:S01]  /*6d5d0*/  IADD3 R36, P2, PT, R4, R60, RZ ;  /* 0x0000003c04247210 */ /* 0x001fe20007f5e0ff */
[----:B------:R-:W-:Y:S01]  /*6d5e0*/  IMAD.X R39, R22, 0x1, R59, P1 ;  /* 0x0000000116277824 */ /* 0x000fe200008e063b */
[----:B---3--:R-:W-:-:S03]  /*6d5f0*/  IADD3 R18, P3, PT, R5, R2, RZ ;  /* 0x0000000205127210 */ /* 0x008fc60007f7e0ff */
[----:B------:R-:W-:Y:S01]  /*6d600*/  IMAD.X R37, R22, 0x1, R61, P2 ;  /* 0x0000000116257824 */ /* 0x000fe200010e063d */
[----:B------:R0:W-:Y:S01]  /*6d610*/  STL.64 [R1+0xf90], R16 ;  /* 0x000f901001007387 */ /* 0x0001e20000100a00 */
[----:B------:R-:W-:-:S03]  /*6d620*/  IMAD.X R19, R21, 0x1, R3, P3 ;  /* 0x0000000115137824 */ /* 0x000fc600018e0603 */
[----:B------:R1:W-:Y:S04]  /*6d630*/  STL.64 [R1+0xf88], R44 ;  /* 0x000f882c01007387 */ /* 0x0003e80000100a00 */
[----:B------:R3:W-:Y:S01]  /*6d640*/  STL.64 [R1+0xf80], R38 ;  /* 0x000f802601007387 */ /* 0x0007e20000100a00 */
[----:B0-----:R-:W-:-:S03]  /*6d650*/  IADD3 R16, P4, PT, R5, R48, RZ ;  /* 0x0000003005107210 */ /* 0x001fc60007f9e0ff */
[----:B------:R-:W2:Y:S01]  /*6d660*/  LDL.LU R22, [R1+0x13e8] ;  /* 0x0013e80001167983 */ /* 0x000ea20000300800 */
[----:B-1----:R-:W-:-:S03]  /*6d670*/  IADD3 R44, P0, PT, R5, R50, RZ ;  /* 0x00000032052c7210 */ /* 0x002fc60007f1e0ff */
[----:B------:R0:W-:Y:S01]  /*6d680*/  STL.64 [R1+0xf78], R36 ;  /* 0x000f782401007387 */ /* 0x0001e20000100a00 */
[----:B------:R-:W-:Y:S01]  /*6d690*/  IMAD.X R17, R21, 0x1, R49, P4 ;  /* 0x0000000115117824 */ /* 0x000fe200020e0631 */
[----:B---3--:R-:W-:Y:S02]  /*6d6a0*/  IADD3 R38, P1, PT, R5, R52, RZ ;  /* 0x0000003405267210 */ /* 0x008fe40007f3e0ff */
[----:B------:R1:W-:Y:S01]  /*6d6b0*/  STL.64 [R1+0xf98], R18 ;  /* 0x000f981201007387 */ /* 0x0003e20000100a00 */
[----:B------:R-:W-:Y:S02]  /*6d6c0*/  IMAD.X R45, R21, 0x1, R51, P0 ;  /* 0x00000001152d7824 */ /* 0x000fe400000e0633 */
[C---:B------:R-:W-:Y:S01]  /*6d6d0*/  VIADD R4, R5.reuse, UR8 ;  /* 0x0000000805047c36 */ /* 0x040fe20008000000 */
[----:B0-----:R-:W-:Y:S01]  /*6d6e0*/  IADD3 R36, P2, PT, R5, R54, RZ ;  /* 0x0000003605247210 */ /* 0x001fe20007f5e0ff */
[----:B------:R-:W-:Y:S01]  /*6d6f0*/  IMAD.X R39, R21, 0x1, R53, P1 ;  /* 0x0000000115277824 */ /* 0x000fe200008e0635 */
[----:B-1----:R-:W-:-:S03]  /*6d700*/  IADD3 R18, P3, PT, R5, R56, RZ ;  /* 0x0000003805127210 */ /* 0x002fc60007f7e0ff */
[C---:B------:R-:W-:Y:S01]  /*6d710*/  IMAD.X R37, R21.reuse, 0x1, R55, P2 ;  /* 0x0000000115257824 */ /* 0x040fe200010e0637 */
[----:B------:R0:W-:Y:S01]  /*6d720*/  STL.64 [R1+0xf70], R16 ;  /* 0x000f701001007387 */ /* 0x0001e20000100a00 */
[----:B------:R-:W-:Y:S01]  /*6d730*/  IMAD.MOV.U32 R47, RZ, RZ, R25 ;  /* 0x000000ffff2f7224 */ /* 0x000fe200078e0019 */
        /* <DEDUP_REMOVED lines=9> */
[C---:B------:R-:W-:Y:S01]  /*6d7d0*/  IMAD.X R17, R21.reuse, 0x1, R59, P4 ;  /* 0x0000000115117824 */ /* 0x040fe200020e063b */
[C---:B-1----:R-:W-:Y:S01]  /*6d7e0*/  IADD3 R38, P1, PT, R4.reuse, R2, RZ ;  /* 0x0000000204267210 */ /* 0x042fe20007f3e0ff */
[----:B------:R-:W-:Y:S01]  /*6d7f0*/  IMAD.X R45, R21, 0x1, R61, P0 ;  /* 0x00000001152d7824 */ /* 0x000fe200000e063d */
[----:B0-----:R-:W-:-:S03]  /*6d800*/  IADD3 R36, P2, PT, R4, R48, RZ ;  /* 0x0000003004247210 */ /* 0x001fc60007f5e0ff */
[----:B------:R-:W-:Y:S01]  /*6d810*/  IMAD.X R39, R20, 0x1, R3, P1 ;  /* 0x0000000114277824 */ /* 0x000fe200008e0603 */
[----:B---3--:R-:W-:Y:S01]  /*6d820*/  IADD3 R18, P3, PT, R4, R50, RZ ;  /* 0x0000003204127210 */ /* 0x008fe20007f7e0ff */
[C---:B------:R-:W-:Y:S01]  /*6d830*/  IMAD.X R37, R20.reuse, 0x1, R49, P2 ;  /* 0x0000000114257824 */ /* 0x040fe200010e0631 */
[----:B------:R0:W-:Y:S03]  /*6d840*/  STL.64 [R1+0xdb0], R16 ;  /* 0x000db01001007387 */ /* 0x0001e60000100a00 */
[----:B------:R-:W-:Y:S01]  /*6d850*/  IMAD.X R19, R20, 0x1, R51, P3 ;  /* 0x0000000114137824 */ /* 0x000fe200018e0633 */
[----:B------:R-:W2:Y:S04]  /*6d860*/  LDL.LU R21, [R1+0x13ec] ;  /* 0x0013ec0001157983 */ /* 0x000ea80000300800 */
[----:B------:R1:W-:Y:S01]  /*6d870*/  STL.64 [R1+0xd68], R44 ;  /* 0x000d682c01007387 */ /* 0x0003e20000100a00 */
[----:B0-----:R-:W-:-:S03]  /*6d880*/  IADD3 R16, P4, PT, R4, R52, RZ ;  /* 0x0000003404107210 */ /* 0x001fc60007f9e0ff */
[----:B------:R0:W-:Y:S01]  /*6d890*/  STL.64 [R1+0xcd0], R38 ;  /* 0x000cd02601007387 */ /* 0x0001e20000100a00 */
[C---:B------:R-:W-:Y:S01]  /*6d8a0*/  VIADD R5, R4.reuse, UR9 ;  /* 0x0000000904057c36 */ /* 0x040fe20008000000 */
[----:B------:R-:W3:Y:S02]  /*6d8b0*/  LDCU UR9, c[0x0][0x398] ;  /* 0x00007300ff0977ac */ /* 0x000ee40008000800 */
[----:B------:R4:W-:Y:S01]  /*6d8c0*/  STL.64 [R1+0xc68], R36 ;  /* 0x000c682401007387 */ /* 0x0009e20000100a00 */
[----:B-1----:R-:W-:-:S03]  /*6d8d0*/  IADD3 R44, P0, PT, R4, R54, RZ ;  /* 0x00000036042c7210 */ /* 0x002fc60007f1e0ff */
[----:B------:R1:W-:Y:S01]  /*6d8e0*/  STL.64 [R1+0xc30], R18 ;  /* 0x000c301201007387 */ /* 0x0003e20000100a00 */
[----:B------:R-:W-:Y:S01]  /*6d8f0*/  IMAD.X R17, R20, 0x1, R53, P4 ;  /* 0x0000000114117824 */ /* 0x000fe200020e0635 */
[----:B0-----:R-:W-:Y:S01]  /*6d900*/  IADD3 R38, P1, PT, R4, R56, RZ ;  /* 0x0000003804267210 */ /* 0x001fe20007f3e0ff */
[----:B------:R-:W-:Y:S01]  /*6d910*/  IMAD.X R45, R20, 0x1, R55, P0 ;  /* 0x00000001142d7824 */ /* 0x000fe200000e0637 */
[----:B----4-:R-:W-:-:S03]  /*6d920*/  IADD3 R36, P2, PT, R4, R58, RZ ;  /* 0x0000003a04247210 */ /* 0x010fc60007f5e0ff */
[----:B------:R-:W-:Y:S01]  /*6d930*/  IMAD.X R39, R20, 0x1, R57, P1 ;  /* 0x0000000114277824 */ /* 0x000fe200008e0639 */
[----:B-1----:R-:W-:Y:S01]  /*6d940*/  IADD3 R18, P3, PT, R4, R60, RZ ;  /* 0x0000003c04127210 */ /* 0x002fe20007f7e0ff */
[C---:B------:R-:W-:Y:S01]  /*6d950*/  IMAD.X R37, R20.reuse, 0x1, R59, P2 ;  /* 0x0000000114257824 */ /* 0x040fe200010e063b */
[----:B------:R0:W-:Y:S01]  /*6d960*/  STL.64 [R1+0xbb0], R16 ;  /* 0x000bb01001007387 */ /* 0x0001e20000100a00 */
[C---:B------:R-:W-:Y:S02]  /*6d970*/  IADD3 R52, P2, PT, R5.reuse, R52, RZ ;  /* 0x0000003405347210 */ /* 0x040fe40007f5e0ff */
[----:B------:R-:W-:Y:S01]  /*6d980*/  IMAD.X R19, R20, 0x1, R61, P3 ;  /* 0x0000000114137824 */ /* 0x000fe200018e063d */
[----:B------:R-:W-:Y:S04]  /*6d990*/  STL.64 [R1+0xb50], R44 ;  /* 0x000b502c01007387 */ /* 0x000fe80000100a00 */
[----:B------:R-:W-:Y:S01]  /*6d9a0*/  STL.64 [R1+0xb00], R38 ;  /* 0x000b002601007387 */ /* 0x000fe20000100a00 */
[----:B0-----:R-:W-:-:S02]  /*6d9b0*/  IADD3 R16, P4, PT, R5, R2, RZ ;  /* 0x0000000205107210 */ /* 0x001fc40007f9e0ff */
[----:B------:R-:W-:Y:S01]  /*6d9c0*/  SHF.R.S32.HI R2, RZ, 0x1f, R5 ;  /* 0x0000001fff027819 */ /* 0x000fe20000011405 */
[----:B------:R-:W-:Y:S04]  /*6d9d0*/  STL.64 [R1+0xae0], R36 ;  /* 0x000ae02401007387 */ /* 0x000fe80000100a00 */
[----:B------:R0:W-:Y:S01]  /*6d9e0*/  STL.64 [R1+0x1a8], R18 ;  /* 0x0001a81201007387 */ /* 0x0001e20000100a00 */
[----:B------:R-:W-:Y:S01]  /*6d9f0*/  IMAD.X R53, R2, 0x1, R53, P2 ;  /* 0x0000000102357824 */ /* 0x000fe200010e0635 */
[----:B------:R-:W-:Y:S01]  /*6da00*/  ISETP.LT.AND P2, PT, R26, UR59, !P5 ;  /* 0x0000003b1a007c0c */ /* 0x000fe2000ef41270 */
[----:B------:R-:W-:Y:S01]  /*6da10*/  IMAD.X R17, R2, 0x1, R3, P4 ;  /* 0x0000000102117824 */ /* 0x000fe200020e0603 */
[----:B0-----:R-:W4:Y:S04]  /*6da20*/  LDL.LU R19, [R1+0x4c] ;  /* 0x00004c0001137983 */ /* 0x001f280000300800 */
[----:B------:R-:W3:Y:S01]  /*6da30*/  LDL.LU.64 R24, [R1+0xaa0] ;  /* 0x000aa00001187983 */ /* 0x000ee20000300a00 */
[----:B------:R-:W-:-:S02]  /*6da40*/  IMAD.MOV.U32 R44, RZ, RZ, R28 ;  /* 0x000000ffff2c7224 */ /* 0x000fc400078e001c */
[----:B------:R-:W-:Y:S01]  /*6da50*/  IMAD.MOV.U32 R45, RZ, RZ, R29 ;  /* 0x000000ffff2d7224 */ /* 0x000fe200078e001d */
[----:B------:R0:W-:Y:S04]  /*6da60*/  STL.64 [R1+0x1a0], R16 ;  /* 0x0001a01001007387 */ /* 0x0001e80000100a00 */
[----:B------:R-:W4:Y:S04]  /*6da70*/  LDL.LU.64 R28, [R1+0xa98] ;  /* 0x000a9800011c7983 */ /* 0x000f280000300a00 */
[----:B------:R-:W4:Y:S04]  /*6da80*/  LDL.LU.64 R38, [R1+0xa20] ;  /* 0x000a200001267983 */ /* 0x000f280000300a00 */
[----:B------:R1:W-:Y:S04]  /*6da90*/  @P2 STG.E.U8 desc[UR42][R46.64], R6 ;  /* 0x000000062e002986 */ /* 0x0003e8000c10112a */
[----:B0-----:R-:W4:Y:S04]  /*6daa0*/  LDL.LU.64 R16, [R1+0xa90] ;  /* 0x000a900001107983 */ /* 0x001f280000300a00 */
[----:B-1----:R-:W4:Y:S01]  /*6dab0*/  LDL.LU.64 R46, [R1+0xa88] ;  /* 0x000a8800012e7983 */ /* 0x002f220000300a00 */
[----:B------:R-:W-:-:S02]  /*6dac0*/  IADD3 R48, P0, PT, R5, R48, RZ ;  /* 0x0000003005307210 */ /* 0x000fc40007f1e0ff */
[C---:B------:R-:W-:Y:S01]  /*6dad0*/  IADD3 R50, P1, PT, R5.reuse, R50, RZ ;  /* 0x0000003205327210 */ /* 0x040fe20007f3e0ff */
[----:B------:R-:W4:Y:S01]  /*6dae0*/  LDL.LU.64 R36, [R1+0xa80] ;  /* 0x000a800001247983 */ /* 0x000f220000300a00 */
[C---:B------:R-:W-:Y:S01]  /*6daf0*/  IADD3 R54, P3, PT, R5.reuse, R54, RZ ;  /* 0x0000003605367210 */ /* 0x040fe20007f7e0ff */
[C---:B------:R-:W-:Y:S01]  /*6db00*/  IMAD.X R49, R2.reuse, 0x1, R49, P0 ;  /* 0x0000000102317824 */ /* 0x040fe200000e0631 */
[C---:B------:R-:W-:Y:S01]  /*6db10*/  IADD3 R56, P4, PT, R5.reuse, R56, RZ ;  /* 0x0000003805387210 */ /* 0x040fe20007f9e0ff */
[C---:B------:R-:W-:Y:S01]  /*6db20*/  IMAD.X R51, R2.reuse, 0x1, R51, P1 ;  /* 0x0000000102337824 */ /* 0x040fe200008e0633 */
[C---:B------:R-:W-:Y:S02]  /*6db30*/  IADD3 R58, P0, PT, R5.reuse, R58, RZ ;  /* 0x0000003a053a7210 */ /* 0x040fe40007f1e0ff */
[----:B------:R-:W-:Y:S01]  /*6db40*/  IADD3 R60, P1, PT, R5, R60, RZ ;  /* 0x0000003c053c7210 */ /* 0x000fe20007f3e0ff */
[C---:B------:R-:W-:Y:S02]  /*6db50*/  IMAD.X R55, R2.reuse, 0x1, R55, P3 ;  /* 0x0000000102377824 */ /* 0x040fe400018e0637 */
[----:B------:R-:W-:-:S02]  /*6db60*/  IMAD.X R57, R2, 0x1, R57, P4 ;  /* 0x0000000102397824 */ /* 0x000fc400020e0639 */
[C---:B------:R-:W-:Y:S02]  /*6db70*/  IMAD.X R59, R2.reuse, 0x1, R59, P0 ;  /* 0x00000001023b7824 */ /* 0x040fe400000e063b */
[----:B------:R-:W-:Y:S02]  /*6db80*/  IMAD.X R61, R2, 0x1, R61, P1 ;  /* 0x00000001023d7824 */ /* 0x000fe400008e063d */
[----:B------:R-:W-:Y:S01]  /*6db90*/  VIADD R2, R14, 0x3f ;  /* 0x0000003f0e027836 */ /* 0x000fe20000000000 */
[----:B------:R-:W-:-:S04]  /*6dba0*/  ISETP.LT.AND P4, PT, R23, UR60, !P5 ;  /* 0x0000003c17007c0c */ /* 0x000fc8000ef81270 */
[----:B------:R-:W-:Y:S01]  /*6dbb0*/  ISETP.GE.AND P0, PT, R2, UR53, PT ;  /* 0x0000003502007c0c */ /* 0x000fe2000bf06270 */
[----:B------:R-:W-:Y:S01]  /*6dbc0*/  VIADD R2, R14, 0x36 ;  /* 0x000000360e027836 */ /* 0x000fe20000000000 */
[----:B------:R-:W-:Y:S01]  /*6dbd0*/  ISETP.LT.AND P3, PT, R10, UR4, !P5 ;  /* 0x000000040a007c0c */ /* 0x000fe2000ef61270 */
[----:B------:R-:W0:Y:S03]  /*6dbe0*/  LDCU UR4, c[0x0][0x39c] ;  /* 0x00007380ff0477ac */ /* 0x000e260008000800 */
[----:B------:R-:W-:Y:S01]  /*6dbf0*/  ISETP.GE.AND P1, PT, R2, UR41, PT ;  /* 0x0000002902007c0c */ /* 0x000fe2000bf26270 */
[----:B------:R-:W-:Y:S01]  /*6dc00*/  VIADD R2, R14, 0x6 ;  /* 0x000000060e027836 */ /* 0x000fe20000000000 */
[----:B------:R-:W-:-:S04]  /*6dc10*/  PRMT R3, R7, 0x7770, RZ ;  /* 0x0000777007037816 */ /* 0x000fc800000000ff */
[----:B------:R-:W-:Y:S02]  /*6dc20*/  ISETP.GE.AND P6, PT, R2, UR52, PT ;  /* 0x0000003402007c0c */ /* 0x000fe4000bfc6270 */
[----:B------:R-:W-:Y:S01]  /*6dc30*/  PRMT R2, R7, 0x7771, RZ ;  /* 0x0000777107027816 */ /* 0x000fe200000000ff */
[----:B------:R1:W-:Y:S01]  /*6dc40*/  @P4 STG.E.U8 desc[UR42][R44.64], R3 ;  /* 0x000000032c004986 */ /* 0x0003e2000c10112a */
[----:B------:R-:W-:Y:S01]  /*6dc50*/  ISETP.LT.AND P4, PT, R11, UR8, !P6 ;  /* 0x000000080b007c0c */ /* 0x000fe2000f781270 */
[----:B------:R-:W0:Y:S01]  /*6dc60*/  LDCU UR8, c[0x0][0x398] ;  /* 0x00007300ff0877ac */ /* 0x000e220008000800 */
[----:B-1----:R-:W-:Y:S01]  /*6dc70*/  PRMT R3, R7, 0x7772, RZ ;  /* 0x0000777207037816 */ /* 0x002fe200000000ff */
[----:B------:R-:W4:Y:S01]  /*6dc80*/  LDL.LU.64 R44, [R1+0xa78] ;  /* 0x000a7800012c7983 */ /* 0x000f220000300a00 */
[----:B--2---:R-:W-:Y:S01]  /*6dc90*/  ISETP.LT.AND P2, PT, R21, UR5, !P5 ;  /* 0x0000000515007c0c */ /* 0x004fe2000ef41270 */
[----:B------:R-:W1:Y:S01]  /*6dca0*/  LDCU UR5, c[0x0][0x398] ;  /* 0x00007300ff0577ac */ /* 0x000e620008000800 */
[----:B------:R-:W-:Y:S01]  /*6dcb0*/  ISETP.LT.AND P5, PT, R22, UR6, !P5 ;  /* 0x0000000616007c0c */ /* 0x000fe2000efa1270 */
[----:B------:R-:W2:Y:S01]  /*6dcc0*/  LDCU UR6, c[0x0][0x398] ;  /* 0x00007300ff0677ac */ /* 0x000ea20008000800 */
[----:B---3--:R3:W-:Y:S01]  /*6dcd0*/  @P3 STG.E.U8 desc[UR42][R24.64], R2 ;  /* 0x0000000218003986 */ /* 0x0087e2000c10112a */
[----:B------:R-:W-:Y:S01]  /*6dce0*/  ISETP.LT.AND P3, PT, R15, UR7, !P6 ;  /* 0x000000070f007c0c */ /* 0x000fe2000f761270 */
[----:B------:R-:W0:Y:S01]  /*6dcf0*/  LDCU UR7, c[0x0][0x398] ;  /* 0x00007300ff0777ac */ /* 0x000e220008000800 */
[----:B----4-:R-:W-:-:S02]  /*6dd00*/  PRMT R4, R19, 0x7770, RZ ;  /* 0x0000777013047816 */ /* 0x010fc400000000ff */
[C---:B------:R-:W-:Y:S02]  /*6dd10*/  PRMT R5, R19.reuse, 0x7771, RZ ;  /* 0x0000777113057816 */ /* 0x040fe400000000ff */
[----:B------:R-:W-:Y:S02]  /*6dd20*/  PRMT R20, R19, 0x7773, RZ ;  /* 0x0000777313147816 */ /* 0x000fe400000000ff */
[----:B------:R4:W-:Y:S01]  /*6dd30*/  @P2 STG.E.U8 desc[UR42][R28.64], R3 ;  /* 0x000000031c002986 */ /* 0x0009e2000c10112a */
[----:B---3--:R-:W-:-:S03]  /*6dd40*/  PRMT R2, R7, 0x7773, RZ ;  /* 0x0000777307027816 */ /* 0x008fc600000000ff */
[----:B------:R-:W3:Y:S01]  /*6dd50*/  LDL.LU.64 R24, [R1+0xa70] ;  /* 0x000a700001187983 */ /* 0x000ee20000300a00 */
[----:B------:R-:W-:-:S03]  /*6dd60*/  PRMT R6, R19, 0x7772, RZ ;  /* 0x0000777213067816 */ /* 0x000fc600000000ff */
[----:B------:R-:W3:Y:S04]  /*6dd70*/  LDL.LU.64 R18, [R1+0xa68] ;  /* 0x000a680001127983 */ /* 0x000ee80000300a00 */
[----:B------:R-:W-:Y:S04]  /*6dd80*/  @P5 STG.E.U8 desc[UR42][R38.64], R2 ;  /* 0x0000000226005986 */ /* 0x000fe8000c10112a */
[----:B------:R-:W3:Y:S04]  /*6dd90*/  LDL.LU R7, [R1+0x2b98] ;  /* 0x002b980001077983 */ /* 0x000ee80000300800 */
[----:B------:R0:W-:Y:S04]  /*6dda0*/  @P3 STG.E.U8 desc[UR42][R16.64], R4 ;  /* 0x0000000410003986 */ /* 0x0001e8000c10112a */
[----:B----4-:R-:W4:Y:S04]  /*6ddb0*/  LDL.LU.64 R28, [R1+0x2b90] ;  /* 0x002b9000011c7983 */ /* 0x010f280000300a00 */
[----:B------:R2:W-:Y:S01]  /*6ddc0*/  @P4 STG.E.U8 desc[UR42][R46.64], R5 ;  /* 0x000000052e004986 */ /* 0x0005e2000c10112a */
[----:B-1----:R-:W-:-:S02]  /*6ddd0*/  ISETP.LT.AND P4, PT, R23, UR5, !P6 ;  /* 0x0000000517007c0c */ /* 0x002fc4000f781270 */
[----:B------:R-:W-:Y:S01]  /*6dde0*/  ISETP.LT.AND P2, PT, R27, UR9, !P6 ;  /* 0x000000091b007c0c */ /* 0x000fe2000f741270 */
[----:B0-----:R-:W3:Y:S01]  /*6ddf0*/  LDL.LU.64 R16, [R1+0xa60] ;  /* 0x000a600001107983 */ /* 0x001ee20000300a00 */
[----:B------:R-:W-:Y:S01]  /*6de00*/  ISETP.LT.AND P5, PT, R26, UR28, !P6 ;  /* 0x0000001c1a007c0c */ /* 0x000fe2000f7a1270 */
[----:B------:R-:W-:Y:S01]  /*6de10*/  VIADD R2, R14, 0x7 ;  /* 0x000000070e027836 */ /* 0x000fe20000000000 */
[----:B--2---:R-:W-:Y:S01]  /*6de20*/  ISETP.LT.AND P3, PT, R10, UR6, !P6 ;  /* 0x000000060a007c0c */ /* 0x004fe2000f761270 */
[----:B------:R-:W2:Y:S01]  /*6de30*/  LDL.LU R23, [R1+0x2b88] ;  /* 0x002b880001177983 */ /* 0x000ea20000300800 */
[----:B------:R-:W0:Y:S03]  /*6de40*/  LDCU UR5, c[0x0][0x398] ;  /* 0x00007300ff0577ac */ /* 0x000e260008000800 */
[----:B------:R-:W3:Y:S01]  /*6de50*/  LDL.LU.64 R46, [R1+0xa08] ;  /* 0x000a0800012e7983 */ /* 0x000ee20000300a00 */
[----:B------:R-:W1:Y:S03]  /*6de60*/  LDCU UR6, c[0x0][0x398] ;  /* 0x00007300ff0677ac */ /* 0x000e660008000800 */
[----:B------:R-:W-:Y:S01]  /*6de70*/  @P2 STG.E.U8 desc[UR42][R36.64], R6 ;  /* 0x0000000624002986 */ /* 0x000fe2000c10112a */
[----:B------:R-:W0:Y:S01]  /*6de80*/  LDCU UR9, c[0x0][0x398] ;  /* 0x00007300ff0977ac */ /* 0x000e220008000800 */
[----:B------:R-:W0:Y:S02]  /*6de90*/  LDCU UR28, c[0x0][0x398] ;  /* 0x00007300ff1c77ac */ /* 0x000e240008000800 */
[----:B------:R0:W-:Y:S04]  /*6dea0*/  @P5 STG.E.U8 desc[UR42][R44.64], R20 ;  /* 0x000000142c005986 */ /* 0x0001e8000c10112a */
[----:B0-----:R-:W4:Y:S04]  /*6deb0*/  LDL.LU.64 R44, [R1+0xa58] ;  /* 0x000a5800012c7983 */ /* 0x001f280000300a00 */
[----:B------:R-:W4:Y:S01]  /*6dec0*/  LDL.LU R20, [R1+0x13f0] ;  /* 0x0013f00001147983 */ /* 0x000f220000300800 */
[----:B--2---:R-:W-:-:S05]  /*6ded0*/  PRMT R3, R23, 0x7770, RZ ;  /* 0x0000777017037816 */ /* 0x004fca00000000ff */
[----:B---3--:R0:W-:Y:S04]  /*6dee0*/  @P4 STG.E.U8 desc[UR42][R24.64], R3 ;  /* 0x0000000318004986 */ /* 0x0081e8000c10112a */
[----:B0-----:R-:W2:Y:S01]  /*6def0*/  LDL.LU.64 R24, [R1+0xa50] ;  /* 0x000a500001187983 */ /* 0x001ea20000300a00 */
[----:B------:R-:W-:Y:S01]  /*6df00*/  ISETP.LT.AND P5, PT, R21, UR7, !P6 ;  /* 0x0000000715007c0c */ /* 0x000fe2000f7a1270 */
[----:B------:R-:W0:Y:S01]  /*6df10*/  LDCU UR7, c[0x0][0x398] ;  /* 0x00007300ff0777ac */ /* 0x000e220008000800 */
[----:B------:R-:W-:Y:S01]  /*6df20*/  ISETP.LT.AND P6, PT, R22, UR8, !P6 ;  /* 0x0000000816007c0c */ /* 0x000fe2000f7c1270 */
[----:B------:R-:W3:Y:S01]  /*6df30*/  LDL.LU.64 R4, [R1+0xa48] ;  /* 0x000a480001047983 */ /* 0x000ee20000300a00 */
[----:B------:R-:W-:Y:S01]  /*6df40*/  ISETP.GE.AND P2, PT, R2, UR61, PT ;  /* 0x0000003d02007c0c */ /* 0x000fe2000bf46270 */
[----:B------:R-:W0:Y:S01]  /*6df50*/  LDCU UR8, c[0x0][0x398] ;  /* 0x00007300ff0877ac */ /* 0x000e220008000800 */
[C---:B------:R-:W-:Y:S01]  /*6df60*/  PRMT R2, R23.reuse, 0x7771, RZ ;  /* 0x0000777117027816 */ /* 0x040fe200000000ff */
[----:B------:R-:W3:Y:S01]  /*6df70*/  LDL.LU.64 R36, [R1+0xa40] ;  /* 0x000a400001247983 */ /* 0x000ee20000300a00 */
[----:B------:R-:W-:-:S02]  /*6df80*/  PRMT R3, R23, 0x7772, RZ ;  /* 0x0000777217037816 */ /* 0x000fc400000000ff */
[----:B------:R-:W-:Y:S01]  /*6df90*/  PRMT R23, R23, 0x7773, RZ ;  /* 0x0000777317177816 */ /* 0x000fe200000000ff */
[----:B------:R0:W-:Y:S04]  /*6dfa0*/  @P3 STG.E.U8 desc[UR42][R18.64], R2 ;  /* 0x0000000212003986 */ /* 0x0001e8000c10112a */
[----:B------:R-:W3:Y:S04]  /*6dfb0*/  LDL.LU R39, [R1+0x9c] ;  /* 0x00009c0001277983 */ /* 0x000ee80000300800 */
[----:B------:R1:W-:Y:S04]  /*6dfc0*/  @P5 STG.E.U8 desc[UR42][R16.64], R3 ;  /* 0x0000000310005986 */ /* 0x0003e8000c10112a */
[----:B0-----:R-:W3:Y:S04]  /*6dfd0*/  LDL.LU.64 R18, [R1+0xa38] ;  /* 0x000a380001127983 */ /* 0x001ee80000300a00 */
[----:B------:R0:W-:Y:S04]  /*6dfe0*/  @P6 STG.E.U8 desc[UR42][R46.64], R23 ;  /* 0x000000172e006986 */ /* 0x0001e8000c10112a */
[----:B-1----:R-:W3:Y:S01]  /*6dff0*/  LDL.LU.64 R16, [R1+0xa30] ;  /* 0x000a300001107983 */ /* 0x002ee20000300a00 */
[----:B------:R-:W-:Y:S01]  /*6e000*/  ISETP.LT.AND P4, PT, R15, UR5, !P2 ;  /* 0x000000050f007c0c */ /* 0x000fe2000d781270 */
[----:B------:R-:W-:Y:S01]  /*6e010*/  VIADD R2, R14, 0x8 ;  /* 0x000000080e027836 */ /* 0x000fe20000000000 */
[----:B------:R-:W-:Y:S01]  /*6e020*/  ISETP.LT.AND P5, PT, R11, UR6, !P2 ;  /* 0x000000060b007c0c */ /* 0x000fe2000d7a1270 */
[----:B------:R-:W1:Y:S01]  /*6e030*/  LDCU UR5, c[0x0][0x398] ;  /* 0x00007300ff0577ac */ /* 0x000e620008000800 */
[----:B0-----:R-:W3:Y:S02]  /*6e040*/  LDL.LU R23, [R1+0x13f4] ;  /* 0x0013f40001177983 */ /* 0x001ee40000300800 */
[----:B------:R-:W-:Y:S01]  /*6e050*/  ISETP.GE.AND P3, PT, R2, UR77, PT ;  /* 0x0000004d02007c0c */ /* 0x000fe2000bf66270 */
[----:B------:R-:W0:Y:S01]  /*6e060*/  LDCU UR6, c[0x0][0x398] ;  /* 0x00007300ff0677ac */ /* 0x000e220008000800 */
[C---:B------:R-:W-:Y:S01]  /*6e070*/  PRMT R2, R7.reuse, 0x7770, RZ ;  /* 0x0000777007027816 */ /* 0x040fe200000000ff */
[----:B------:R-:W3:Y:S04]  /*6e080*/  LDL.LU.64 R46, [R1+0xa28] ;  /* 0x000a2800012e7983 */ /* 0x000ee80000300a00 */
[----:B----4-:R4:W-:Y:S04]  /*6e090*/  @P4 STG.E.U8 desc[UR42][R44.64], R2 ;  /* 0x000000022c004986 */ /* 0x0109e8000c10112a */
[----:B----4-:R-:W4:Y:S01]  /*6e0a0*/  LDL.LU.64 R44, [R1+0x9f8] ;  /* 0x0009f800012c7983 */ /* 0x010f220000300a00 */
[----:B------:R-:W-:-:S03]  /*6e0b0*/  PRMT R2, R7, 0x7771, RZ ;  /* 0x0000777107027816 */ /* 0x000fc600000000ff */
[----:B------:R-:W4:Y:S04]  /*6e0c0*/  LDL.LU R10, [R1+0x130] ;  /* 0x00013000010a7983 */ /* 0x000f280000300800 */
[----:B--2---:R2:W-:Y:S04]  /*6e0d0*/  @P5 STG.E.U8 desc[UR42][R24.64], R2 ;  /* 0x0000000218005986 */ /* 0x0045e8000c10112a */
[----:B--2---:R-:W2:Y:S01]  /*6e0e0*/  LDL.LU.64 R24, [R1+0x9f0] ;  /* 0x0009f00001187983 */ /* 0x004ea20000300a00 */
[----:B------:R-:W-:Y:S01]  /*6e0f0*/  ISETP.LT.AND P6, PT, R27, UR9, !P2 ;  /* 0x000000091b007c0c */ /* 0x000fe2000d7c1270 */
[----:B------:R-:W0:Y:S01]  /*6e100*/  LDCU UR9, c[0x0][0x398] ;  /* 0x00007300ff0977ac */ /* 0x000e220008000800 */
[----:B------:R-:W-:-:S02]  /*6e110*/  ISETP.LT.AND P4, PT, R26, UR7, !P2 ;  /* 0x000000071a007c0c */ /* 0x000fc4000d781270 */
[C---:B------:R-:W-:Y:S01]  /*6e120*/  PRMT R3, R7.reuse, 0x7773, RZ ;  /* 0x0000777307037816 */ /* 0x040fe200000000ff */
[----:B------:R-:W0:Y:S01]  /*6e130*/  LDCU UR7, c[0x0][0x398] ;  /* 0x00007300ff0777ac */ /* 0x000e220008000800 */
[----:B------:R-:W-:-:S07]  /*6e140*/  PRMT R7, R7, 0x7772, RZ ;  /* 0x0000777207077816 */ /* 0x000fce00000000ff */
[----:B---3--:R3:W-:Y:S01]  /*6e150*/  @P6 STG.E.U8 desc[UR42][R4.64], R7 ;  /* 0x0000000704006986 */ /* 0x0087e2000c10112a */
[----:B-1----:R-:W-:Y:S01]  /*6e160*/  ISETP.LT.AND P6, PT, R20, UR5, !P2 ;  /* 0x0000000514007c0c */ /* 0x002fe2000d7c1270 */
[----:B------:R-:W1:Y:S02]  /*6e170*/  LDCU UR5, c[0x0][0x398] ;  /* 0x00007300ff0577ac */ /* 0x000e640008000800 */
[----:B------:R0:W-:Y:S01]  /*6e180*/  @P4 STG.E.U8 desc[UR42][R36.64], R3 ;  /* 0x0000000324004986 */ /* 0x0001e2000c10112a */
[----:B------:R-:W-:Y:S01]  /*6e190*/  ISETP.LT.AND P4, PT, R21, UR28, !P2 ;  /* 0x0000001c15007c0c */ /* 0x000fe2000d781270 */
[----:B------:R-:W1:Y:S01]  /*6e1a0*/  LDCU UR28, c[0x0][0x398] ;  /* 0x00007300ff1c77ac */ /* 0x000e620008000800 */
[----:B------:R-:W-:Y:S01]  /*6e1b0*/  ISETP.LT.AND P5, PT, R23, UR8, !P2 ;  /* 0x0000000817007c0c */ /* 0x000fe2000d7a1270 */
[----:B---3--:R-:W3:Y:S01]  /*6e1c0*/  LDL.LU.64 R6, [R1+0x9d8] ;  /* 0x0009d80001067983 */ /* 0x008ee20000300a00 */
[C---:B------:R-:W-:Y:S01]  /*6e1d0*/  PRMT R5, R39.reuse, 0x7770, RZ ;  /* 0x0000777027057816 */ /* 0x040fe200000000ff */
[----:B------:R-:W1:Y:S01]  /*6e1e0*/  LDCU UR8, c[0x0][0x398] ;  /* 0x00007300ff0877ac */ /* 0x000e620008000800 */
[----:B0-----:R-:W-:Y:S01]  /*6e1f0*/  ISETP.LT.AND P2, PT, R22, UR6, !P2 ;  /* 0x0000000616007c0c */ /* 0x001fe2000d741270 */
[----:B------:R-:W3:Y:S01]  /*6e200*/  LDL.LU.64 R36, [R1+0x9c0] ;  /* 0x0009c00001247983 */ /* 0x000ee20000300a00 */
[C---:B------:R-:W-:Y:S01]  /*6e210*/  PRMT R4, R39.reuse, 0x7771, RZ ;  /* 0x0000777127047816 */ /* 0x040fe200000000ff */
[----:B------:R-:W0:Y:S01]  /*6e220*/  LDCU UR6, c[0x0][0x398] ;  /* 0x00007300ff0677ac */ /* 0x000e220008000800 */
[----:B------:R-:W-:-:S05]  /*6e230*/  PRMT R3, R39, 0x7772, RZ ;  /* 0x0000777227037816 */ /* 0x000fca00000000ff */
[----:B------:R-:W-:Y:S01]  /*6e240*/  @P5 STG.E.U8 desc[UR42][R18.64], R5 ;  /* 0x0000000512005986 */ /* 0x000fe2000c10112a */
[----:B------:R-:W-:Y:S01]  /*6e250*/  ISETP.LT.AND P5, PT, R15, UR7, !P3 ;  /* 0x000000070f007c0c */ /* 0x000fe2000dfa1270 */
[----:B------:R-:W0:Y:S02]  /*6e260*/  LDCU UR7, c[0x0][0x398] ;  /* 0x00007300ff0777ac */ /* 0x000e240008000800 */
[----:B------:R-:W-:Y:S01]  /*6e270*/  @P6 STG.E.U8 desc[UR42][R16.64], R4 ;  /* 0x0000000410006986 */ /* 0x000fe2000c10112a */
[----:B------:R-:W-:Y:S01]  /*6e280*/  ISETP.LT.AND P6, PT, R11, UR9, !P3 ;  /* 0x000000090b007c0c */ /* 0x000fe2000dfc1270 */
[----:B------:R-:W0:Y:S01]  /*6e290*/  LDCU UR9, c[0x0][0x398] ;  /* 0x00007300ff0977ac */ /* 0x000e220008000800 */
[----:B------:R-:W-:Y:S01]  /*6e2a0*/  PRMT R2, R39, 0x7773, RZ ;  /* 0x0000777327027816 */ /* 0x000fe200000000ff */
[----:B------:R1:W-:Y:S04]  /*6e2b0*/  @P4 STG.E.U8 desc[UR42][R46.64], R3 ;  /* 0x000000032e004986 */ /* 0x0003e8000c10112a */
[----:B----4-:R4:W-:Y:S04]  /*6e2c0*/  @P2 STG.E.U8 desc[UR42][R44.64], R2 ;  /* 0x000000022c002986 */ /* 0x0109e8000c10112a */
[----:B------:R-:W3:Y:S01]  /*6e2d0*/  LDL.LU.64 R38, [R1+0x9b0] ;  /* 0x0009b00001267983 */ /* 0x000ee20000300a00 */
[----:B-1----:R-:W-:-:S03]  /*6e2e0*/  PRMT R3, R10, 0x7770, RZ ;  /* 0x000077700a037816 */ /* 0x002fc600000000ff */
[----:B------:R-:W3:Y:S01]  /*6e2f0*/  LDL.LU.64 R16, [R1+0x9a8] ;  /* 0x0009a80001107983 */ /* 0x000ee20000300a00 */
[----:B----4-:R-:W-:-:S03]  /*6e300*/  PRMT R2, R10, 0x7771, RZ ;  /* 0x000077710a027816 */ /* 0x010fc600000000ff */
[----:B------:R-:W4:Y:S04]  /*6e310*/  LDL.LU.64 R46, [R1+0x9a0] ;  /* 0x0009a000012e7983 */ /* 0x000f280000300a00 */
[----:B------:R-:W4:Y:S04]  /*6e320*/  LDL.LU R19, [R1+0x30] ;  /* 0x0000300001137983 */ /* 0x000f280000300800 */
[----:B--2---:R-:W-:Y:S04]  /*6e330*/  @P5 STG.E.U8 desc[UR42][R24.64], R3 ;  /* 0x0000000318005986 */ /* 0x004fe8000c10112a */
[----:B------:R1:W-:Y:S04]  /*6e340*/  @P6 STG.E.U8 desc[UR42][R28.64], R2 ;  /* 0x000000021c006986 */ /* 0x0003e8000c10112a */
[----:B-1----:R-:W2:Y:S04]  /*6e350*/  LDL.LU.64 R28, [R1+0x2b80] ;  /* 0x002b8000011c7983 */ /* 0x002ea80000300a00 */
[----:B------:R-:W4:Y:S01]  /*6e360*/  LDL.LU.64 R44, [R1+0x998] ;  /* 0x00099800012c7983 */ /* 0x000f220000300a00 */
[----:B------:R-:W-:Y:S01]  /*6e370*/  ISETP.LT.AND P2, PT, R27, UR8, !P3 ;  /* 0x000000081b007c0c */ /* 0x000fe2000df41270 */
[----:B------:R-:W1:Y:S01]  /*6e380*/  LDCU UR8, c[0x0][0x398] ;  /* 0x00007300ff0877ac */ /* 0x000e620008000800 */
[----:B------:R-:W-:Y:S01]  /*6e390*/  ISETP.LT.AND P4, PT, R26, UR5, !P3 ;  /* 0x000000051a007c0c */ /* 0x000fe2000df81270 */
[----:B------:R-:W4:Y:S01]  /*6e3a0*/  LDL.LU.64 R24, [R1+0x990] ;  /* 0x0009900001187983 */ /* 0x000f220000300a00 */
[----:B------:R-:W-:Y:S01]  /*6e3b0*/  PRMT R3, R10, 0x7772, RZ ;  /* 0x000077720a037816 */ /* 0x000fe200000000ff */
[----:B------:R-:W1:Y:S01]  /*6e3c0*/  LDCU UR5, c[0x0][0x398] ;  /* 0x00007300ff0577ac */ /* 0x000e620008000800 */
[----:B0-----:R-:W-:-:S02]  /*6e3d0*/  ISETP.LT.AND P6, PT, R23, UR6, !P3 ;  /* 0x0000000617007c0c */ /* 0x001fc4000dfc1270 */
[----:B------:R-:W-:Y:S01]  /*6e3e0*/  PRMT R2, R10, 0x7773, RZ ;  /* 0x000077730a027816 */ /* 0x000fe200000000ff */
[----:B------:R-:W0:Y:S04]  /*6e3f0*/  LDCU UR6, c[0x0][0x398] ;  /* 0x00007300ff0677ac */ /* 0x000e280008000800 */
[----:B---3--:R-:W-:Y:S04]  /*6e400*/  @P2 STG.E.U8 desc[UR42][R6.64], R3 ;  /* 0x0000000306002986 */ /* 0x008fe8000c10112a */
[----:B------:R3:W-:Y:S01]  /*6e410*/  @P4 STG.E.U8 desc[UR42][R36.64], R2 ;  /* 0x0000000224004986 */ /* 0x0007e2000c10112a */
[----:B------:R-:W-:Y:S01]  /*6e420*/  ISETP.LT.AND P4, PT, R20, UR7, !P3 ;  /* 0x0000000714007c0c */ /* 0x000fe2000df81270 */
[----:B------:R-:W0:Y:S01]  /*6e430*/  LDCU UR7, c[0x0][0x398] ;  /* 0x00007300ff0777ac */ /* 0x000e220008000800 */
[----:B------:R-:W-:Y:S01]  /*6e440*/  ISETP.LT.AND P5, PT, R21, UR9, !P3 ;  /* 0x0000000915007c0c */ /* 0x000fe2000dfa1270 */
[----:B---3--:R-:W3:Y:S01]  /*6e450*/  LDL.LU.64 R36, [R1+0x988] ;  /* 0x0009880001247983 */ /* 0x008ee20000300a00 */
[----:B------:R-:W-:Y:S01]  /*6e460*/  VIADD R2, R14, 0x9 ;  /* 0x000000090e027836 */ /* 0x000fe20000000000 */
[----:B------:R-:W0:Y:S02]  /*6e470*/  LDCU UR9, c[0x0][0x398] ;  /* 0x00007300ff0977ac */ /* 0x000e240008000800 */
[----:B------:R-:W3:Y:S02]  /*6e480*/  LDL.LU.64 R6, [R1+0x980] ;  /* 0x0009800001067983 */ /* 0x000ee40000300a00 */
[----:B------:R-:W-:-:S02]  /*6e490*/  ISETP.GE.AND P2, PT, R2, UR76, PT ;  /* 0x0000004c02007c0c */ /* 0x000fc4000bf46270 */
[----:B-1----:R-:W-:Y:S01]  /*6e4a0*/  ISETP.LT.AND P3, PT, R22, UR5, !P3 ;  /* 0x0000000516007c0c */ /* 0x002fe2000df61270 */
[----:B------:R-:W1:Y:S01]  /*6e4b0*/  LDCU UR5, c[0x0][0x398] ;  /* 0x00007300ff0577ac */ /* 0x000e620008000800 */
[----:B--2---:R-:W-:-:S05]  /*6e4c0*/  PRMT R3, R28, 0x7770, RZ ;  /* 0x000077701c037816 */ /* 0x004fca00000000ff */
[----:B------:R2:W-:Y:S01]  /*6e4d0*/  @P6 STG.E.U8 desc[UR42][R38.64], R3 ;  /* 0x0000000326006986 */ /* 0x0005e2000c10112a */
[C---:B------:R-:W-:Y:S02]  /*6e4e0*/  PRMT R2, R28.reuse, 0x7772, RZ ;  /* 0x000077721c027816 */ /* 0x040fe400000000ff */
[----:B--2---:R-:W-:-:S05]  /*6e4f0*/  PRMT R3, R28, 0x7771, RZ ;  /* 0x000077711c037816 */ /* 0x004fca00000000ff */
[----:B------:R2:W-:Y:S04]  /*6e500*/  @P4 STG.E.U8 desc[UR42][R16.64], R3 ;  /* 0x0000000310004986 */ /* 0x0005e8000c10112a */
[----:B----4-:R4:W-:Y:S04]  /*6e510*/  @P5 STG.E.U8 desc[UR42][R46.64], R2 ;  /* 0x000000022e005986 */ /* 0x0109e8000c10112a */
[----:B--2---:R-:W2:Y:S04]  /*6e520*/  LDL.LU.64 R16, [R1+0x978] ;  /* 0x0009780001107983 */ /* 0x004ea80000300a00 */
[----:B----4-:R-:W4:Y:S01]  /*6e530*/  LDL.LU.64 R46, [R1+0x960] ;  /* 0x00096000012e7983 */ /* 0x010f220000300a00 */
[----:B------:R-:W-:-:S05]  /*6e540*/  PRMT R28, R28, 0x7773, RZ ;  /* 0x000077731c1c7816 */ /* 0x000fca00000000ff */
[----:B------:R0:W-:Y:S04]  /*6e550*/  @P3 STG.E.U8 desc[UR42][R44.64], R28 ;  /* 0x0000001c2c003986 */ /* 0x0001e8000c10112a */
[----:B0-----:R-:W4:Y:S01]  /*6e560*/  LDL.LU.64 R44, [R1+0x958] ;  /* 0x00095800012c7983 */ /* 0x001f220000300a00 */
[----:B------:R-:W-:Y:S01]  /*6e570*/  ISETP.LT.AND P6, PT, R15, UR8, !P2 ;  /* 0x000000080f007c0c */ /* 0x000fe2000d7c1270 */
[----:B------:R-:W0:Y:S01]  /*6e580*/  LDCU UR8, c[0x0][0x398] ;  /* 0x00007300ff0877ac */ /* 0x000e220008000800 */
[----:B------:R-:W-:Y:S02]  /*6e590*/  ISETP.LT.AND P5, PT, R11, UR6, !P2 ;  /* 0x000000060b007c0c */ /* 0x000fe4000d7a1270 */
[----:B------:R-:W-:Y:S01]  /*6e5a0*/  PRMT R2, R19, 0x7770, RZ ;  /* 0x0000777013027816 */ /* 0x000fe200000000ff */
[----:B------:R-:W0:Y:S01]  /*6e5b0*/  LDCU UR6, c[0x0][0x398] ;  /* 0x00007300ff0677ac */ /* 0x000e220008000800 */
[----:B------:R-:W-:-:S02]  /*6e5c0*/  ISETP.LT.AND P4, PT, R27, UR28, !P2 ;  /* 0x0000001c1b007c0c */ /* 0x000fc4000d781270 */
[----:B------:R-:W-:Y:S01]  /*6e5d0*/  PRMT R3, R19, 0x7771, RZ ;  /* 0x0000777113037816 */ /* 0x000fe200000000ff */
[----:B------:R-:W0:Y:S01]  /*6e5e0*/  LDCU UR28, c[0x0][0x398] ;  /* 0x00007300ff1c77ac */ /* 0x000e220008000800 */
[----:B------:R-:W-:-:S03]  /*6e5f0*/  ISETP.LT.AND P3, PT, R26, UR7, !P2 ;  /* 0x000000071a007c0c */ /* 0x000fc6000d761270 */
[----:B------:R1:W-:Y:S01]  /*6e600*/  @P6 STG.E.U8 desc[UR42][R24.64], R2 ;  /* 0x0000000218006986 */ /* 0x0003e2000c10112a */
[----:B------:R-:W-:Y:S01]  /*6e610*/  ISETP.LT.AND P6, PT, R23, UR9, !P2 ;  /* 0x0000000917007c0c */ /* 0x000fe2000d7c1270 */
[----:B------:R-:W0:Y:S02]  /*6e620*/  LDCU UR7, c[0x0][0x398] ;  /* 0x00007300ff0777ac */ /* 0x000e240008000800 */
[----:B---3--:R3:W-:Y:S01]  /*6e630*/  @P5 STG.E.U8 desc[UR42][R36.64], R3 ;  /* 0x0000000324005986 */ /* 0x0087e2000c10112a */
[----:B------:R-:W-:Y:S01]  /*6e640*/  VIADD R4, R14, 0xa ;  /* 0x0000000a0e047836 */ /* 0x000fe20000000000 */
[----:B------:R-:W0:Y:S02]  /*6e650*/  LDCU UR9, c[0x0][0x398] ;  /* 0x00007300ff0977ac */ /* 0x000e240008000800 */
[----:B-1----:R-:W4:Y:S04]  /*6e660*/  LDL.LU.64 R24, [R1+0x950] ;  /* 0x0009500001187983 */ /* 0x002f280000300a00 */
[----:B------:R-:W4:Y:S01]  /*6e670*/  LDL.LU R10, [R1+0x134] ;  /* 0x00013400010a7983 */ /* 0x000f220000300800 */
[----:B------:R-:W-:-:S03]  /*6e680*/  PRMT R2, R19, 0x7772, RZ ;  /* 0x0000777213027816 */ /* 0x000fc600000000ff */
[----:B------:R-:W4:Y:S01]  /*6e690*/  LDL.LU.64 R38, [R1+0x948] ;  /* 0x0009480001267983 */ /* 0x000f220000300a00 */
[----:B---3--:R-:W-:-:S03]  /*6e6a0*/  PRMT R3, R19, 0x7773, RZ ;  /* 0x0000777313037816 */ /* 0x008fc600000000ff */
[----:B------:R-:W3:Y:S04]  /*6e6b0*/  LDL.LU.64 R36, [R1+0x940] ;  /* 0x0009400001247983 */ /* 0x000ee80000300a00 */
[----:B------:R1:W-:Y:S04]  /*6e6c0*/  @P4 STG.E.U8 desc[UR42][R6.64], R2 ;  /* 0x0000000206004986 */ /* 0x0003e8000c10112a */
[----:B------:R-:W3:Y:S01]  /*6e6d0*/  LDL.LU.64 R18, [R1+0x938] ;  /* 0x0009380001127983 */ /* 0x000ee20000300a00 */
[C---:B-1----:R-:W-:Y:S02]  /*6e6e0*/  PRMT R2, R29.reuse, 0x7770, RZ ;  /* 0x000077701d027816 */ /* 0x042fe400000000ff */
[----:B------:R-:W-:Y:S01]  /*6e6f0*/  ISETP.LT.AND P4, PT, R20, UR5, !P2 ;  /* 0x0000000514007c0c */ /* 0x000fe2000d781270 */
[----:B------:R-:W1:Y:S01]  /*6e700*/  LDCU UR5, c[0x0][0x398] ;  /* 0x00007300ff0577ac */ /* 0x000e620008000800 */
[----:B--2---:R2:W-:Y:S04]  /*6e710*/  @P3 STG.E.U8 desc[UR42][R16.64], R3 ;  /* 0x0000000310003986 */ /* 0x0045e8000c10112a */
[----:B----4-:R4:W-:Y:S04]  /*6e720*/  @P6 STG.E.U8 desc[UR42][R46.64], R2 ;  /* 0x000000022e006986 */ /* 0x0109e8000c10112a */
[----:B--2---:R-:W2:Y:S04]  /*6e730*/  LDL.LU.64 R16, [R1+0x930] ;  /* 0x0009300001107983 */ /* 0x004ea80000300a00 */
[----:B----4-:R-:W4:Y:S01]  /*6e740*/  LDL.LU.64 R46, [R1+0x928] ;  /* 0x00092800012e7983 */ /* 0x010f220000300a00 */
[----:B------:R-:W-:-:S02]  /*6e750*/  PRMT R3, R29, 0x7771, RZ ;  /* 0x000077711d037816 */ /* 0x000fc400000000ff */
[----:B------:R-:W-:-:S03]  /*6e760*/  PRMT R2, R29, 0x7772, RZ ;  /* 0x000077721d027816 */ /* 0x000fc600000000ff */
[----:B------:R0:W-:Y:S02]  /*6e770*/  @P4 STG.E.U8 desc[UR42][R44.64], R3 ;  /* 0x000000032c004986 */ /* 0x0001e4000c10112a */
[----:B0-----:R-:W-:Y:S02]  /*6e780*/  PRMT R3, R29, 0x7773, RZ ;  /* 0x000077731d037816 */ /* 0x001fe400000000ff */
[----:B------:R-:W4:Y:S04]  /*6e790*/  LDL.LU R29, [R1+0x2b78] ;  /* 0x002b7800011d7983 */ /* 0x000f280000300800 */
[----:B------:R-:W4:Y:S01]  /*6e7a0*/  LDL.LU.64 R44, [R1+0x910] ;  /* 0x00091000012c7983 */ /* 0x000f220000300a00 */
[----:B------:R-:W-:Y:S01]  /*6e7b0*/  ISETP.LT.AND P5, PT, R21, UR6, !P2 ;  /* 0x0000000615007c0c */ /* 0x000fe2000d7a1270 */
[----:B------:R-:W0:Y:S01]  /*6e7c0*/  LDCU UR6, c[0x0][0x398] ;  /* 0x00007300ff0677ac */ /* 0x000e220008000800 */
[----:B------:R-:W-:-:S02]  /*6e7d0*/  ISETP.GE.AND P3, PT, R4, UR75, PT ;  /* 0x0000004b04007c0c */ /* 0x000fc4000bf66270 */
[----:B------:R-:W-:Y:S01]  /*6e7e0*/  ISETP.LT.AND P2, PT, R22, UR8, !P2 ;  /* 0x0000000816007c0c */ /* 0x000fe2000d741270 */
[----:B------:R-:W0:Y:S01]  /*6e7f0*/  LDCU UR8, c[0x0][0x398] ;  /* 0x00007300ff0877ac */ /* 0x000e220008000800 */
[----:B------:R-:W-:Y:S02]  /*6e800*/  ISETP.LT.AND P6, PT, R15, UR28, !P3 ;  /* 0x0000001c0f007c0c */ /* 0x000fe4000dfc1270 */
[----:B------:R-:W-:Y:S01]  /*6e810*/  ISETP.LT.AND P4, PT, R11, UR7, !P3 ;  /* 0x000000070b007c0c */ /* 0x000fe2000df81270 */
[----:B------:R-:W0:Y:S04]  /*6e820*/  LDCU UR7, c[0x0][0x398] ;  /* 0x00007300ff0777ac */ /* 0x000e280008000800 */
[----:B------:R1:W-:Y:S01]  /*6e830*/  @P5 STG.E.U8 desc[UR42][R24.64], R2 ;  /* 0x0000000218005986 */ /* 0x0003e2000c10112a */
[----:B------:R-:W-:Y:S01]  /*6e840*/  ISETP.LT.AND P5, PT, R27, UR9, !P3 ;  /* 0x000000091b007c0c */ /* 0x000fe2000dfa1270 */
[----:B------:R-:W0:Y:S02]  /*6e850*/  LDCU UR9, c[0x0][0x398] ;  /* 0x00007300ff0977ac */ /* 0x000e240008000800 */
[----:B------:R0:W-:Y:S01]  /*6e860*/  @P2 STG.E.U8 desc[UR42][R38.64], R3 ;  /* 0x0000000326002986 */ /* 0x0001e2000c10112a */
[----:B------:R-:W2:Y:S01]  /*6e870*/  LDCU UR28, c[0x0][0x398] ;  /* 0x00007300ff1c77ac */ /* 0x000ea20008000800 */
[----:B-1----:R-:W-:-:S02]  /*6e880*/  PRMT R2, R10, 0x7770, RZ ;  /* 0x000077700a027816 */ /* 0x002fc400000000ff */
[----:B------:R-:W4:Y:S04]  /*6e890*/  LDL.LU.64 R24, [R1+0x908] ;  /* 0x0009080001187983 */ /* 0x000f280000300a00 */
[----:B---3--:R1:W-:Y:S01]  /*6e8a0*/  @P6 STG.E.U8 desc[UR42][R36.64], R2 ;  /* 0x0000000224006986 */ /* 0x0083e2000c10112a */
[----:B------:R-:W-:Y:S01]  /*6e8b0*/  ISETP.LT.AND P6, PT, R26, UR5, !P3 ;  /* 0x000000051a007c0c */ /* 0x000fe2000dfc1270 */
[----:B------:R-:W3:Y:S01]  /*6e8c0*/  LDCU UR5, c[0x0][0x398] ;  /* 0x00007300ff0577ac */ /* 0x000ee20008000800 */
[C---:B0-----:R-:W-:Y:S01]  /*6e8d0*/  PRMT R3, R10.reuse, 0x7771, RZ ;  /* 0x000077710a037816 */ /* 0x041fe200000000ff */
[----:B------:R-:W3:Y:S04]  /*6e8e0*/  LDL.LU.64 R38, [R1+0x900] ;  /* 0x0009000001267983 */ /* 0x000ee80000300a00 */
[----:B------:R0:W-:Y:S01]  /*6e8f0*/  @P4 STG.E.U8 desc[UR42][R18.64], R3 ;  /* 0x0000000312004986 */ /* 0x0001e2000c10112a */
[----:B-1----:R-:W-:-:S03]  /*6e900*/  PRMT R2, R10, 0x7772, RZ ;  /* 0x000077720a027816 */ /* 0x002fc600000000ff */
[----:B0-----:R-:W3:Y:S04]  /*6e910*/  LDL.LU.64 R18, [R1+0x8e8] ;  /* 0x0008e80001127983 */ /* 0x001ee80000300a00 */
[----:B------:R-:W3:Y:S01]  /*6e920*/  LDL.LU R36, [R1+0x34] ;  /* 0x0000340001247983 */ /* 0x000ee20000300800 */
[----:B------:R-:W-:Y:S01]  /*6e930*/  ISETP.LT.AND P4, PT, R23, UR6, !P3 ;  /* 0x0000000617007c0c */ /* 0x000fe2000df81270 */
[----:B------:R-:W-:Y:S01]  /*6e940*/  VIADD R3, R14, 0xb ;  /* 0x0000000b0e037836 */ /* 0x000fe20000000000 */
[----:B------:R-:W0:Y:S04]  /*6e950*/  LDCU UR6, c[0x0][0x398] ;  /* 0x00007300ff0677ac */ /* 0x000e280008000800 */
[----:B------:R-:W-:Y:S01]  /*6e960*/  ISETP.GE.AND P2, PT, R3, UR74, PT ;  /* 0x0000004a03007c0c */ /* 0x000fe2000bf46270 */
[----:B--2---:R1:W-:Y:S02]  /*6e970*/  @P5 STG.E.U8 desc[UR42][R16.64], R2 ;  /* 0x0000000210005986 */ /* 0x0043e4000c10112a */
[----:B-1----:R-:W-:-:S02]  /*6e980*/  PRMT R2, R10, 0x7773, RZ ;  /* 0x000077730a027816 */ /* 0x002fc400000000ff */
[----:B------:R-:W2:Y:S04]  /*6e990*/  LDL.LU.64 R16, [R1+0x8e0] ;  /* 0x0008e00001107983 */ /* 0x000ea80000300a00 */
[----:B----4-:R1:W-:Y:S04]  /*6e9a0*/  @P6 STG.E.U8 desc[UR42][R46.64], R2 ;  /* 0x000000022e006986 */ /* 0x0103e8000c10112a */
[----:B-1----:R-:W4:Y:S01]  /*6e9b0*/  LDL.LU.64 R46, [R1+0x8d8] ;  /* 0x0008d800012e7983 */ /* 0x002f220000300a00 */
[----:B------:R-:W-:-:S05]  /*6e9c0*/  PRMT R3, R29, 0x7770, RZ ;  /* 0x000077701d037816 */ /* 0x000fca00000000ff */
[----:B------:R1:W-:Y:S04]  /*6e9d0*/  @P4 STG.E.U8 desc[UR42][R44.64], R3 ;  /* 0x000000032c004986 */ /* 0x0003e8000c10112a */
[----:B-1----:R-:W4:Y:S01]  /*6e9e0*/  LDL.LU.64 R44, [R1+0x8d0] ;  /* 0x0008d000012c7983 */ /* 0x002f220000300a00 */
[----:B------:R-:W-:Y:S01]  /*6e9f0*/  ISETP.LT.AND P5, PT, R20, UR8, !P3 ;  /* 0x0000000814007c0c */ /* 0x000fe2000dfa1270 */
[----:B------:R-:W1:Y:S01]  /*6ea00*/  LDCU UR8, c[0x0][0x398] ;  /* 0x00007300ff0877ac */ /* 0x000e620008000800 */
[----:B------:R-:W-:Y:S02]  /*6ea10*/  ISETP.LT.AND P6, PT, R21, UR7, !P3 ;  /* 0x0000000715007c0c */ /* 0x000fe4000dfc1270 */
[----:B------:R-:W-:Y:S01]  /*6ea20*/  PRMT R2, R29, 0x7771, RZ ;  /* 0x000077711d027816 */ /* 0x000fe200000000ff */
[----:B------:R-:W0:Y:S01]  /*6ea30*/  LDCU UR7, c[0x0][0x398] ;  /* 0x00007300ff0777ac */ /* 0x000e220008000800 */
[----:B------:R-:W-:-:S02]  /*6ea40*/  ISETP.LT.AND P3, PT, R22, UR9, !P3 ;  /* 0x0000000916007c0c */ /* 0x000fc4000df61270 */
[----:B------:R-:W-:Y:S01]  /*6ea50*/  ISETP.LT.AND P4, PT, R11, UR28, !P2 ;  /* 0x0000001c0b007c0c */ /* 0x000fe2000d781270 */
[----:B------:R-:W0:Y:S04]  /*6ea60*/  LDCU UR9, c[0x0][0x398] ;  /* 0x00007300ff0977ac */ /* 0x000e280008000800 */
[----:B------:R1:W-:Y:S01]  /*6ea70*/  @P5 STG.E.U8 desc[UR42][R24.64], R2 ;  /* 0x0000000218005986 */ /* 0x0003e2000c10112a */
[----:B---3--:R-:W-:Y:S01]  /*6ea80*/  ISETP.LT.AND P5, PT, R15, UR5, !P2 ;  /* 0x000000050f007c0c */ /* 0x008fe2000d7a1270 */
[----:B------:R-:W3:Y:S01]  /*6ea90*/  LDCU UR5, c[0x0][0x398] ;  /* 0x00007300ff0577ac */ /* 0x000ee20008000800 */
[----:B------:R-:W0:Y:S01]  /*6eaa0*/  LDCU UR28, c[0x0][0x398] ;  /* 0x00007300ff1c77ac */ /* 0x000e220008000800 */
[----:B-1----:R-:W3:Y:S01]  /*6eab0*/  LDL.LU.64 R24, [R1+0x8c8] ;  /* 0x0008c80001187983 */ /* 0x002ee20000300a00 */
[----:B------:R-:W-:-:S03]  /*6eac0*/  PRMT R2, R29, 0x7772, RZ ;  /* 0x000077721d027816 */ /* 0x000fc600000000ff */
[----:B------:R-:W3:Y:S01]  /*6ead0*/  LDL.LU R37, [R1+0x124] ;  /* 0x0001240001257983 */ /* 0x000ee20000300800 */
[----:B------:R-:W-:-:S03]  /*6eae0*/  PRMT R29, R29, 0x7773, RZ ;  /* 0x000077731d1d7816 */ /* 0x000fc600000000ff */
[----:B------:R1:W-:Y:S01]  /*6eaf0*/  @P6 STG.E.U8 desc[UR42][R38.64], R2 ;  /* 0x0000000226006986 */ /* 0x0003e2000c10112a */
[----:B------:R-:W-:-:S03]  /*6eb00*/  PRMT R3, R36, 0x7770, RZ ;  /* 0x0000777024037816 */ /* 0x000fc600000000ff */
[----:B------:R-:W3:Y:S04]  /*6eb10*/  LDL.LU.64 R6, [R1+0x8b8] ;  /* 0x0008b80001067983 */ /* 0x000ee80000300a00 */
[----:B------:R0:W-:Y:S04]  /*6eb20*/  @P3 STG.E.U8 desc[UR42][R18.64], R29 ;  /* 0x0000001d12003986 */ /* 0x0001e8000c10112a */
[----:B-1----:R-:W3:Y:S01]  /*6eb30*/  LDL.LU.64 R38, [R1+0x8b0] ;  /* 0x0008b00001267983 */ /* 0x002ee20000300a00 */
[----:B------:R-:W-:-:S03]  /*6eb40*/  PRMT R2, R36, 0x7771, RZ ;  /* 0x0000777124027816 */ /* 0x000fc600000000ff */
[----:B0-----:R-:W3:Y:S01]  /*6eb50*/  LDL.LU.64 R18, [R1+0x8a8] ;  /* 0x0008a80001127983 */ /* 0x001ee20000300a00 */
[----:B------:R-:W-:Y:S01]  /*6eb60*/  ISETP.LT.AND P6, PT, R27, UR6, !P2 ;  /* 0x000000061b007c0c */ /* 0x000fe2000d7c1270 */
[----:B------:R-:W0:Y:S01]  /*6eb70*/  LDCU UR6, c[0x0][0x398] ;  /* 0x00007300ff0677ac */ /* 0x000e220008000800 */
[----:B------:R-:W-:Y:S01]  /*6eb80*/  PRMT R4, R36, 0x7772, RZ ;  /* 0x0000777224047816 */ /* 0x000fe200000000ff */
[----:B--2---:R1:W-:Y:S04]  /*6eb90*/  @P5 STG.E.U8 desc[UR42][R16.64], R3 ;  /* 0x0000000310005986 */ /* 0x0043e8000c10112a */
[----:B-1----:R-:W2:Y:S04]  /*6eba0*/  LDL.LU.64 R16, [R1+0x898] ;  /* 0x0008980001107983 */ /* 0x002ea80000300a00 */
[----:B----4-:R1:W-:Y:S04]  /*6ebb0*/  @P4 STG.E.U8 desc[UR42][R46.64], R2 ;  /* 0x000000022e004986 */ /* 0x0103e8000c10112a */
[----:B-1----:R-:W4:Y:S04]  /*6ebc0*/  LDL.LU.64 R46, [R1+0x890] ;  /* 0x00089000012e7983 */ /* 0x002f280000300a00 */
[----:B------:R-:W4:Y:S04]  /*6ebd0*/  LDL.LU R10, [R1+0x138] ;  /* 0x00013800010a7983 */ /* 0x000f280000300800 */
[----:B------:R1:W-:Y:S04]  /*6ebe0*/  @P6 STG.E.U8 desc[UR42][R44.64], R4 ;  /* 0x000000042c006986 */ /* 0x0003e8000c10112a */
[----:B-1----:R-:W4:Y:S01]  /*6ebf0*/  LDL.LU.64 R44, [R1+0x880] ;  /* 0x00088000012c7983 */ /* 0x002f220000300a00 */
[----:B------:R-:W-:Y:S01]  /*6ec00*/  ISETP.LT.AND P3, PT, R26, UR8, !P2 ;  /* 0x000000081a007c0c */ /* 0x000fe2000d761270 */
[----:B------:R-:W1:Y:S01]  /*6ec10*/  LDCU UR8, c[0x0][0x398] ;  /* 0x00007300ff0877ac */ /* 0x000e620008000800 */
[----:B------:R-:W-:Y:S01]  /*6ec20*/  ISETP.LT.AND P4, PT, R23, UR7, !P2 ;  /* 0x0000000717007c0c */ /* 0x000fe2000d781270 */
[----:B------:R-:W-:Y:S01]  /*6ec30*/  VIADD R3, R14, 0xc ;  /* 0x0000000c0e037836 */ /* 0x000fe20000000000 */
[----:B---3--:R-:W-:Y:S01]  /*6ec40*/  ISETP.LT.AND P5, PT, R20, UR5, !P2 ;  /* 0x0000000514007c0c */ /* 0x008fe2000d7a1270 */
[----:B------:R-:W3:Y:S01]  /*6ec50*/  LDCU UR5, c[0x0][0x398] ;  /* 0x00007300ff0577ac */ /* 0x000ee20008000800 */
[----:B------:R-:W-:-:S02]  /*6ec60*/  PRMT R2, R36, 0x7773, RZ ;  /* 0x0000777324027816 */ /* 0x000fc400000000ff */
[----:B------:R-:W-:Y:S01]  /*6ec70*/  ISETP.GE.AND P6, PT, R3, UR73, PT ;  /* 0x0000004903007c0c */ /* 0x000fe2000bfc6270 */
[----:B------:R-:W0:Y:S04]  /*6ec80*/  LDCU UR7, c[0x0][0x398] ;  /* 0x00007300ff0777ac */ /* 0x000e280008000800 */
[----:B------:R1:W-:Y:S01]  /*6ec90*/  @P3 STG.E.U8 desc[UR42][R24.64], R2 ;  /* 0x0000000218003986 */ /* 0x0003e2000c10112a */
[----:B------:R-:W-:Y:S01]  /*6eca0*/  ISETP.LT.AND P3, PT, R21, UR9, !P2 ;  /* 0x0000000915007c0c */ /* 0x000fe2000d761270 */
[----:B------:R-:W2:Y:S01]  /*6ecb0*/  LDCU UR9, c[0x0][0x398] ;  /* 0x00007300ff0977ac */ /* 0x000ea20008000800 */
[C---:B------:R-:W-:Y:S02]  /*6ecc0*/  PRMT R3, R37.reuse, 0x7770, RZ ;  /* 0x0000777025037816 */ /* 0x040fe400000000ff */
[----:B------:R-:W-:Y:S01]  /*6ecd0*/  ISETP.LT.AND P2, PT, R22, UR28, !P2 ;  /* 0x0000001c16007c0c */ /* 0x000fe2000d741270 */
[----:B------:R-:W2:Y:S01]  /*6ece0*/  LDCU UR28, c[0x0][0x398] ;  /* 0x00007300ff1c77ac */ /* 0x000ea20008000800 */
[----:B-1----:R-:W-:Y:S01]  /*6ecf0*/  PRMT R2, R37, 0x7771, RZ ;  /* 0x0000777125027816 */ /* 0x002fe200000000ff */
[----:B------:R1:W-:Y:S01]  /*6ed00*/  @P4 STG.E.U8 desc[UR42][R6.64], R3 ;  /* 0x0000000306004986 */ /* 0x0003e2000c10112a */
[----:B0-----:R-:W-:Y:S01]  /*6ed10*/  ISETP.LT.AND P4, PT, R15, UR6, !P6 ;  /* 0x000000060f007c0c */ /* 0x001fe2000f781270 */
[----:B------:R-:W0:Y:S02]  /*6ed20*/  LDCU UR6, c[0x0][0x398] ;  /* 0x00007300ff0677ac */ /* 0x000e240008000800 */
[----:B------:R-:W4:Y:S04]  /*6ed30*/  LDL.LU.64 R24, [R1+0x878] ;  /* 0x0008780001187983 */ /* 0x000f280000300a00 */
[----:B------:R0:W-:Y:S01]  /*6ed40*/  @P5 STG.E.U8 desc[UR42][R38.64], R2 ;  /* 0x0000000226005986 */ /* 0x0001e2000c10112a */
[----:B------:R-:W-:Y:S01]  /*6ed50*/  ISETP.LT.AND P5, PT, R11, UR8, !P6 ;  /* 0x000000080b007c0c */ /* 0x000fe2000f7a1270 */
[----:B------:R-:W2:Y:S01]  /*6ed60*/  LDCU UR8, c[0x0][0x398] ;  /* 0x00007300ff0877ac */ /* 0x000ea20008000800 */
[C---:B-1----:R-:W-:Y:S01]  /*6ed70*/  PRMT R3, R37.reuse, 0x7772, RZ ;  /* 0x0000777225037816 */ /* 0x042fe200000000ff */
[----:B------:R-:W4:Y:S01]  /*6ed80*/  LDL.LU.64 R6, [R1+0x870] ;  /* 0x0008700001067983 */ /* 0x000f220000300a00 */
[----:B0-----:R-:W-:-:S03]  /*6ed90*/  PRMT R2, R37, 0x7773, RZ ;  /* 0x0000777325027816 */ /* 0x001fc600000000ff */
[----:B------:R-:W-:Y:S04]  /*6eda0*/  @P3 STG.E.U8 desc[UR42][R18.64], R3 ;  /* 0x0000000312003986 */ /* 0x000fe8000c10112a */
[----:B------:R-:W4:Y:S04]  /*6edb0*/  LDL.LU.64 R38, [R1+0x868] ;  /* 0x0008680001267983 */ /* 0x000f280000300a00 */
[----:B--2---:R0:W-:Y:S01]  /*6edc0*/  @P2 STG.E.U8 desc[UR42][R16.64], R2 ;  /* 0x0000000210002986 */ /* 0x0041e2000c10112a */
[----:B---3--:R-:W-:Y:S01]  /*6edd0*/  ISETP.LT.AND P2, PT, R27, UR5, !P6 ;  /* 0x000000051b007c0c */ /* 0x008fe2000f741270 */
[----:B------:R-:W1:Y:S02]  /*6ede0*/  LDCU UR5, c[0x0][0x398] ;  /* 0x00007300ff0577ac */ /* 0x000e640008000800 */
[----:B0-----:R-:W2:Y:S01]  /*6edf0*/  LDL.LU.64 R16, [R1+0x860] ;  /* 0x0008600001107983 */ /* 0x001ea20000300a00 */
[----:B----4-:R-:W-:-:S02]  /*6ee00*/  PRMT R3, R10, 0x7770, RZ ;  /* 0x000077700a037816 */ /* 0x010fc400000000ff */
[----:B------:R-:W-:-:S03]  /*6ee10*/  PRMT R2, R10, 0x7771, RZ ;  /* 0x000077710a027816 */ /* 0x000fc600000000ff */
[----:B------:R-:W-:Y:S04]  /*6ee20*/  @P4 STG.E.U8 desc[UR42][R46.64], R3 ;  /* 0x000000032e004986 */ /* 0x000fe8000c10112a */
[----:B------:R0:W-:Y:S04]  /*6ee30*/  @P5 STG.E.U8 desc[UR42][R30.64], R2 ;  /* 0x000000021e005986 */ /* 0x0001e8000c10112a */
[----:B0-----:R-:W3:Y:S01]  /*6ee40*/  LDL.LU.64 R30, [R1+0x2b70] ;  /* 0x002b7000011e7983 */ /* 0x001ee20000300a00 */
[----:B------:R-:W-:-:S03]  /*6ee50*/  PRMT R3, R10, 0x7772, RZ ;  /* 0x000077720a037816 */ /* 0x000fc600000000ff */
[----:B------:R-:W4:Y:S04]  /*6ee60*/  LDL.LU R19, [R1+0x38] ;  /* 0x0000380001137983 */ /* 0x000f280000300800 */
[----:B------:R0:W-:Y:S04]  /*6ee70*/  @P2 STG.E.U8 desc[UR42][R44.64], R3 ;  /* 0x000000032c002986 */ /* 0x0001e8000c10112a */
[----:B0-----:R-:W2:Y:S01]  /*6ee80*/  LDL.LU.64 R44, [R1+0x848] ;  /* 0x00084800012c7983 */ /* 0x001ea20000300a00 */
[----:B------:R-:W-:Y:S01]  /*6ee90*/  ISETP.LT.AND P3, PT, R26, UR7, !P6 ;  /* 0x000000071a007c0c */ /* 0x000fe2000f761270 */
[----:B------:R-:W0:Y:S01]  /*6eea0*/  LDCU UR7, c[0x0][0x398] ;  /* 0x00007300ff0777ac */ /* 0x000e220008000800 */
[----:B------:R-:W-:Y:S01]  /*6eeb0*/  PRMT R2, R10, 0x7773, RZ ;  /* 0x000077730a027816 */ /* 0x000fe200000000ff */
[----:B------:R-:W2:Y:S01]  /*6eec0*/  LDL.LU.64 R36, [R1+0x840] ;  /* 0x0008400001247983 */ /* 0x000ea20000300a00 */
[----:B------:R-:W-:Y:S01]  /*6eed0*/  ISETP.LT.AND P4, PT, R23, UR9, !P6 ;  /* 0x0000000917007c0c */ /* 0x000fe2000f781270 */
[----:B------:R-:W0:Y:S02]  /*6eee0*/  LDCU UR9, c[0x0][0x398] ;  /* 0x00007300ff0977ac */ /* 0x000e240008000800 */
[----:B------:R-:W4:Y:S01]  /*6eef0*/  LDL.LU.64 R46, [R1+0x838] ;  /* 0x00083800012e7983 */ /* 0x000f220000300a00 */
[----:B------:R-:W-:Y:S01]  /*6ef00*/  ISETP.LT.AND P2, PT, R20, UR6, !P6 ;  /* 0x0000000614007c0c */ /* 0x000fe2000f741270 */
[----:B------:R-:W0:Y:S04]  /*6ef10*/  LDCU UR6, c[0x0][0x398] ;  /* 0x00007300ff0677ac */ /* 0x000e280008000800 */
[----:B------:R0:W-:Y:S01]  /*6ef20*/  @P3 STG.E.U8 desc[UR42][R24.64], R2 ;  /* 0x0000000218003986 */ /* 0x0001e2000c10112a */
[----:B-1----:R-:W-:Y:S01]  /*6ef30*/  ISETP.LT.AND P3, PT, R21, UR5, !P6 ;  /* 0x0000000515007c0c */ /* 0x002fe2000f761270 */
[----:B------:R-:W1:Y:S02]  /*6ef40*/  LDCU UR5, c[0x0][0x398] ;  /* 0x00007300ff0577ac */ /* 0x000e640008000800 */
[----:B0-----:R-:W4:Y:S01]  /*6ef50*/  LDL.LU.64 R24, [R1+0x830] ;  /* 0x0008300001187983 */ /* 0x001f220000300a00 */
[----:B------:R-:W-:Y:S01]  /*6ef60*/  VIADD R2, R14, 0xd ;  /* 0x0000000d0e027836 */ /* 0x000fe20000000000 */
[----:B------:R-:W-:Y:S01]  /*6ef70*/  ISETP.LT.AND P6, PT, R22, UR7, !P6 ;  /* 0x0000000716007c0c */ /* 0x000fe2000f7c1270 */
[----:B------:R-:W0:Y:S01]  /*6ef80*/  LDCU UR7, c[0x0][0x398] ;  /* 0x00007300ff0777ac */ /* 0x000e220008000800 */
[----:B------:R-:W4:Y:S02]  /*6ef90*/  LDL.LU R10, [R1+0x13c] ;  /* 0x00013c00010a7983 */ /* 0x000f240000300800 */
[----:B------:R-:W-:-:S02]  /*6efa0*/  ISETP.GE.AND P5, PT, R2, UR72, PT ;  /* 0x0000004802007c0c */ /* 0x000fc4000bfa6270 */
[C---:B---3--:R-:W-:Y:S02]  /*6efb0*/  PRMT R3, R30.reuse, 0x7770, RZ ;  /* 0x000077701e037816 */ /* 0x048fe400000000ff */
[----:B------:R-:W-:-:S03]  /*6efc0*/  PRMT R2, R30, 0x7772, RZ ;  /* 0x000077721e027816 */ /* 0x000fc600000000ff */
[----:B------:R3:W-:Y:S02]  /*6efd0*/  @P4 STG.E.U8 desc[UR42][R6.64], R3 ;  /* 0x0000000306004986 */ /* 0x0007e4000c10112a */
[C---:B---3--:R-:W-:Y:S02]  /*6efe0*/  PRMT R3, R30.reuse, 0x7771, RZ ;  /* 0x000077711e037816 */ /* 0x048fe400000000ff */
[----:B------:R-:W-:-:S03]  /*6eff0*/  PRMT R30, R30, 0x7773, RZ ;  /* 0x000077731e1e7816 */ /* 0x000fc600000000ff */
[----:B------:R-:W-:Y:S04]  /*6f000*/  @P2 STG.E.U8 desc[UR42][R38.64], R3 ;  /* 0x0000000326002986 */ /* 0x000fe8000c10112a */
[----:B--2---:R2:W-:Y:S04]  /*6f010*/  @P3 STG.E.U8 desc[UR42][R16.64], R2 ;  /* 0x0000000210003986 */ /* 0x0045e8000c10112a */
[----:B------:R3:W-:Y:S04]  /*6f020*/  @P6 STG.E.U8 desc[UR42][R44.64], R30 ;  /* 0x0000001e2c006986 */ /* 0x0007e8000c10112a */
[----:B--2---:R-:W2:Y:S04]  /*6f030*/  LDL.LU.64 R16, [R1+0x828] ;  /* 0x0008280001107983 */ /* 0x004ea80000300a00 */
[----:B------:R-:W2:Y:S04]  /*6f040*/  LDL.LU.64 R38, [R1+0x820] ;  /* 0x0008200001267983 */ /* 0x000ea80000300a00 */
[----:B---3--:R-:W3:Y:S01]  /*6f050*/  LDL.LU.64 R44, [R1+0x818] ;  /* 0x00081800012c7983 */ /* 0x008ee20000300a00 */
[----:B------:R-:W-:Y:S01]  /*6f060*/  ISETP.LT.AND P2, PT, R15, UR8, !P5 ;  /* 0x000000080f007c0c */ /* 0x000fe2000ef41270 */
[----:B------:R-:W-:Y:S01]  /*6f070*/  VIADD R3, R14, 0xe ;  /* 0x0000000e0e037836 */ /* 0x000fe20000000000 */
[----:B------:R-:W-:Y:S01]  /*6f080*/  ISETP.LT.AND P3, PT, R11, UR9, !P5 ;  /* 0x000000090b007c0c */ /* 0x000fe2000ef61270 */
[----:B------:R-:W0:Y:S01]  /*6f090*/  LDCU UR8, c[0x0][0x398] ;  /* 0x00007300ff0877ac */ /* 0x000e220008000800 */
[----:B------:R-:W-:-:S02]  /*6f0a0*/  ISETP.LT.AND P4, PT, R27, UR6, !P5 ;  /* 0x000000061b007c0c */ /* 0x000fc4000ef81270 */
[----:B----4-:R-:W-:Y:S01]  /*6f0b0*/  PRMT R2, R19, 0x7770, RZ ;  /* 0x0000777013027816 */ /* 0x010fe200000000ff */
[----:B------:R-:W4:Y:S01]  /*6f0c0*/  LDCU UR6, c[0x0][0x398] ;  /* 0x00007300ff0677ac */ /* 0x000f220008000800 */
[----:B------:R-:W-:Y:S02]  /*6f0d0*/  ISETP.GE.AND P6, PT, R3, UR71, PT ;  /* 0x0000004703007c0c */ /* 0x000fe4000bfc6270 */
[C---:B------:R-:W-:Y:S01]  /*6f0e0*/  PRMT R3, R19.reuse, 0x7771, RZ ;  /* 0x0000777113037816 */ /* 0x040fe200000000ff */
[----:B------:R-:W0:Y:S02]  /*6f0f0*/  LDCU UR9, c[0x0][0x398] ;  /* 0x00007300ff0977ac */ /* 0x000e240008000800 */
[----:B------:R1:W-:Y:S04]  /*6f100*/  @P2 STG.E.U8 desc[UR42][R36.64], R2 ;  /* 0x0000000224002986 */ /* 0x0003e8000c10112a */
[----:B------:R0:W-:Y:S01]  /*6f110*/  @P3 STG.E.U8 desc[UR42][R46.64], R3 ;  /* 0x000000032e003986 */ /* 0x0001e2000c10112a */
[----:B-1----:R-:W-:-:S03]  /*6f120*/  PRMT R2, R19, 0x7772, RZ ;  /* 0x0000777213027816 */ /* 0x002fc600000000ff */
[----:B0-----:R-:W4:Y:S01]  /*6f130*/  LDL.LU.64 R46, [R1+0x810] ;  /* 0x00081000012e7983 */ /* 0x001f220000300a00 */
[----:B------:R-:W-:Y:S01]  /*6f140*/  ISETP.LT.AND P2, PT, R26, UR5, !P5 ;  /* 0x000000051a007c0c */ /* 0x000fe2000ef41270 */
[----:B------:R-:W0:Y:S02]  /*6f150*/  LDCU UR5, c[0x0][0x398] ;  /* 0x00007300ff0577ac */ /* 0x000e240008000800 */
[----:B------:R1:W-:Y:S01]  /*6f160*/  @P4 STG.E.U8 desc[UR42][R24.64], R2 ;  /* 0x0000000218004986 */ /* 0x0003e2000c10112a */
[----:B------:R-:W-:Y:S01]  /*6f170*/  ISETP.LT.AND P4, PT, R23, UR28, !P5 ;  /* 0x0000001c17007c0c */ /* 0x000fe2000ef81270 */
[----:B------:R-:W0:Y:S01]  /*6f180*/  LDCU UR28, c[0x0][0x398] ;  /* 0x00007300ff1c77ac */ /* 0x000e220008000800 */
[----:B------:R-:W-:Y:S02]  /*6f190*/  ISETP.LT.AND P3, PT, R20, UR7, !P5 ;  /* 0x0000000714007c0c */ /* 0x000fe4000ef61270 */
[----:B------:R-:W-:Y:S01]  /*6f1a0*/  PRMT R3, R31, 0x7770, RZ ;  /* 0x000077701f037816 */ /* 0x000fe200000000ff */
[----:B------:R-:W0:Y:S01]  /*6f1b0*/  LDCU UR7, c[0x0][0x398] ;  /* 0x00007300ff0777ac */ /* 0x000e220008000800 */
[----:B-1----:R-:W4:Y:S01]  /*6f1c0*/  LDL.LU.64 R24, [R1+0x7f8] ;  /* 0x0007f80001187983 */ /* 0x002f220000300a00 */
[----:B------:R-:W-:-:S03]  /*6f1d0*/  PRMT R2, R19, 0x7773, RZ ;  /* 0x0000777313027816 */ /* 0x000fc600000000ff */
[----:B------:R-:W4:Y:S04]  /*6f1e0*/  LDL.LU.64 R36, [R1+0x7f0] ;  /* 0x0007f00001247983 */ /* 0x000f280000300a00 */
[----:B------:R-:W4:Y:S04]  /*6f1f0*/  LDL.LU.64 R18, [R1+0x7e8] ;  /* 0x0007e80001127983 */ /* 0x000f280000300a00 */
[----:B--2---:R1:W-:Y:S04]  /*6f200*/  @P2 STG.E.U8 desc[UR42][R16.64], R2 ;  /* 0x0000000210002986 */ /* 0x0043e8000c10112a */
[----:B------:R2:W-:Y:S01]  /*6f210*/  @P4 STG.E.U8 desc[UR42][R38.64], R3 ;  /* 0x0000000326004986 */ /* 0x0005e2000c10112a */
[----:B-1----:R-:W-:-:S03]  /*6f220*/  PRMT R2, R31, 0x7771, RZ ;  /* 0x000077711f027816 */ /* 0x002fc600000000ff */
[----:B------:R-:W4:Y:S04]  /*6f230*/  LDL.LU.64 R16, [R1+0x7e0] ;  /* 0x0007e00001107983 */ /* 0x000f280000300a00 */
[----:B------:R-:W4:Y:S01]  /*6f240*/  LDL.LU.64 R28, [R1+0x7d8] ;  /* 0x0007d800011c7983 */ /* 0x000f220000300a00 */
[----:B--2---:R-:W-:-:S03]  /*6f250*/  PRMT R3, R31, 0x7772, RZ ;  /* 0x000077721f037816 */ /* 0x004fc600000000ff */
[----:B---3--:R1:W-:Y:S04]  /*6f260*/  @P3 STG.E.U8 desc[UR42][R44.64], R2 ;  /* 0x000000022c003986 */ /* 0x0083e8000c10112a */
[----:B-1----:R-:W2:Y:S01]  /*6f270*/  LDL.LU.64 R44, [R1+0x7c0] ;  /* 0x0007c000012c7983 */ /* 0x002ea20000300a00 */
[----:B------:R-:W-:-:S03]  /*6f280*/  PRMT R2, R31, 0x7773, RZ ;  /* 0x000077731f027816 */ /* 0x000fc600000000ff */
[----:B------:R-:W3:Y:S04]  /*6f290*/  LDL.LU.64 R38, [R1+0x7b8] ;  /* 0x0007b80001267983 */ /* 0x000ee80000300a00 */
[----:B------:R-:W2:Y:S01]  /*6f2a0*/  LDL.LU R31, [R1+0x2b68] ;  /* 0x002b6800011f7983 */ /* 0x000ea20000300800 */
[----:B------:R-:W-:Y:S01]  /*6f2b0*/  ISETP.LT.AND P2, PT, R21, UR8, !P5 ;  /* 0x0000000815007c0c */ /* 0x000fe2000ef41270 */
[----:B------:R-:W1:Y:S01]  /*6f2c0*/  LDCU UR8, c[0x0][0x398] ;  /* 0x00007300ff0877ac */ /* 0x000e620008000800 */
[----:B----4-:R-:W-:Y:S02]  /*6f2d0*/  ISETP.LT.AND P5, PT, R22, UR6, !P5 ;  /* 0x0000000616007c0c */ /* 0x010fe4000efa1270 */
[----:B------:R-:W-:Y:S01]  /*6f2e0*/  ISETP.LT.AND P3, PT, R15, UR9, !P6 ;  /* 0x000000090f007c0c */ /* 0x000fe2000f761270 */
[----:B------:R-:W4:Y:S01]  /*6f2f0*/  LDCU UR6, c[0x0][0x398] ;  /* 0x00007300ff0677ac */ /* 0x000f220008000800 */
[----:B0-----:R-:W-:-:S02]  /*6f300*/  ISETP.LT.AND P4, PT, R11, UR5, !P6 ;  /* 0x000000050b007c0c */ /* 0x001fc4000f781270 */
[C---:B------:R-:W-:Y:S01]  /*6f310*/  PRMT R4, R10.reuse, 0x7770, RZ ;  /* 0x000077700a047816 */ /* 0x040fe200000000ff */
[----:B------:R-:W0:Y:S01]  /*6f320*/  LDCU UR9, c[0x0][0x398] ;  /* 0x00007300ff0977ac */ /* 0x000e220008000800 */
[----:B------:R-:W-:-:S03]  /*6f330*/  PRMT R5, R10, 0x7771, RZ ;  /* 0x000077710a057816 */ /* 0x000fc600000000ff */
[----:B------:R1:W-:Y:S01]  /*6f340*/  @P2 STG.E.U8 desc[UR42][R46.64], R3 ;  /* 0x000000032e002986 */ /* 0x0003e2000c10112a */
[----:B------:R-:W-:Y:S01]  /*6f350*/  PRMT R6, R10, 0x7772, RZ ;  /* 0x000077720a067816 */ /* 0x000fe200000000ff */
[----:B------:R-:W0:Y:S02]  /*6f360*/  LDCU UR5, c[0x0][0x39c] ;  /* 0x00007380ff0577ac */ /* 0x000e240008000800 */
[----:B------:R0:W-:Y:S04]  /*6f370*/  @P5 STG.E.U8 desc[UR42][R24.64], R2 ;  /* 0x0000000218005986 */ /* 0x0001e8000c10112a */
[----:B------:R0:W-:Y:S04]  /*6f380*/  @P3 STG.E.U8 desc[UR42][R36.64], R4 ;  /* 0x0000000424003986 */ /* 0x0001e8000c10112a */
[----:B-1----:R-:W3:Y:S04]  /*6f390*/  LDL.LU.64 R46, [R1+0x2b60] ;  /* 0x002b6000012e7983 */ /* 0x002ee80000300a00 */
[----:B0-----:R-:W3:Y:S04]  /*6f3a0*/  LDL.LU.64 R24, [R1+0x2b58] ;  /* 0x002b580001187983 */ /* 0x001ee80000300a00 */
[----:B------:R-:W3:Y:S04]  /*6f3b0*/  LDL.LU.64 R36, [R1+0x7b0] ;  /* 0x0007b00001247983 */ /* 0x000ee80000300a00 */
[----:B------:R0:W-:Y:S01]  /*6f3c0*/  @P4 STG.E.U8 desc[UR42][R18.64], R5 ;  /* 0x0000000512004986 */ /* 0x0001e2000c10112a */
[----:B------:R-:W-:Y:S01]  /*6f3d0*/  ISETP.LT.AND P2, PT, R27, UR7, !P6 ;  /* 0x000000071b007c0c */ /* 0x000fe2000f741270 */
[----:B------:R-:W-:-:S02]  /*6f3e0*/  VIADD R2, R14, 0xf ;  /* 0x0000000f0e027836 */ /* 0x000fc40000000000 */
[----:B0-----:R-:W3:Y:S01]  /*6f3f0*/  LDL.LU.64 R18, [R1+0x7a8] ;  /* 0x0007a80001127983 */ /* 0x001ee20000300a00 */
[----:B------:R-:W-:Y:S01]  /*6f400*/  ISETP.LT.AND P5, PT, R26, UR8, !P6 ;  /* 0x000000081a007c0c */ /* 0x000fe2000f7a1270 */
[----:B------:R-:W0:Y:S01]  /*6f410*/  LDCU UR7, c[0x0][0x398] ;  /* 0x00007300ff0777ac */ /* 0x000e220008000800 */
[----:B----4-:R-:W-:Y:S01]  /*6f420*/  ISETP.LT.AND P4, PT, R23, UR6, !P6 ;  /* 0x0000000617007c0c */ /* 0x010fe2000f781270 */
[----:B------:R-:W4:Y:S01]  /*6f430*/  LDL.LU R5, [R1+0x3c] ;  /* 0x00003c0001057983 */ /* 0x000f220000300800 */
[----:B------:R-:W-:Y:S01]  /*6f440*/  PRMT R7, R10, 0x7773, RZ ;  /* 0x000077730a077816 */ /* 0x000fe200000000ff */
[----:B------:R-:W1:Y:S01]  /*6f450*/  LDCU UR8, c[0x0][0x398] ;  /* 0x00007300ff0877ac */ /* 0x000e620008000800 */
[----:B------:R-:W-:Y:S01]  /*6f460*/  ISETP.LT.AND P3, PT, R20, UR9, !P6 ;  /* 0x0000000914007c0c */ /* 0x000fe2000f761270 */
[----:B------:R-:W0:Y:S01]  /*6f470*/  LDCU UR6, c[0x0][0x398] ;  /* 0x00007300ff0677ac */ /* 0x000e220008000800 */
[----:B------:R-:W0:Y:S01]  /*6f480*/  LDCU UR9, c[0x0][0x398] ;  /* 0x00007300ff0977ac */ /* 0x000e220008000800 */
[----:B------:R0:W-:Y:S01]  /*6f490*/  @P2 STG.E.U8 desc[UR42][R16.64], R6 ;  /* 0x0000000610002986 */ /* 0x0001e2000c10112a */
[----:B------:R-:W-:-:S03]  /*6f4a0*/  ISETP.GE.AND P2, PT, R2, UR70, PT ;  /* 0x0000004602007c0c */ /* 0x000fc6000bf46270 */
[----:B------:R-:W-:Y:S04]  /*6f4b0*/  @P5 STG.E.U8 desc[UR42][R28.64], R7 ;  /* 0x000000071c005986 */ /* 0x000fe8000c10112a */
[----:B0-----:R-:W4:Y:S01]  /*6f4c0*/  LDL.LU.64 R16, [R1+0x7a0] ;  /* 0x0007a00001107983 */ /* 0x001f220000300a00 */
[----:B--2---:R-:W-:-:S05]  /*6f4d0*/  PRMT R2, R31, 0x7770, RZ ;  /* 0x000077701f027816 */ /* 0x004fca00000000ff */
[----:B------:R0:W-:Y:S04]  /*6f4e0*/  @P4 STG.E.U8 desc[UR42][R44.64], R2 ;  /* 0x000000022c004986 */ /* 0x0001e8000c10112a */
[----:B0-----:R-:W2:Y:S01]  /*6f4f0*/  LDL.LU.64 R44, [R1+0x798] ;  /* 0x00079800012c7983 */ /* 0x001ea20000300a00 */
[----:B------:R-:W-:Y:S02]  /*6f500*/  ISETP.LT.AND P5, PT, R21, UR7, !P6 ;  /* 0x0000000715007c0c */ /* 0x000fe4000f7a1270 */
[----:B------:R-:W-:Y:S01]  /*6f510*/  PRMT R3, R31, 0x7771, RZ ;  /* 0x000077711f037816 */ /* 0x000fe200000000ff */
[----:B------:R-:W-:Y:S01]  /*6f520*/  VIADD R2, R14, 0x10 ;  /* 0x000000100e027836 */ /* 0x000fe20000000000 */
[----:B-1----:R-:W-:Y:S01]  /*6f530*/  ISETP.LT.AND P6, PT, R22, UR8, !P6 ;  /* 0x0000000816007c0c */ /* 0x002fe2000f7c1270 */
[----:B------:R-:W0:Y:S02]  /*6f540*/  LDCU UR7, c[0x0][0x398] ;  /* 0x00007300ff0777ac */ /* 0x000e240008000800 */
[----:B---3--:R1:W-:Y:S01]  /*6f550*/  @P3 STG.E.U8 desc[UR42][R38.64], R3 ;  /* 0x0000000326003986 */ /* 0x0083e2000c10112a */
[----:B------:R-:W-:Y:S01]  /*6f560*/  ISETP.LT.AND P4, PT, R15, UR6, !P2 ;  /* 0x000000060f007c0c */ /* 0x000fe2000d781270 */
[----:B------:R-:W3:Y:S01]  /*6f570*/  LDCU UR8, c[0x0][0x398] ;  /* 0x00007300ff0877ac */ /* 0x000ee20008000800 */
[C---:B-1----:R-:W-:Y:S01]  /*6f580*/  PRMT R3, R31.reuse, 0x7772, RZ ;  /* 0x000077721f037816 */ /* 0x042fe200000000ff */
[----:B------:R-:W3:Y:S01]  /*6f590*/  LDL.LU.64 R38, [R1+0x788] ;  /* 0x0007880001267983 */ /* 0x000ee20000300a00 */
[----:B------:R-:W-:Y:S01]  /*6f5a0*/  PRMT R31, R31, 0x7773, RZ ;  /* 0x000077731f1f7816 */ /* 0x000fe200000000ff */
[----:B------:R-:W1:Y:S02]  /*6f5b0*/  LDCU UR6, c[0x0][0x398] ;  /* 0x00007300ff0677ac */ /* 0x000e640008000800 */
[----:B------:R-:W-:Y:S04]  /*6f5c0*/  @P5 STG.E.U8 desc[UR42][R36.64], R3 ;  /* 0x0000000324005986 */ /* 0x000fe8000c10112a */
[----:B------:R-:W3:Y:S04]  /*6f5d0*/  LDL.LU R6, [R1+0x12c] ;  /* 0x00012c0001067983 */ /* 0x000ee80000300800 */
[----:B------:R-:W3:Y:S04]  /*6f5e0*/  LDL.LU.64 R28, [R1+0x778] ;  /* 0x00077800011c7983 */ /* 0x000ee80000300a00 */
[----:B------:R0:W-:Y:S04]  /*6f5f0*/  @P6 STG.E.U8 desc[UR42][R18.64], R31 ;  /* 0x0000001f12006986 */ /* 0x0001e8000c10112a */
[----:B0-----:R-:W3:Y:S01]  /*6f600*/  LDL.LU.64 R30, [R1+0x790] ;  /* 0x00079000011e7983 */ /* 0x001ee20000300a00 */
[----:B------:R-:W-:Y:S01]  /*6f610*/  ISETP.LT.AND P5, PT, R11, UR9, !P2 ;  /* 0x000000090b007c0c */ /* 0x000fe2000d7a1270 */
[----:B------:R-:W0:Y:S01]  /*6f620*/  LDCU UR9, c[0x0][0x398] ;  /* 0x00007300ff0977ac */ /* 0x000e220008000800 */
[----:B------:R-:W-:Y:S01]  /*6f630*/  ISETP.GE.AND P3, PT, R2, UR69, PT ;  /* 0x0000004502007c0c */ /* 0x000fe2000bf66270 */
[----:B------:R-:W3:Y:S01]  /*6f640*/  LDL.LU.64 R36, [R1+0x770] ;  /* 0x0007700001247983 */ /* 0x000ee20000300a00 */
[----:B----4-:R-:W-:-:S02]  /*6f650*/  PRMT R2, R5, 0x7770, RZ ;  /* 0x0000777005027816 */ /* 0x010fc400000000ff */
[----:B------:R-:W-:Y:S01]  /*6f660*/  PRMT R3, R5, 0x7771, RZ ;  /* 0x0000777105037816 */ /* 0x000fe200000000ff */
[----:B------:R-:W4:Y:S04]  /*6f670*/  LDL.LU.64 R18, [R1+0x768] ;  /* 0x0007680001127983 */ /* 0x000f280000300a00 */
[----:B------:R0:W-:Y:S04]  /*6f680*/  @P4 STG.E.U8 desc[UR42][R16.64], R2 ;  /* 0x0000000210004986 */ /* 0x0001e8000c10112a */
[----:B0-----:R-:W4:Y:S04]  /*6f690*/  LDL.LU.64 R16, [R1+0x750] ;  /* 0x0007500001107983 */ /* 0x001f280000300a00 */
[----:B------:R-:W4:Y:S04]  /*6f6a0*/  LDL.LU R10, [R1+0x110] ;  /* 0x00011000010a7983 */ /* 0x000f280000300800 */
[----:B--2---:R0:W-:Y:S04]  /*6f6b0*/  @P5 STG.E.U8 desc[UR42][R44.64], R3 ;  /* 0x000000032c005986 */ /* 0x0041e8000c10112a */
[----:B0-----:R-:W2:Y:S01]  /*6f6c0*/  LDL.LU.64 R44, [R1+0x748] ;  /* 0x00074800012c7983 */ /* 0x001ea20000300a00 */
[----:B------:R-:W-:Y:S01]  /*6f6d0*/  ISETP.LT.AND P6, PT, R27, UR28, !P2 ;  /* 0x0000001c1b007c0c */ /* 0x000fe2000d7c1270 */
[----:B------:R-:W0:Y:S01]  /*6f6e0*/  LDCU UR28, c[0x0][0x398] ;  /* 0x00007300ff1c77ac */ /* 0x000e220008000800 */
[----:B------:R-:W-:-:S02]  /*6f6f0*/  ISETP.LT.AND P4, PT, R26, UR7, !P2 ;  /* 0x000000071a007c0c */ /* 0x000fc4000d781270 */
[----:B------:R-:W-:Y:S01]  /*6f700*/  PRMT R2, R5, 0x7772, RZ ;  /* 0x0000777205027816 */ /* 0x000fe200000000ff */
[----:B------:R-:W0:Y:S01]  /*6f710*/  LDCU UR7, c[0x0][0x398] ;  /* 0x00007300ff0777ac */ /* 0x000e220008000800 */
[----:B---3--:R-:W-:Y:S02]  /*6f720*/  ISETP.LT.AND P5, PT, R23, UR8, !P2 ;  /* 0x0000000817007c0c */ /* 0x008fe4000d7a1270 */
[----:B------:R-:W-:Y:S01]  /*6f730*/  PRMT R4, R5, 0x7773, RZ ;  /* 0x0000777305047816 */ /* 0x000fe200000000ff */
[----:B------:R-:W3:Y:S01]  /*6f740*/  LDCU UR8, c[0x0][0x398] ;  /* 0x00007300ff0877ac */ /* 0x000ee20008000800 */
[----:B------:R-:W-:-:S03]  /*6f750*/  PRMT R3, R6, 0x7770, RZ ;  /* 0x0000777006037816 */ /* 0x000fc600000000ff */
[----:B------:R0:W-:Y:S01]  /*6f760*/  @P6 STG.E.U8 desc[UR42][R30.64], R2 ;  /* 0x000000021e006986 */ /* 0x0001e2000c10112a */
[----:B-1----:R-:W-:Y:S01]  /*6f770*/  ISETP.LT.AND P6, PT, R20, UR6, !P2 ;  /* 0x0000000614007c0c */ /* 0x002fe2000d7c1270 */
[----:B------:R-:W1:Y:S02]  /*6f780*/  LDCU UR6, c[0x0][0x398] ;  /* 0x00007300ff0677ac */ /* 0x000e640008000800 */
[----:B------:R1:W-:Y:S01]  /*6f790*/  @P4 STG.E.U8 desc[UR42][R38.64], R4 ;  /* 0x0000000426004986 */ /* 0x0003e2000c10112a */
[----:B------:R-:W-:Y:S01]  /*6f7a0*/  ISETP.LT.AND P4, PT, R21, UR30, !P2 ;  /* 0x0000001e15007c0c */ /* 0x000fe2000d781270 */
[----:B------:R-:W2:Y:S01]  /*6f7b0*/  LDCU UR30, c[0x0][0x398] ;  /* 0x00007300ff1e77ac */ /* 0x000ea20008000800 */
[----:B------:R-:W-:Y:S01]  /*6f7c0*/  ISETP.LT.AND P2, PT, R22, UR9, !P2 ;  /* 0x0000000916007c0c */ /* 0x000fe2000d741270 */
[----:B------:R-:W-:Y:S01]  /*6f7d0*/  @P5 STG.E.U8 desc[UR42][R28.64], R3 ;  /* 0x000000031c005986 */ /* 0x000fe2000c10112a */
[----:B0-----:R-:W-:-:S03]  /*6f7e0*/  PRMT R2, R6, 0x7771, RZ ;  /* 0x0000777106027816 */ /* 0x001fc600000000ff */
[----:B------:R-:W3:Y:S01]  /*6f7f0*/  LDL.LU.64 R30, [R1+0x738] ;  /* 0x00073800011e7983 */ /* 0x000ee20000300a00 */
[----:B------:R-:W-:Y:S01]  /*6f800*/  ISETP.LT.AND P5, PT, R15, UR7, !P3 ;  /* 0x000000070f007c0c */ /* 0x000fe2000dfa1270 */
[----:B------:R-:W0:Y:S02]  /*6f810*/  LDCU UR9, c[0x0][0x398] ;  /* 0x00007300ff0977ac */ /* 0x000e240008000800 */
[----:B------:R0:W-:Y:S01]  /*6f820*/  @P6 STG.E.U8 desc[UR42][R36.64], R2 ;  /* 0x0000000224006986 */ /* 0x0001e2000c10112a */
[----:B------:R-:W-:Y:S01]  /*6f830*/  ISETP.LT.AND P6, PT, R11, UR28, !P3 ;  /* 0x0000001c0b007c0c */ /* 0x000fe2000dfc1270 */
[----:B------:R-:W2:Y:S01]  /*6f840*/  LDCU UR7, c[0x0][0x398] ;  /* 0x00007300ff0777ac */ /* 0x000ea20008000800 */
[C---:B-1----:R-:W-:Y:S01]  /*6f850*/  PRMT R4, R6.reuse, 0x7772, RZ ;  /* 0x0000777206047816 */ /* 0x042fe200000000ff */
[----:B------:R-:W3:Y:S01]  /*6f860*/  LDL.LU.64 R38, [R1+0x730] ;  /* 0x0007300001267983 */ /* 0x000ee20000300a00 */
[----:B------:R-:W-:Y:S01]  /*6f870*/  PRMT R5, R6, 0x7773, RZ ;  /* 0x0000777306057816 */ /* 0x000fe200000000ff */
[----:B------:R-:W1:Y:S02]  /*6f880*/  LDCU UR28, c[0x0][0x398] ;  /* 0x00007300ff1c77ac */ /* 0x000e640008000800 */
[----:B------:R-:W3:Y:S04]  /*6f890*/  LDL.LU.64 R6, [R1+0x728] ;  /* 0x0007280001067983 */ /* 0x000ee80000300a00 */
[----:B----4-:R4:W-:Y:S04]  /*6f8a0*/  @P4 STG.E.U8 desc[UR42][R18.64], R4 ;  /* 0x0000000412004986 */ /* 0x0109e8000c10112a */
[----:B0-----:R-:W3:Y:S04]  /*6f8b0*/  LDL.LU.64 R36, [R1+0x720] ;  /* 0x0007200001247983 */ /* 0x001ee80000300a00 */
[----:B------:R-:W3:Y:S04]  /*6f8c0*/  LDL.LU.64 R28, [R1+0x718] ;  /* 0x00071800011c7983 */ /* 0x000ee80000300a00 */
[----:B----4-:R-:W4:Y:S04]  /*6f8d0*/  LDL.LU R19, [R1+0x20] ;  /* 0x0000200001137983 */ /* 0x010f280000300800 */
[----:B------:R-:W-:Y:S01]  /*6f8e0*/  @P2 STG.E.U8 desc[UR42][R16.64], R5 ;  /* 0x0000000510002986 */ /* 0x000fe2000c10112a */
[----:B------:R-:W-:-:S02]  /*6f8f0*/  PRMT R3, R10, 0x7770, RZ ;  /* 0x000077700a037816 */ /* 0x000fc400000000ff */
[----:B------:R-:W-:-:S03]  /*6f900*/  PRMT R2, R10, 0x7771, RZ ;  /* 0x000077710a027816 */ /* 0x000fc600000000ff */
[----:B--2---:R-:W-:Y:S04]  /*6f910*/  @P5 STG.E.U8 desc[UR42][R44.64], R3 ;  /* 0x000000032c005986 */ /* 0x004fe8000c10112a */
[----:B------:R0:W-:Y:S04]  /*6f920*/  @P6 STG.E.U8 desc[UR42][R24.64], R2 ;  /* 0x0000000218006986 */ /* 0x0001e8000c10112a */
[----:B0-----:R-:W2:Y:S04]  /*6f930*/  LDL.LU.64 R24, [R1+0x2b50] ;  /* 0x002b500001187983 */ /* 0x001ea80000300a00 */
[----:B------:R-:W4:Y:S04]  /*6f940*/  LDL.LU.64 R16, [R1+0x700] ;  /* 0x0007000001107983 */ /* 0x000f280000300a00 */
[----:B------:R-:W4:Y:S01]  /*6f950*/  LDL.LU.64 R44, [R1+0x6f8] ;  /* 0x0006f800012c7983 */ /* 0x000f220000300a00 */
[----:B---3--:R-:W-:Y:S01]  /*6f960*/  ISETP.LT.AND P2, PT, R27, UR8, !P3 ;  /* 0x000000081b007c0c */ /* 0x008fe2000df41270 */
[----:B------:R-:W0:Y:S01]  /*6f970*/  LDCU UR8, c[0x0][0x398] ;  /* 0x00007300ff0877ac */ /* 0x000e220008000800 */
[----:B------:R-:W-:-:S02]  /*6f980*/  ISETP.LT.AND P4, PT, R26, UR6, !P3 ;  /* 0x000000061a007c0c */ /* 0x000fc4000df81270 */
[C---:B------:R-:W-:Y:S01]  /*6f990*/  PRMT R3, R10.reuse, 0x7772, RZ ;  /* 0x000077720a037816 */ /* 0x040fe200000000ff */
[----:B------:R-:W3:Y:S01]  /*6f9a0*/  LDCU UR6, c[0x0][0x398] ;  /* 0x00007300ff0677ac */ /* 0x000ee20008000800 */
[----:B------:R-:W-:Y:S02]  /*6f9b0*/  ISETP.LT.AND P6, PT, R23, UR9, !P3 ;  /* 0x0000000917007c0c */ /* 0x000fe4000dfc1270 */
[----:B------:R-:W-:Y:S01]  /*6f9c0*/  PRMT R2, R10, 0x7773, RZ ;  /* 0x000077730a027816 */ /* 0x000fe200000000ff */
[----:B------:R-:W0:Y:S04]  /*6f9d0*/  LDCU UR9, c[0x0][0x398] ;  /* 0x00007300ff0977ac */ /* 0x000e280008000800 */
[----:B------:R-:W-:Y:S04]  /*6f9e0*/  @P2 STG.E.U8 desc[UR42][R30.64], R3 ;  /* 0x000000031e002986 */ /* 0x000fe8000c10112a */
[----:B------:R0:W-:Y:S01]  /*6f9f0*/  @P4 STG.E.U8 desc[UR42][R38.64], R2 ;  /* 0x0000000226004986 */ /* 0x0001e2000c10112a */
[----:B------:R-:W-:Y:S01]  /*6fa00*/  ISETP.LT.AND P4, PT, R20, UR7, !P3 ;  /* 0x0000000714007c0c */ /* 0x000fe2000df81270 */
[----:B------:R-:W2:Y:S02]  /*6fa10*/  LDCU UR7, c[0x0][0x398] ;  /* 0x00007300ff0777ac */ /* 0x000ea40008000800 */
[----:B0-----:R-:W4:Y:S04]  /*6fa20*/  LDL.LU.64 R38, [R1+0x6f0] ;  /* 0x0006f00001267983 */ /* 0x001f280000300a00 */
[----:B------:R-:W4:Y:S01]  /*6fa30*/  LDL.LU.64 R30, [R1+0x6e8] ;  /* 0x0006e800011e7983 */ /* 0x000f220000300a00 */
[----:B------:R-:W-:Y:S01]  /*6fa40*/  VIADD R2, R14, 0x11 ;  /* 0x000000110e027836 */ /* 0x000fe20000000000 */
[----:B-1----:R-:W-:Y:S01]  /*6fa50*/  ISETP.LT.AND P5, PT, R21, UR28, !P3 ;  /* 0x0000001c15007c0c */ /* 0x002fe2000dfa1270 */
[----:B------:R-:W0:Y:S01]  /*6fa60*/  LDCU UR28, c[0x0][0x398] ;  /* 0x00007300ff1c77ac */ /* 0x000e220008000800 */
[----:B---3--:R-:W-:-:S02]  /*6fa70*/  ISETP.LT.AND P3, PT, R22, UR6, !P3 ;  /* 0x0000000616007c0c */ /* 0x008fc4000df61270 */
[----:B------:R-:W-:Y:S01]  /*6fa80*/  ISETP.GE.AND P2, PT, R2, UR68, PT ;  /* 0x0000004402007c0c */ /* 0x000fe2000bf46270 */
[----:B------:R-:W1:Y:S01]  /*6fa90*/  LDCU UR6, c[0x0][0x398] ;  /* 0x00007300ff0677ac */ /* 0x000e620008000800 */
[----:B--2---:R-:W-:-:S05]  /*6faa0*/  PRMT R3, R24, 0x7770, RZ ;  /* 0x0000777018037816 */ /* 0x004fca00000000ff */
[----:B------:R2:W-:Y:S02]  /*6fab0*/  @P6 STG.E.U8 desc[UR42][R6.64], R3 ;  /* 0x0000000306006986 */ /* 0x0005e4000c10112a */
[----:B--2---:R-:W-:-:S05]  /*6fac0*/  PRMT R3, R24, 0x7771, RZ ;  /* 0x0000777118037816 */ /* 0x004fca00000000ff */
[----:B------:R2:W-:Y:S04]  /*6fad0*/  @P4 STG.E.U8 desc[UR42][R36.64], R3 ;  /* 0x0000000324004986 */ /* 0x0005e8000c10112a */
[----:B--2---:R-:W2:Y:S01]  /*6fae0*/  LDL.LU.64 R36, [R1+0x6e0] ;  /* 0x0006e00001247983 */ /* 0x004ea20000300a00 */
[----:B------:R-:W-:Y:S01]  /*6faf0*/  ISETP.LT.AND P6, PT, R15, UR8, !P2 ;  /* 0x000000080f007c0c */ /* 0x000fe2000d7c1270 */
[----:B------:R-:W3:Y:S01]  /*6fb00*/  LDCU UR8, c[0x0][0x398] ;  /* 0x00007300ff0877ac */ /* 0x000ee20008000800 */
[C---:B------:R-:W-:Y:S01]  /*6fb10*/  PRMT R2, R24.reuse, 0x7772, RZ ;  /* 0x0000777218027816 */ /* 0x040fe200000000ff */
[----:B------:R-:W2:Y:S01]  /*6fb20*/  LDL.LU.64 R6, [R1+0x6c0] ;  /* 0x0006c00001067983 */ /* 0x000ea20000300a00 */
[----:B------:R-:W-:-:S03]  /*6fb30*/  PRMT R24, R24, 0x7773, RZ ;  /* 0x0000777318187816 */ /* 0x000fc600000000ff */
[----:B------:R0:W-:Y:S04]  /*6fb40*/  @P5 STG.E.U8 desc[UR42][R28.64], R2 ;  /* 0x000000021c005986 */ /* 0x0001e8000c10112a */
[----:B----4-:R4:W-:Y:S01]  /*6fb50*/  @P3 STG.E.U8 desc[UR42][R16.64], R24 ;  /* 0x0000001810003986 */ /* 0x0109e2000c10112a */
[----:B0-----:R-:W-:-:S03]  /*6fb60*/  PRMT R2, R19, 0x7770, RZ ;  /* 0x0000777013027816 */ /* 0x001fc600000000ff */
[----:B----4-:R-:W4:Y:S04]  /*6fb70*/  LDL.LU.64 R16, [R1+0x6b8] ;  /* 0x0006b80001107983 */ /* 0x010f280000300a00 */
[----:B------:R0:W-:Y:S04]  /*6fb80*/  @P6 STG.E.U8 desc[UR42][R44.64], R2 ;  /* 0x000000022c006986 */ /* 0x0001e8000c10112a */
[----:B0-----:R-:W4:Y:S01]  /*6fb90*/  LDL.LU.64 R44, [R1+0x6b0] ;  /* 0x0006b000012c7983 */ /* 0x001f220000300a00 */
[----:B------:R-:W-:Y:S01]  /*6fba0*/  ISETP.LT.AND P5, PT, R11, UR9, !P2 ;  /* 0x000000090b007c0c */ /* 0x000fe2000d7a1270 */
[----:B------:R-:W0:Y:S01]  /*6fbb0*/  LDCU UR9, c[0x0][0x398] ;  /* 0x00007300ff0977ac */ /* 0x000e220008000800 */
[----:B------:R-:W-:Y:S01]  /*6fbc0*/  ISETP.LT.AND P4, PT, R27, UR30, !P2 ;  /* 0x0000001e1b007c0c */ /* 0x000fe2000d781270 */
[----:B------:R-:W4:Y:S01]  /*6fbd0*/  LDL.LU R10, [R1+0x114] ;  /* 0x00011400010a7983 */ /* 0x000f220000300800 */
[----:B------:R-:W-:Y:S01]  /*6fbe0*/  ISETP.LT.AND P3, PT, R26, UR7, !P2 ;  /* 0x000000071a007c0c */ /* 0x000fe2000d761270 */
[----:B------:R-:W0:Y:S01]  /*6fbf0*/  LDCU UR30, c[0x0][0x398] ;  /* 0x00007300ff1e77ac */ /* 0x000e220008000800 */
[C---:B------:R-:W-:Y:S01]  /*6fc00*/  PRMT R3, R19.reuse, 0x7771, RZ ;  /* 0x0000777113037816 */ /* 0x040fe200000000ff */
[----:B------:R-:W4:Y:S01]  /*6fc10*/  LDL.LU.64 R28, [R1+0x6a8] ;  /* 0x0006a800011c7983 */ /* 0x000f220000300a00 */
[C---:B------:R-:W-:Y:S01]  /*6fc20*/  PRMT R2, R19.reuse, 0x7772, RZ ;  /* 0x0000777213027816 */ /* 0x040fe200000000ff */
[----:B------:R-:W0:Y:S04]  /*6fc30*/  LDCU UR7, c[0x0][0x398] ;  /* 0x00007300ff0777ac */ /* 0x000e280008000800 */
[----:B------:R1:W-:Y:S04]  /*6fc40*/  @P5 STG.E.U8 desc[UR42][R38.64], R3 ;  /* 0x0000000326005986 */ /* 0x0003e8000c10112a */
[----:B------:R0:W-:Y:S04]  /*6fc50*/  @P4 STG.E.U8 desc[UR42][R30.64], R2 ;  /* 0x000000021e004986 */ /* 0x0001e8000c10112a */
[----:B-1----:R-:W4:Y:S01]  /*6fc60*/  LDL.LU.64 R38, [R1+0x6a0] ;  /* 0x0006a00001267983 */ /* 0x002f220000300a00 */
[----:B------:R-:W-:-:S03]  /*6fc70*/  PRMT R3, R19, 0x7773, RZ ;  /* 0x0000777313037816 */ /* 0x000fc600000000ff */
[----:B------:R-:W4:Y:S01]  /*6fc80*/  LDL.LU.64 R18, [R1+0x698] ;  /* 0x0006980001127983 */ /* 0x000f220000300a00 */
[----:B------:R-:W-:Y:S01]  /*6fc90*/  ISETP.LT.AND P6, PT, R23, UR28, !P2 ;  /* 0x0000001c17007c0c */ /* 0x000fe2000d7c1270 */
[----:B------:R-:W1:Y:S01]  /*6fca0*/  LDCU UR28, c[0x0][0x398] ;  /* 0x00007300ff1c77ac */ /* 0x000e620008000800 */
[----:B------:R-:W-:Y:S02]  /*6fcb0*/  ISETP.LT.AND P4, PT, R20, UR6, !P2 ;  /* 0x0000000614007c0c */ /* 0x000fe4000d781270 */
[----:B---3--:R-:W-:Y:S01]  /*6fcc0*/  ISETP.LT.AND P5, PT, R21, UR8, !P2 ;  /* 0x0000000815007c0c */ /* 0x008fe2000d7a1270 */
[----:B------:R-:W-:Y:S01]  /*6fcd0*/  VIADD R4, R14, 0x12 ;  /* 0x000000120e047836 */ /* 0x000fe20000000000 */
[C---:B0-----:R-:W-:Y:S01]  /*6fce0*/  PRMT R2, R25.reuse, 0x7770, RZ ;  /* 0x0000777019027816 */ /* 0x041fe200000000ff */
[----:B------:R-:W0:Y:S01]  /*6fcf0*/  LDCU UR6, c[0x0][0x398] ;  /* 0x00007300ff0677ac */ /* 0x000e220008000800 */
[----:B--2---:R2:W-:Y:S01]  /*6fd00*/  @P3 STG.E.U8 desc[UR42][R36.64], R3 ;  /* 0x0000000324003986 */ /* 0x0045e2000c10112a */
[----:B------:R-:W3:Y:S03]  /*6fd10*/  LDCU UR8, c[0x0][0x398] ;  /* 0x00007300ff0877ac */ /* 0x000ee60008000800 */
[----:B--2---:R-:W2:Y:S01]  /*6fd20*/  LDL.LU.64 R36, [R1+0x690] ;  /* 0x0006900001247983 */ /* 0x004ea20000300a00 */
[----:B------:R-:W-:-:S03]  /*6fd30*/  PRMT R3, R25, 0x7771, RZ ;  /* 0x0000777119037816 */ /* 0x000fc600000000ff */
[----:B------:R0:W-:Y:S04]  /*6fd40*/  @P6 STG.E.U8 desc[UR42][R6.64], R2 ;  /* 0x0000000206006986 */ /* 0x0001e8000c10112a */
[----:B------:R-:W2:Y:S04]  /*6fd50*/  LDL.LU.64 R30, [R1+0x688] ;  /* 0x00068800011e7983 */ /* 0x000ea80000300a00 */
[----:B----4-:R4:W-:Y:S01]  /*6fd60*/  @P4 STG.E.U8 desc[UR42][R16.64], R3 ;  /* 0x0000000310004986 */ /* 0x0109e2000c10112a */
[C---:B0-----:R-:W-:Y:S02]  /*6fd70*/  PRMT R2, R25.reuse, 0x7772, RZ ;  /* 0x0000777219027816 */ /* 0x041fe400000000ff */
[----:B----4-:R-:W-:-:S02]  /*6fd80*/  PRMT R3, R25, 0x7773, RZ ;  /* 0x0000777319037816 */ /* 0x010fc400000000ff */
[----:B------:R-:W4:Y:S04]  /*6fd90*/  LDL.LU R25, [R1+0x2b48] ;  /* 0x002b480001197983 */ /* 0x000f280000300800 */
[----:B------:R0:W-:Y:S04]  /*6fda0*/  @P5 STG.E.U8 desc[UR42][R44.64], R2 ;  /* 0x000000022c005986 */ /* 0x0001e8000c10112a */
[----:B------:R-:W4:Y:S04]  /*6fdb0*/  LDL.LU.64 R16, [R1+0x680] ;  /* 0x0006800001107983 */ /* 0x000f280000300a00 */
[----:B0-----:R-:W4:Y:S01]  /*6fdc0*/  LDL.LU.64 R44, [R1+0x678] ;  /* 0x00067800012c7983 */ /* 0x001f220000300a00 */
[----:B------:R-:W-:Y:S01]  /*6fdd0*/  ISETP.LT.AND P2, PT, R22, UR9, !P2 ;  /* 0x0000000916007c0c */ /* 0x000fe2000d741270 */
[----:B------:R-:W0:Y:S01]  /*6fde0*/  LDCU UR9, c[0x0][0x398] ;  /* 0x00007300ff0977ac */ /* 0x000e220008000800 */
[----:B------:R-:W-:Y:S01]  /*6fdf0*/  ISETP.GE.AND P3, PT, R4, UR10, PT ;  /* 0x0000000a04007c0c */ /* 0x000fe2000bf66270 */
[----:B------:R-:W4:Y:S01]  /*6fe00*/  LDL.LU.64 R6, [R1+0x670] ;  /* 0x0006700001067983 */ /* 0x000f220000300a00 */
[----:B------:R-:W-:Y:S01]  /*6fe10*/  PRMT R2, R10, 0x7770, RZ ;  /* 0x000077700a027816 */ /* 0x000fe200000000ff */
[----:B------:R-:W0:Y:S01]  /*6fe20*/  LDCU UR10, c[0x0][0x398] ;  /* 0x00007300ff0a77ac */ /* 0x000e220008000800 */
[----:B------:R-:W-:-:S02]  /*6fe30*/  ISETP.LT.AND P6, PT, R15, UR30, !P3 ;  /* 0x0000001e0f007c0c */ /* 0x000fc4000dfc1270 */
[----:B------:R-:W-:Y:S01]  /*6fe40*/  ISETP.LT.AND P4, PT, R11, UR7, !P3 ;  /* 0x000000070b007c0c */ /* 0x000fe2000df81270 */
[----:B------:R-:W0:Y:S01]  /*6fe50*/  LDCU UR7, c[0x0][0x398] ;  /* 0x00007300ff0777ac */ /* 0x000e220008000800 */
[----:B-1----:R-:W-:-:S03]  /*6fe60*/  ISETP.LT.AND P5, PT, R27, UR28, !P3 ;  /* 0x0000001c1b007c0c */ /* 0x002fc6000dfa1270 */
[----:B------:R1:W-:Y:S01]  /*6fe70*/  @P2 STG.E.U8 desc[UR42][R28.64], R3 ;  /* 0x000000031c002986 */ /* 0x0003e2000c10112a */
[----:B------:R-:W0:Y:S05]  /*6fe80*/  LDCU UR28, c[0x0][0x398] ;  /* 0x00007300ff1c77ac */ /* 0x000e2a0008000800 */
[----:B------:R0:W-:Y:S04]  /*6fe90*/  @P6 STG.E.U8 desc[UR42][R38.64], R2 ;  /* 0x0000000226006986 */ /* 0x0001e8000c10112a */
[----:B-1----:R-:W4:Y:S01]  /*6fea0*/  LDL.LU.64 R28, [R1+0x650] ;  /* 0x00065000011c7983 */ /* 0x002f220000300a00 */
[----:B------:R-:W-:-:S05]  /*6feb0*/  PRMT R3, R10, 0x7771, RZ ;  /* 0x000077710a037816 */ /* 0x000fca00000000ff */
[----:B------:R1:W-:Y:S01]  /*6fec0*/  @P4 STG.E.U8 desc[UR42][R18.64], R3 ;  /* 0x0000000312004986 */ /* 0x0003e2000c10112a */
[----:B0-----:R-:W-:-:S03]  /*6fed0*/  PRMT R2, R10, 0x7772, RZ ;  /* 0x000077720a027816 */ /* 0x001fc600000000ff */
[----:B-1----:R-:W4:Y:S04]  /*6fee0*/  LDL.LU R19, [R1+0x24] ;  /* 0x0000240001137983 */ /* 0x002f280000300800 */
[----:B------:R-:W4:Y:S01]  /*6fef0*/  LDL.LU.64 R38, [R1+0x648] ;  /* 0x0006480001267983 */ /* 0x000f220000300a00 */
[----:B------:R-:W-:Y:S01]  /*6ff00*/  ISETP.LT.AND P6, PT, R26, UR6, !P3 ;  /* 0x000000061a007c0c */ /* 0x000fe2000dfc1270 */
[----:B------:R-:W-:Y:S01]  /*6ff10*/  VIADD R3, R14, 0x13 ;  /* 0x000000130e037836 */ /* 0x000fe20000000000 */
[----:B---3--:R-:W-:Y:S01]  /*6ff20*/  ISETP.LT.AND P4, PT, R23, UR8, !P3 ;  /* 0x0000000817007c0c */ /* 0x008fe2000df81270 */
[----:B------:R-:W0:Y:S03]  /*6ff30*/  LDCU UR6, c[0x0][0x398] ;  /* 0x00007300ff0677ac */ /* 0x000e260008000800 */
[----:B------:R-:W-:Y:S01]  /*6ff40*/  ISETP.GE.AND P2, PT, R3, UR66, PT ;  /* 0x0000004203007c0c */ /* 0x000fe2000bf46270 */
[----:B------:R-:W1:Y:S01]  /*6ff50*/  LDCU UR8, c[0x0][0x398] ;  /* 0x00007300ff0877ac */ /* 0x000e620008000800 */
[----:B--2---:R2:W-:Y:S04]  /*6ff60*/  @P5 STG.E.U8 desc[UR42][R36.64], R2 ;  /* 0x0000000224005986 */ /* 0x0045e8000c10112a */
[----:B--2---:R-:W2:Y:S01]  /*6ff70*/  LDL.LU.64 R36, [R1+0x640] ;  /* 0x0006400001247983 */ /* 0x004ea20000300a00 */
[----:B------:R-:W-:Y:S01]  /*6ff80*/  ISETP.LT.AND P5, PT, R20, UR9, !P3 ;  /* 0x0000000914007c0c */ /* 0x000fe2000dfa1270 */
[----:B------:R-:W3:Y:S01]  /*6ff90*/  LDCU UR9, c[0x0][0x398] ;  /* 0x00007300ff0977ac */ /* 0x000ee20008000800 */
[----:B------:R-:W-:-:S05]  /*6ffa0*/  PRMT R2, R10, 0x7773, RZ ;  /* 0x000077730a027816 */ /* 0x000fca00000000ff */
[----:B------:R0:W-:Y:S01]  /*6ffb0*/  @P6 STG.E.U8 desc[UR42][R30.64], R2 ;  /* 0x000000021e006986 */ /* 0x0001e2000c10112a */
[C---:B----4-:R-:W-:Y:S02]  /*6ffc0*/  PRMT R3, R25.reuse, 0x7770, RZ ;  /* 0x0000777019037816 */ /* 0x050fe400000000ff */
[----:B0-----:R-:W-:-:S03]  /*6ffd0*/  PRMT R2, R25, 0x7771, RZ ;  /* 0x0000777119027816 */ /* 0x001fc600000000ff */
[----:B------:R0:W-:Y:S04]  /*6ffe0*/  @P4 STG.E.U8 desc[UR42][R16.64], R3 ;  /* 0x0000000310004986 */ /* 0x0001e8000c10112a */
[----:B------:R4:W-:Y:S04]  /*6fff0*/  @P5 STG.E.U8 desc[UR42][R44.64], R2 ;  /* 0x000000022c005986 */ /* 0x0009e8000c10112a */
[----:B0-----:R-:W2:Y:S04]  /*70000*/  LDL.LU.64 R16, [R1+0x638] ;  /* 0x0006380001107983 */ /* 0x001ea80000300a00 */
[----:B----4-:R-:W4:Y:S01]  /*70010*/  LDL.LU.64 R44, [R1+0x630] ;  /* 0x00063000012c7983 */ /* 0x010f220000300a00 */
[----:B------:R-:W-:Y:S01]  /*70020*/  ISETP.LT.AND P6, PT, R21, UR7, !P3 ;  /* 0x0000000715007c0c */ /* 0x000fe2000dfc1270 */
[----:B------:R-:W0:Y:S01]  /*70030*/  LDCU UR7, c[0x0][0x398] ;  /* 0x00007300ff0777ac */ /* 0x000e220008000800 */
[----:B------:R-:W-:Y:S01]  /*70040*/  ISETP.LT.AND P3, PT, R22, UR10, !P3 ;  /* 0x0000000a16007c0c */ /* 0x000fe2000df61270 */
[----:B------:R-:W4:Y:S01]  /*70050*/  LDL.LU R30, [R1+0x104] ;  /* 0x00010400011e7983 */ /* 0x000f220000300800 */
[C---:B------:R-:W-:Y:S01]  /*70060*/  PRMT R2, R25.reuse, 0x7772, RZ ;  /* 0x0000777219027816 */ /* 0x040fe200000000ff */
[----:B------:R-:W0:Y:S01]  /*70070*/  LDCU UR10, c[0x0][0x398] ;  /* 0x00007300ff0a77ac */ /* 0x000e220008000800 */
[----:B------:R-:W-:-:S02]  /*70080*/  PRMT R25, R25, 0x7773, RZ ;  /* 0x0000777319197816 */ /* 0x000fc400000000ff */
[----:B------:R-:W-:Y:S01]  /*70090*/  ISETP.LT.AND P5, PT, R15, UR6, !P2 ;  /* 0x000000060f007c0c */ /* 0x000fe2000d7a1270 */
[----:B------:R-:W0:Y:S01]  /*700a0*/  LDCU UR6, c[0x0][0x398] ;  /* 0x00007300ff0677ac */ /* 0x000e220008000800 */
[----:B------:R-:W-:-:S03]  /*700b0*/  ISETP.LT.AND P4, PT, R11, UR28, !P2 ;  /* 0x0000001c0b007c0c */ /* 0x000fc6000d781270 */
[----:B------:R-:W-:Y:S01]  /*700c0*/  @P6 STG.E.U8 desc[UR42][R6.64], R2 ;  /* 0x0000000206006986 */ /* 0x000fe2000c10112a */
[----:B------:R-:W0:Y:S03]  /*700d0*/  LDCU UR28, c[0x0][0x398] ;  /* 0x00007300ff1c77ac */ /* 0x000e260008000800 */
[----:B------:R1:W-:Y:S04]  /*700e0*/  @P3 STG.E.U8 desc[UR42][R28.64], R25 ;  /* 0x000000191c003986 */ /* 0x0003e8000c10112a */
[----:B-1----:R-:W4:Y:S01]  /*700f0*/  LDL.LU.64 R24, [R1+0x628] ;  /* 0x0006280001187983 */ /* 0x002f220000300a00 */
[----:B------:R-:W-:-:S03]  /*70100*/  PRMT R3, R19, 0x7770, RZ ;  /* 0x0000777013037816 */ /* 0x000fc600000000ff */
[----:B------:R-:W4:Y:S01]  /*70110*/  LDL.LU.64 R6, [R1+0x620] ;  /* 0x0006200001067983 */ /* 0x000f220000300a00 */
[----:B------:R-:W-:-:S03]  /*70120*/  PRMT R2, R19, 0x7771, RZ ;  /* 0x0000777113027816 */ /* 0x000fc600000000ff */
[----:B------:R-:W4:Y:S04]  /*70130*/  LDL.LU.64 R28, [R1+0x618] ;  /* 0x00061800011c7983 */ /* 0x000f280000300a00 */
[----:B------:R1:W-:Y:S01]  /*70140*/  @P5 STG.E.U8 desc[UR42][R38.64], R3 ;  /* 0x0000000326005986 */ /* 0x0003e2000c10112a */
[----:B------:R-:W-:-:S03]  /*70150*/  PRMT R4, R19, 0x7772, RZ ;  /* 0x0000777213047816 */ /* 0x000fc600000000ff */
[----:B-1----:R-:W4:Y:S01]  /*70160*/  LDL.LU.64 R38, [R1+0x610] ;  /* 0x0006100001267983 */ /* 0x002f220000300a00 */
[----:B------:R-:W-:Y:S01]  /*70170*/  ISETP.LT.AND P6, PT, R27, UR8, !P2 ;  /* 0x000000081b007c0c */ /* 0x000fe2000d7c1270 */
[----:B------:R-:W1:Y:S01]  /*70180*/  LDCU UR8, c[0x0][0x398] ;  /* 0x00007300ff0877ac */ /* 0x000e620008000800 */
[----:B---3--:R-:W-:Y:S01]  /*70190*/  ISETP.LT.AND P3, PT, R26, UR9, !P2 ;  /* 0x000000091a007c0c */ /* 0x008fe2000d761270 */
[----:B------:R-:W-:Y:S01]  /*701a0*/  VIADD R3, R14, 0x14 ;  /* 0x000000140e037836 */ /* 0x000fe20000000000 */
[----:B0-----:R-:W-:Y:S01]  /*701b0*/  ISETP.LT.AND P5, PT, R20, UR6, !P2 ;  /* 0x0000000614007c0c */ /* 0x001fe2000d7a1270 */
[----:B------:R-:W0:Y:S01]  /*701c0*/  LDCU UR9, c[0x0][0x398] ;  /* 0x00007300ff0977ac */ /* 0x000e220008000800 */
[----:B------:R-:W3:Y:S01]  /*701d0*/  LDCU UR6, c[0x0][0x398] ;  /* 0x00007300ff0677ac */ /* 0x000ee20008000800 */
[----:B--2---:R2:W-:Y:S04]  /*701e0*/  @P4 STG.E.U8 desc[UR42][R36.64], R2 ;  /* 0x0000000224004986 */ /* 0x0045e8000c10112a */
[----:B--2---:R-:W2:Y:S04]  /*701f0*/  LDL.LU.64 R36, [R1+0x608] ;  /* 0x0006080001247983 */ /* 0x004ea80000300a00 */
[----:B------:R-:W2:Y:S01]  /*70200*/  LDL.LU R10, [R1+0x118] ;  /* 0x00011800010a7983 */ /* 0x000ea20000300800 */
[----:B------:R-:W-:-:S03]  /*70210*/  PRMT R2, R19, 0x7773, RZ ;  /* 0x0000777313027816 */ /* 0x000fc600000000ff */
[----:B------:R-:W2:Y:S04]  /*70220*/  LDL.LU.64 R18, [R1+0x600] ;  /* 0x0006000001127983 */ /* 0x000ea80000300a00 */
[----:B------:R0:W-:Y:S04]  /*70230*/  @P6 STG.E.U8 desc[UR42][R16.64], R4 ;  /* 0x0000000410006986 */ /* 0x0001e8000c10112a */
[----:B----4-:R4:W-:Y:S04]  /*70240*/  @P3 STG.E.U8 desc[UR42][R44.64], R2 ;  /* 0x000000022c003986 */ /* 0x0109e8000c10112a */
[----:B0-----:R-:W2:Y:S04]  /*70250*/  LDL.LU.64 R16, [R1+0x5f8] ;  /* 0x0005f80001107983 */ /* 0x001ea80000300a00 */
[----:B----4-:R-:W4:Y:S01]  /*70260*/  LDL.LU.64 R44, [R1+0x5f0] ;  /* 0x0005f000012c7983 */ /* 0x010f220000300a00 */
[----:B------:R-:W-:Y:S01]  /*70270*/  ISETP.LT.AND P4, PT, R23, UR7, !P2 ;  /* 0x0000000717007c0c */ /* 0x000fe2000d781270 */
[----:B------:R-:W0:Y:S01]  /*70280*/  LDCU UR7, c[0x0][0x398] ;  /* 0x00007300ff0777ac */ /* 0x000e220008000800 */
[----:B------:R-:W-:-:S02]  /*70290*/  ISETP.LT.AND P3, PT, R21, UR10, !P2 ;  /* 0x0000000a15007c0c */ /* 0x000fc4000d761270 */
[----:B------:R-:W-:Y:S01]  /*702a0*/  ISETP.GE.AND P6, PT, R3, UR67, PT ;  /* 0x0000004303007c0c */ /* 0x000fe2000bfc6270 */
[----:B------:R-:W0:Y:S01]  /*702b0*/  LDCU UR10, c[0x0][0x398] ;  /* 0x00007300ff0a77ac */ /* 0x000e220008000800 */
[C---:B------:R-:W-:Y:S02]  /*702c0*/  PRMT R3, R30.reuse, 0x7770, RZ ;  /* 0x000077701e037816 */ /* 0x040fe400000000ff */
[----:B------:R-:W-:Y:S02]  /*702d0*/  PRMT R2, R30, 0x7771, RZ ;  /* 0x000077711e027816 */ /* 0x000fe400000000ff */
[----:B------:R-:W-:Y:S01]  /*702e0*/  ISETP.LT.AND P2, PT, R22, UR28, !P2 ;  /* 0x0000001c16007c0c */ /* 0x000fe2000d741270 */
[----:B------:R-:W0:Y:S02]  /*702f0*/  LDCU UR28, c[0x0][0x398] ;  /* 0x00007300ff1c77ac */ /* 0x000e240008000800 */
[----:B------:R0:W-:Y:S01]  /*70300*/  @P4 STG.E.U8 desc[UR42][R24.64], R3 ;  /* 0x0000000318004986 */ /* 0x0001e2000c10112a */
[----:B-1----:R-:W-:Y:S01]  /*70310*/  ISETP.LT.AND P4, PT, R15, UR8, !P6 ;  /* 0x000000080f007c0c */ /* 0x002fe2000f781270 */
[----:B------:R-:W1:Y:S02]  /*70320*/  LDCU UR8, c[0x0][0x398] ;  /* 0x00007300ff0877ac */ /* 0x000e640008000800 */
[----:B------:R3:W-:Y:S01]  /*70330*/  @P5 STG.E.U8 desc[UR42][R6.64], R2 ;  /* 0x0000000206005986 */ /* 0x0007e2000c10112a */
[----:B0-----:R-:W-:-:S02]  /*70340*/  PRMT R3, R30, 0x7772, RZ ;  /* 0x000077721e037816 */ /* 0x001fc400000000ff */
[----:B---3--:R-:W-:-:S03]  /*70350*/  PRMT R2, R30, 0x7773, RZ ;  /* 0x000077731e027816 */ /* 0x008fc600000000ff */
[----:B------:R0:W-:Y:S01]  /*70360*/  @P3 STG.E.U8 desc[UR42][R28.64], R3 ;  /* 0x000000031c003986 */ /* 0x0001e2000c10112a */
[----:B------:R-:W-:Y:S01]  /*70370*/  ISETP.LT.AND P3, PT, R26, UR7, !P6 ;  /* 0x000000071a007c0c */ /* 0x000fe2000f761270 */
[----:B------:R-:W3:Y:S02]  /*70380*/  LDCU UR7, c[0x0][0x398] ;  /* 0x00007300ff0777ac */ /* 0x000ee40008000800 */
[----:B------:R-:W3:Y:S01]  /*70390*/  LDL.LU.64 R30, [R1+0x5d0] ;  /* 0x0005d000011e7983 */ /* 0x000ee20000300a00 */
[----:B------:R-:W-:Y:S01]  /*703a0*/  ISETP.LT.AND P5, PT, R11, UR9, !P6 ;  /* 0x000000090b007c0c */ /* 0x000fe2000f7a1270 */
[----:B------:R-:W1:Y:S02]  /*703b0*/  LDCU UR9, c[0x0][0x398] ;  /* 0x00007300ff0977ac */ /* 0x000e640008000800 */
[----:B0-----:R-:W3:Y:S04]  /*703c0*/  LDL.LU.64 R28, [R1+0x5c8] ;  /* 0x0005c800011c7983 */ /* 0x001ee80000300a00 */
[----:B------:R-:W3:Y:S04]  /*703d0*/  LDL.LU R26, [R1+0x2b44] ;  /* 0x002b4400011a7983 */ /* 0x000ee80000300800 */
[----:B------:R0:W-:Y:S01]  /*703e0*/  @P2 STG.E.U8 desc[UR42][R38.64], R2 ;  /* 0x0000000226002986 */ /* 0x0001e2000c10112a */
[----:B------:R-:W-:Y:S01]  /*703f0*/  ISETP.LT.AND P2, PT, R27, UR6, !P6 ;  /* 0x000000061b007c0c */ /* 0x000fe2000f741270 */
[----:B------:R-:W0:Y:S01]  /*70400*/  LDCU UR6, c[0x0][0x398] ;  /* 0x00007300ff0677ac */ /* 0x000e220008000800 */
[----:B--2---:R-:W-:-:S02]  /*70410*/  PRMT R3, R10, 0x7770, RZ ;  /* 0x000077700a037816 */ /* 0x004fc400000000ff */
[----:B0-----:R-:W-:-:S03]  /*70420*/  PRMT R2, R10, 0x7771, RZ ;  /* 0x000077710a027816 */ /* 0x001fc600000000ff */
[----:B------:R0:W-:Y:S04]  /*70430*/  @P4 STG.E.U8 desc[UR42][R36.64], R3 ;  /* 0x0000000324004986 */ /* 0x0001e8000c10112a */
[----:B------:R2:W-:Y:S04]  /*70440*/  @P5 STG.E.U8 desc[UR42][R18.64], R2 ;  /* 0x0000000212005986 */ /* 0x0005e8000c10112a */
[----:B0-----:R-:W3:Y:S04]  /*70450*/  LDL.LU.64 R36, [R1+0x5c0] ;  /* 0x0005c00001247983 */ /* 0x001ee80000300a00 */
[----:B------:R-:W3:Y:S04]  /*70460*/  LDL.LU R39, [R1+0x28] ;  /* 0x0000280001277983 */ /* 0x000ee80000300800 */
[----:B--2---:R-:W2:Y:S01]  /*70470*/  LDL.LU.64 R18, [R1+0x5b8] ;  /* 0x0005b80001127983 */ /* 0x004ea20000300a00 */
[----:B------:R-:W-:-:S02]  /*70480*/  PRMT R3, R10, 0x7772, RZ ;  /* 0x000077720a037816 */ /* 0x000fc400000000ff */
[----:B------:R-:W-:Y:S01]  /*70490*/  PRMT R2, R10, 0x7773, RZ ;  /* 0x000077730a027816 */ /* 0x000fe200000000ff */
[----:B------:R-:W2:Y:S04]  /*704a0*/  LDL.LU.64 R6, [R1+0x5b0] ;  /* 0x0005b00001067983 */ /* 0x000ea80000300a00 */
[----:B------:R0:W-:Y:S04]  /*704b0*/  @P2 STG.E.U8 desc[UR42][R16.64], R3 ;  /* 0x0000000310002986 */ /* 0x0001e8000c10112a */
[----:B----4-:R4:W-:Y:S04]  /*704c0*/  @P3 STG.E.U8 desc[UR42][R44.64], R2 ;  /* 0x000000022c003986 */ /* 0x0109e8000c10112a */
[----:B0-----:R-:W2:Y:S04]  /*704d0*/  LDL.LU.64 R16, [R1+0x5a8] ;  /* 0x0005a80001107983 */ /* 0x001ea80000300a00 */
[----:B----4-:R-:W4:Y:S01]  /*704e0*/  LDL.LU.64 R44, [R1+0x5a0] ;  /* 0x0005a000012c7983 */ /* 0x010f220000300a00 */
[----:B------:R-:W-:-:S02]  /*704f0*/  ISETP.LT.AND P4, PT, R23, UR10, !P6 ;  /* 0x0000000a17007c0c */ /* 0x000fc4000f781270 */
[----:B-1----:R-:W-:Y:S01]  /*70500*/  ISETP.LT.AND P2, PT, R20, UR8, !P6 ;  /* 0x0000000814007c0c */ /* 0x002fe2000f741270 */
[----:B------:R-:W-:Y:S01]  /*70510*/  VIADD R2, R14, 0x15 ;  /* 0x000000150e027836 */ /* 0x000fe20000000000 */
[----:B------:R-:W-:Y:S01]  /*70520*/  ISETP.LT.AND P3, PT, R21, UR6, !P6 ;  /* 0x0000000615007c0c */ /* 0x000fe2000f761270 */
[----:B------:R-:W0:Y:S01]  /*70530*/  LDCU UR10, c[0x0][0x398] ;  /* 0x00007300ff0a77ac */ /* 0x000e220008000800 */
[----:B---3--:R-:W-:Y:S02]  /*70540*/  ISETP.LT.AND P6, PT, R22, UR7, !P6 ;  /* 0x0000000716007c0c */ /* 0x008fe4000f7c1270 */
[----:B------:R-:W-:Y:S01]  /*70550*/  ISETP.GE.AND P5, PT, R2, UR48, PT ;  /* 0x0000003002007c0c */ /* 0x000fe2000bfa6270 */
[----:B------:R-:W1:Y:S01]  /*70560*/  LDCU UR8, c[0x0][0x398] ;  /* 0x00007300ff0877ac */ /* 0x000e620008000800 */
[----:B------:R-:W3:Y:S01]  /*70570*/  LDCU UR6, c[0x0][0x398] ;  /* 0x00007300ff0677ac */ /* 0x000ee20008000800 */
[----:B------:R-:W0:Y:S01]  /*70580*/  LDCU UR7, c[0x0][0x398] ;  /* 0x00007300ff0777ac */ /* 0x000e220008000800 */
[----:B------:R-:W-:-:S02]  /*70590*/  PRMT R3, R26, 0x7770, RZ ;  /* 0x000077701a037816 */ /* 0x000fc400000000ff */
[----:B------:R-:W-:-:S03]  /*705a0*/  PRMT R2, R26, 0x7772, RZ ;  /* 0x000077721a027816 */ /* 0x000fc600000000ff */
[----:B------:R0:W-:Y:S02]  /*705b0*/  @P4 STG.E.U8 desc[UR42][R30.64], R3 ;  /* 0x000000031e004986 */ /* 0x0001e4000c10112a */
[C---:B0-----:R-:W-:Y:S02]  /*705c0*/  PRMT R3, R26.reuse, 0x7771, RZ ;  /* 0x000077711a037816 */ /* 0x041fe400000000ff */
[----:B------:R-:W3:Y:S01]  /*705d0*/  LDL.LU R30, [R1+0x11c] ;  /* 0x00011c00011e7983 */ /* 0x000ee20000300800 */
[----:B------:R-:W-:-:S03]  /*705e0*/  PRMT R26, R26, 0x7773, RZ ;  /* 0x000077731a1a7816 */ /* 0x000fc600000000ff */
[----:B------:R0:W-:Y:S01]  /*705f0*/  @P2 STG.E.U8 desc[UR42][R28.64], R3 ;  /* 0x000000031c002986 */ /* 0x0001e2000c10112a */
[----:B------:R-:W-:Y:S01]  /*70600*/  ISETP.LT.AND P2, PT, R15, UR9, !P5 ;  /* 0x000000090f007c0c */ /* 0x000fe2000ef41270 */
[----:B------:R-:W2:Y:S01]  /*70610*/  LDCU UR9, c[0x0][0x398] ;  /* 0x00007300ff0977ac */ /* 0x000ea20008000800 */
[----:B-1----:R-:W-:Y:S01]  /*70620*/  ISETP.LT.AND P4, PT, R27, UR8, !P5 ;  /* 0x000000081b007c0c */ /* 0x002fe2000ef81270 */
[----:B------:R-:W1:Y:S01]  /*70630*/  LDCU UR8, c[0x0][0x398] ;  /* 0x00007300ff0877ac */ /* 0x000e620008000800 */
[----:B0-----:R-:W-:Y:S01]  /*70640*/  VIADD R3, R14, 0x16 ;  /* 0x000000160e037836 */ /* 0x001fe20000000000 */
[----:B------:R0:W-:Y:S04]  /*70650*/  @P3 STG.E.U8 desc[UR42][R36.64], R2 ;  /* 0x0000000224003986 */ /* 0x0001e8000c10112a */
[----:B--2---:R2:W-:Y:S04]  /*70660*/  @P6 STG.E.U8 desc[UR42][R18.64], R26 ;  /* 0x0000001a12006986 */ /* 0x0045e8000c10112a */
[----:B0-----:R-:W3:Y:S04]  /*70670*/  LDL.LU.64 R36, [R1+0x598] ;  /* 0x0005980001247983 */ /* 0x001ee80000300a00 */
[----:B------:R-:W3:Y:S04]  /*70680*/  LDL.LU R10, [R1+0x108] ;  /* 0x00010800010a7983 */ /* 0x000ee80000300800 */
[----:B------:R-:W3:Y:S04]  /*70690*/  LDL.LU.64 R28, [R1+0x590] ;  /* 0x00059000011c7983 */ /* 0x000ee80000300a00 */
[----:B--2---:R-:W2:Y:S04]  /*706a0*/  LDL.LU.64 R18, [R1+0x588] ;  /* 0x0005880001127983 */ /* 0x004ea80000300a00 */
[----:B------:R-:W2:Y:S01]  /*706b0*/  LDL.LU R26, [R1+0x13f8] ;  /* 0x0013f800011a7983 */ /* 0x000ea20000300800 */
[----:B------:R-:W-:Y:S01]  /*706c0*/  ISETP.LT.AND P3, PT, R11, UR10, !P5 ;  /* 0x0000000a0b007c0c */ /* 0x000fe2000ef61270 */
[----:B------:R-:W0:Y:S01]  /*706d0*/  LDCU UR10, c[0x0][0x398] ;  /* 0x00007300ff0a77ac */ /* 0x000e220008000800 */
[----:B------:R-:W-:-:S02]  /*706e0*/  PRMT R2, R39, 0x7770, RZ ;  /* 0x0000777027027816 */ /* 0x000fc400000000ff */
[----:B------:R-:W-:Y:S02]  /*706f0*/  ISETP.GE.AND P6, PT, R3, UR50, PT ;  /* 0x0000003203007c0c */ /* 0x000fe4000bfc6270 */
[C---:B------:R-:W-:Y:S01]  /*70700*/  PRMT R3, R39.reuse, 0x7771, RZ ;  /* 0x0000777127037816 */ /* 0x040fe200000000ff */
[----:B------:R0:W-:Y:S06]  /*70710*/  @P2 STG.E.U8 desc[UR42][R6.64], R2 ;  /* 0x0000000206002986 */ /* 0x0001ec000c10112a */
[----:B------:R-:W-:Y:S01]  /*70720*/  @P3 STG.E.U8 desc[UR42][R16.64], R3 ;  /* 0x0000000310003986 */ /* 0x000fe2000c10112a */
[----:B0-----:R-:W-:-:S05]  /*70730*/  PRMT R2, R39, 0x7772, RZ ;  /* 0x0000777227027816 */ /* 0x001fca00000000ff */
[----:B----4-:R0:W-:Y:S04]  /*70740*/  @P4 STG.E.U8 desc[UR42][R44.64], R2 ;  /* 0x000000022c004986 */ /* 0x0101e8000c10112a */
[----:B0-----:R-:W4:Y:S01]  /*70750*/  LDL.LU.64 R44, [R1+0x580] ;  /* 0x00058000012c7983 */ /* 0x001f220000300a00 */
[----:B------:R-:W-:-:S03]  /*70760*/  PRMT R2, R39, 0x7773, RZ ;  /* 0x0000777327027816 */ /* 0x000fc600000000ff */
[----:B------:R-:W4:Y:S04]  /*70770*/  LDL.LU.64 R24, [R1+0x568] ;  /* 0x0005680001187983 */ /* 0x000f280000300a00 */
[----:B------:R-:W4:Y:S04]  /*70780*/  LDL.LU.64 R16, [R1+0x560] ;  /* 0x0005600001107983 */ /* 0x000f280000300a00 */
[----:B------:R-:W4:Y:S01]  /*70790*/  LDL.LU.64 R38, [R1+0x558] ;  /* 0x0005580001267983 */ /* 0x000f220000300a00 */
[----:B------:R-:W-:Y:S01]  /*707a0*/  ISETP.LT.AND P4, PT, R23, UR28, !P5 ;  /* 0x0000001c17007c0c */ /* 0x000fe2000ef81270 */
[----:B------:R-:W0:Y:S01]  /*707b0*/  LDCU UR28, c[0x0][0x398] ;  /* 0x00007300ff1c77ac */ /* 0x000e220008000800 */
[----:B------:R-:W-:Y:S01]  /*707c0*/  ISETP.LT.AND P3, PT, R20, UR7, !P5 ;  /* 0x0000000714007c0c */ /* 0x000fe2000ef61270 */
[----:B------:R-:W0:Y:S01]  /*707d0*/  LDCU UR7, c[0x0][0x398] ;  /* 0x00007300ff0777ac */ /* 0x000e220008000800 */
[----:B---3--:R-:W-:-:S02]  /*707e0*/  PRMT R7, R30, 0x7773, RZ ;  /* 0x000077731e077816 */ /* 0x008fc400000000ff */
[C---:B------:R-:W-:Y:S02]  /*707f0*/  PRMT R6, R30.reuse, 0x7772, RZ ;  /* 0x000077721e067816 */ /* 0x040fe400000000ff */
[C---:B------:R-:W-:Y:S02]  /*70800*/  PRMT R5, R30.reuse, 0x7771, RZ ;  /* 0x000077711e057816 */ /* 0x040fe400000000ff */
[----:B------:R-:W-:Y:S02]  /*70810*/  PRMT R4, R30, 0x7770, RZ ;  /* 0x000077701e047816 */ /* 0x000fe400000000ff */
[----:B--2---:R-:W-:Y:S01]  /*70820*/  ISETP.LT.AND P2, PT, R26, UR6, !P5 ;  /* 0x000000061a007c0c */ /* 0x004fe2000ef41270 */
[----:B------:R-:W2:Y:S01]  /*70830*/  LDCU UR6, c[0x0][0x398] ;  /* 0x00007300ff0677ac */ /* 0x000ea20008000800 */
[----:B------:R-:W-:-:S11]  /*70840*/  PRMT R3, R10, 0x7770, RZ ;  /* 0x000077700a037816 */ /* 0x000fd600000000ff */
[----:B------:R3:W-:Y:S01]  /*70850*/  @P2 STG.E.U8 desc[UR42][R36.64], R2 ;  /* 0x0000000224002986 */ /* 0x0007e2000c10112a */
[----:B------:R-:W-:Y:S01]  /*70860*/  ISETP.LT.AND P2, PT, R21, UR9, !P5 ;  /* 0x0000000915007c0c */ /* 0x000fe2000ef41270 */
[----:B------:R-:W0:Y:S02]  /*70870*/  LDCU UR9, c[0x0][0x398] ;  /* 0x00007300ff0977ac */ /* 0x000e240008000800 */
[----:B------:R1:W-:Y:S01]  /*70880*/  @P4 STG.E.U8 desc[UR42][R28.64], R3 ;  /* 0x000000031c004986 */ /* 0x0003e2000c10112a */
[----:B---3--:R-:W-:-:S03]  /*70890*/  PRMT R2, R10, 0x7771, RZ ;  /* 0x000077710a027816 */ /* 0x008fc600000000ff */
[----:B------:R-:W3:Y:S01]  /*708a0*/  LDL.LU.64 R36, [R1+0x550] ;  /* 0x0005500001247983 */ /* 0x000ee20000300a00 */
[----:B-1----:R-:W-:-:S03]  /*708b0*/  PRMT R3, R10, 0x7772, RZ ;  /* 0x000077720a037816 */ /* 0x002fc600000000ff */
[----:B------:R-:W3:Y:S04]  /*708c0*/  LDL.LU.64 R30, [R1+0x548] ;  /* 0x00054800011e7983 */ /* 0x000ee80000300a00 */
[----:B------:R1:W-:Y:S04]  /*708d0*/  @P3 STG.E.U8 desc[UR42][R18.64], R2 ;  /* 0x0000000212003986 */ /* 0x0003e8000c10112a */
[----:B----4-:R4:W-:Y:S01]  /*708e0*/  @P2 STG.E.U8 desc[UR42][R44.64], R3 ;  /* 0x000000032c002986 */ /* 0x0109e2000c10112a */
[----:B0-----:R-:W-:Y:S01]  /*708f0*/  ISETP.LT.AND P2, PT, R27, UR7, !P6 ;  /* 0x000000071b007c0c */ /* 0x001fe2000f741270 */
[----:B------:R-:W0:Y:S02]  /*70900*/  LDCU UR7, c[0x0][0x398] ;  /* 0x00007300ff0777ac */ /* 0x000e240008000800 */
[----:B-1----:R-:W3:Y:S01]  /*70910*/  LDL.LU.64 R18, [R1+0x528] ;  /* 0x0005280001127983 */ /* 0x002ee20000300a00 */
[----:B------:R-:W-:-:S03]  /*70920*/  PRMT R2, R10, 0x7773, RZ ;  /* 0x000077730a027816 */ /* 0x000fc600000000ff */
[----:B------:R-:W3:Y:S04]  /*70930*/  LDL.LU.64 R28, [R1+0x520] ;  /* 0x00052000011c7983 */ /* 0x000ee80000300a00 */
[----:B------:R-:W3:Y:S04]  /*70940*/  LDL.LU R10, [R1+0x2b40] ;  /* 0x002b4000010a7983 */ /* 0x000ee80000300800 */
[----:B----4-:R-:W4:Y:S04]  /*70950*/  LDL.LU.64 R44, [R1+0x2b38] ;  /* 0x002b3800012c7983 */ /* 0x010f280000300a00 */
[----:B------:R-:W4:Y:S01]  /*70960*/  LDL.LU R27, [R1+0x2b30] ;  /* 0x002b3000011b7983 */ /* 0x000f220000300800 */
[----:B------:R-:W-:Y:S01]  /*70970*/  ISETP.LT.AND P5, PT, R22, UR8, !P5 ;  /* 0x0000000816007c0c */ /* 0x000fe2000efa1270 */
[----:B------:R-:W1:Y:S01]  /*70980*/  LDCU UR8, c[0x0][0x398] ;  /* 0x00007300ff0877ac */ /* 0x000e620008000800 */
[----:B------:R-:W-:-:S02]  /*70990*/  ISETP.LT.AND P3, PT, R15, UR10, !P6 ;  /* 0x0000000a0f007c0c */ /* 0x000fc4000f761270 */
[----:B--2---:R-:W-:Y:S01]  /*709a0*/  ISETP.LT.AND P4, PT, R11, UR6, !P6 ;  /* 0x000000060b007c0c */ /* 0x004fe2000f781270 */
[----:B------:R-:W2:Y:S01]  /*709b0*/  LDCU UR10, c[0x0][0x398] ;  /* 0x00007300ff0a77ac */ /* 0x000ea20008000800 */
[----:B------:R-:W0:Y:S07]  /*709c0*/  LDCU UR6, c[0x0][0x39c] ;  /* 0x00007380ff0677ac */ /* 0x000e2e0008000800 */
[----:B------:R-:W-:Y:S04]  /*709d0*/  @P5 STG.E.U8 desc[UR42][R24.64], R2 ;  /* 0x0000000218005986 */ /* 0x000fe8000c10112a */
[----:B------:R0:W-:Y:S04]  /*709e0*/  @P3 STG.E.U8 desc[UR42][R16.64], R4 ;  /* 0x0000000410003986 */ /* 0x0001e8000c10112a */
[----:B------:R1:W-:Y:S04]  /*709f0*/  @P4 STG.E.U8 desc[UR42][R38.64], R5 ;  /* 0x0000000526004986 */ /* 0x0003e8000c10112a */
[----:B0-----:R-:W2:Y:S04]  /*70a00*/  LDL.LU.64 R16, [R1+0x518] ;  /* 0x0005180001107983 */ /* 0x001ea80000300a00 */
[----:B-1----:R-:W2:Y:S01]  /*70a10*/  LDL.LU.64 R38, [R1+0x500] ;  /* 0x0005000001267983 */ /* 0x002ea20000300a00 */
[----:B------:R-:W-:Y:S01]  /*70a20*/  ISETP.LT.AND P5, PT, R26, UR9, !P6 ;  /* 0x000000091a007c0c */ /* 0x000fe2000f7a1270 */
[----:B------:R-:W0:Y:S01]  /*70a30*/  LDCU UR9, c[0x0][0x398] ;  /* 0x00007300ff0977ac */ /* 0x000e220008000800 */
[----:B------:R-:W-:Y:S01]  /*70a40*/  ISETP.LT.AND P4, PT, R23, UR8, !P6 ;  /* 0x0000000817007c0c */ /* 0x000fe2000f781270 */
[----:B------:R-:W2:Y:S01]  /*70a50*/  LDL.LU R5, [R1+0x2c] ;  /* 0x00002c0001057983 */ /* 0x000ea20000300800 */
[----:B------:R-:W-:Y:S01]  /*70a60*/  VIADD R2, R14, 0x17 ;  /* 0x000000170e027836 */ /* 0x000fe20000000000 */
[----:B------:R-:W1:Y:S02]  /*70a70*/  LDCU UR8, c[0x0][0x398] ;  /* 0x00007300ff0877ac */ /* 0x000e640008000800 */
[----:B---3--:R3:W-:Y:S06]  /*70a80*/  @P2 STG.E.U8 desc[UR42][R36.64], R6 ;  /* 0x0000000624002986 */ /* 0x0087ec000c10112a */
[----:B------:R-:W-:Y:S04]  /*70a90*/  @P5 STG.E.U8 desc[UR42][R30.64], R7 ;  /* 0x000000071e005986 */ /* 0x000fe8000c10112a */
[----:B---3--:R-:W3:Y:S01]  /*70aa0*/  LDL.LU.64 R36, [R1+0x4f8] ;  /* 0x0004f80001247983 */ /* 0x008ee20000300a00 */
[----:B----4-:R-:W-:-:S05]  /*70ab0*/  PRMT R3, R27, 0x7770, RZ ;  /* 0x000077701b037816 */ /* 0x010fca00000000ff */
[----:B------:R4:W-:Y:S04]  /*70ac0*/  @P4 STG.E.U8 desc[UR42][R18.64], R3 ;  /* 0x0000000312004986 */ /* 0x0009e8000c10112a */
[----:B----4-:R-:W4:Y:S01]  /*70ad0*/  LDL.LU.64 R18, [R1+0x4f0] ;  /* 0x0004f00001127983 */ /* 0x010f220000300a00 */
[----:B--2---:R-:W-:Y:S01]  /*70ae0*/  ISETP.LT.AND P2, PT, R20, UR10, !P6 ;  /* 0x0000000a14007c0c */ /* 0x004fe2000f741270 */
[----:B------:R-:W2:Y:S01]  /*70af0*/  LDCU UR10, c[0x0][0x398] ;  /* 0x00007300ff0a77ac */ /* 0x000ea20008000800 */
[----:B------:R-:W-:Y:S01]  /*70b00*/  ISETP.LT.AND P5, PT, R21, UR7, !P6 ;  /* 0x0000000715007c0c */ /* 0x000fe2000f7a1270 */
[----:B------:R-:W4:Y:S01]  /*70b10*/  LDL.LU.64 R6, [R1+0x4e8] ;  /* 0x0004e80001067983 */ /* 0x000f220000300a00 */
[----:B0-----:R-:W-:Y:S01]  /*70b20*/  ISETP.LT.AND P6, PT, R22, UR9, !P6 ;  /* 0x0000000916007c0c */ /* 0x001fe2000f7c1270 */
[----:B------:R-:W0:Y:S01]  /*70b30*/  LDCU UR7, c[0x0][0x398] ;  /* 0x00007300ff0777ac */ /* 0x000e220008000800 */
[----:B------:R-:W-:Y:S01]  /*70b40*/  ISETP.GE.AND P3, PT, R2, UR63, PT ;  /* 0x0000003f02007c0c */ /* 0x000fe2000bf66270 */
[----:B------:R-:W4:Y:S01]  /*70b50*/  LDL.LU.64 R24, [R1+0x4e0] ;  /* 0x0004e00001187983 */ /* 0x000f220000300a00 */
[C---:B------:R-:W-:Y:S01]  /*70b60*/  PRMT R2, R27.reuse, 0x7771, RZ ;  /* 0x000077711b027816 */ /* 0x040fe200000000ff */
[----:B------:R-:W0:Y:S01]  /*70b70*/  LDCU UR9, c[0x0][0x398] ;  /* 0x00007300ff0977ac */ /* 0x000e220008000800 */
[----:B------:R-:W-:-:S02]  /*70b80*/  PRMT R3, R27, 0x7772, RZ ;  /* 0x000077721b037816 */ /* 0x000fc400000000ff */
[----:B------:R-:W-:Y:S01]  /*70b90*/  PRMT R27, R27, 0x7773, RZ ;  /* 0x000077731b1b7816 */ /* 0x000fe200000000ff */
[----:B------:R-:W-:Y:S04]  /*70ba0*/  @P2 STG.E.U8 desc[UR42][R28.64], R2 ;  /* 0x000000021c002986 */ /* 0x000fe8000c10112a */
[----:B------:R0:W-:Y:S04]  /*70bb0*/  @P5 STG.E.U8 desc[UR42][R16.64], R3 ;  /* 0x0000000310005986 */ /* 0x0001e8000c10112a */
[----:B------:R1:W-:Y:S04]  /*70bc0*/  @P6 STG.E.U8 desc[UR42][R38.64], R27 ;  /* 0x0000001b26006986 */ /* 0x0003e8000c10112a */
[----:B0-----:R-:W4:Y:S04]  /*70bd0*/  LDL.LU R16, [R1+0x10c] ;  /* 0x00010c0001107983 */ /* 0x001f280000300800 */
[----:B------:R-:W4:Y:S04]  /*70be0*/  LDL.LU.64 R30, [R1+0x4c8] ;  /* 0x0004c800011e7983 */ /* 0x000f280000300a00 */
[----:B------:R-:W4:Y:S04]  /*70bf0*/  LDL.LU.64 R28, [R1+0x4c0] ;  /* 0x0004c000011c7983 */ /* 0x000f280000300a00 */
[----:B-1----:R-:W4:Y:S01]  /*70c00*/  LDL.LU R27, [R1+0x13fc] ;  /* 0x0013fc00011b7983 */ /* 0x002f220000300800 */
[----:B------:R-:W-:Y:S01]  /*70c10*/  ISETP.LT.AND P4, PT, R15, UR8, !P3 ;  /* 0x000000080f007c0c */ /* 0x000fe2000df81270 */
[----:B------:R-:W-:Y:S01]  /*70c20*/  VIADD R2, R14, 0x18 ;  /* 0x000000180e027836 */ /* 0x000fe20000000000 */
[----:B--2---:R-:W-:Y:S01]  /*70c30*/  ISETP.LT.AND P5, PT, R11, UR10, !P3 ;  /* 0x0000000a0b007c0c */ /* 0x004fe2000dfa1270 */
[----:B------:R-:W2:Y:S01]  /*70c40*/  LDL.LU.64 R38, [R1+0x4b8] ;  /* 0x0004b80001267983 */ /* 0x000ea20000300a00 */
[----:B------:R-:W-:Y:S01]  /*70c50*/  PRMT R4, R5, 0x7771, RZ ;  /* 0x0000777105047816 */ /* 0x000fe200000000ff */
[----:B------:R-:W0:Y:S01]  /*70c60*/  LDCU UR8, c[0x0][0x398] ;  /* 0x00007300ff0877ac */ /* 0x000e220008000800 */
[----:B------:R-:W-:-:S02]  /*70c70*/  ISETP.GE.AND P2, PT, R2, UR12, PT ;  /* 0x0000000c02007c0c */ /* 0x000fc4000bf46270 */
[C---:B------:R-:W-:Y:S01]  /*70c80*/  PRMT R2, R5.reuse, 0x7770, RZ ;  /* 0x0000777005027816 */ /* 0x040fe200000000ff */
[----:B------:R-:W1:Y:S01]  /*70c90*/  LDCU UR12, c[0x0][0x398] ;  /* 0x00007300ff0c77ac */ /* 0x000e620008000800 */
[----:B------:R-:W0:Y:S03]  /*70ca0*/  LDCU UR10, c[0x0][0x398] ;  /* 0x00007300ff0a77ac */ /* 0x000e260008000800 */
[----:B---3--:R3:W-:Y:S04]  /*70cb0*/  @P4 STG.E.U8 desc[UR42][R36.64], R2 ;  /* 0x0000000224004986 */ /* 0x0087e8000c10112a */
[----:B---3--:R-:W3:Y:S04]  /*70cc0*/  LDL.LU.64 R36, [R1+0x4a8] ;  /* 0x0004a80001247983 */ /* 0x008ee80000300a00 */
[----:B------:R-:W3:Y:S04]  /*70cd0*/  LDL.LU R17, [R1+0xf0] ;  /* 0x0000f00001117983 */ /* 0x000ee80000300800 */
[----:B----4-:R4:W-:Y:S04]  /*70ce0*/  @P5 STG.E.U8 desc[UR42][R18.64], R4 ;  /* 0x0000000412005986 */ /* 0x0109e8000c10112a */
[----:B----4-:R-:W4:Y:S01]  /*70cf0*/  LDL.LU.64 R18, [R1+0x4a0] ;  /* 0x0004a00001127983 */ /* 0x010f220000300a00 */
[----:B------:R-:W-:Y:S01]  /*70d00*/  ISETP.LT.AND P4, PT, R26, UR7, !P3 ;  /* 0x000000071a007c0c */ /* 0x000fe2000df81270 */
[----:B------:R-:W0:Y:S01]  /*70d10*/  LDCU UR7, c[0x0][0x398] ;  /* 0x00007300ff0777ac */ /* 0x000e220008000800 */
[----:B------:R-:W-:-:S02]  /*70d20*/  PRMT R3, R5, 0x7772, RZ ;  /* 0x0000777205037816 */ /* 0x000fc400000000ff */
[----:B------:R-:W-:Y:S01]  /*70d30*/  ISETP.LT.AND P5, PT, R23, UR9, !P3 ;  /* 0x0000000917007c0c */ /* 0x000fe2000dfa1270 */
[----:B------:R-:W0:Y:S01]  /*70d40*/  LDCU UR9, c[0x0][0x398] ;  /* 0x00007300ff0977ac */ /* 0x000e220008000800 */
[----:B------:R-:W-:Y:S02]  /*70d50*/  PRMT R2, R5, 0x7773, RZ ;  /* 0x0000777305027816 */ /* 0x000fe400000000ff */
[----:B------:R-:W-:Y:S01]  /*70d60*/  ISETP.LT.AND P6, PT, R27, UR28, !P3 ;  /* 0x0000001c1b007c0c */ /* 0x000fe2000dfc1270 */
[----:B------:R-:W2:Y:S01]  /*70d70*/  LDCU UR28, c[0x0][0x398] ;  /* 0x00007300ff1c77ac */ /* 0x000ea20008000800 */
[C---:B------:R-:W-:Y:S02]  /*70d80*/  PRMT R5, R16.reuse, 0x7770, RZ ;  /* 0x0000777010057816 */ /* 0x040fe400000000ff */
[----:B------:R-:W-:-:S09]  /*70d90*/  PRMT R4, R16, 0x7771, RZ ;  /* 0x0000777110047816 */ /* 0x000fd200000000ff */
[----:B------:R2:W-:Y:S01]  /*70da0*/  @P6 STG.E.U8 desc[UR42][R6.64], R3 ;  /* 0x0000000306006986 */ /* 0x0005e2000c10112a */
[----:B0-----:R-:W-:Y:S01]  /*70db0*/  ISETP.LT.AND P6, PT, R20, UR8, !P3 ;  /* 0x0000000814007c0c */ /* 0x001fe2000dfc1270 */
[----:B------:R-:W0:Y:S02]  /*70dc0*/  LDCU UR8, c[0x0][0x398] ;  /* 0x00007300ff0877ac */ /* 0x000e240008000800 */
[----:B------:R0:W-:Y:S01]  /*70dd0*/  @P4 STG.E.U8 desc[UR42][R24.64], R2 ;  /* 0x0000000218004986 */ /* 0x0001e2000c10112a */
[----:B-1----:R-:W-:Y:S01]  /*70de0*/  ISETP.LT.AND P4, PT, R21, UR12, !P3 ;  /* 0x0000000c15007c0c */ /* 0x002fe2000df81270 */
[----:B------:R-:W1:Y:S01]  /*70df0*/  LDCU UR12, c[0x0][0x398] ;  /* 0x00007300ff0c77ac */ /* 0x000e620008000800 */
[----:B------:R-:W-:Y:S01]  /*70e00*/  ISETP.LT.AND P3, PT, R22, UR10, !P3 ;  /* 0x0000000a16007c0c */ /* 0x000fe2000df61270 */
[----:B------:R0:W-:Y:S01]  /*70e10*/  @P5 STG.E.U8 desc[UR42][R30.64], R5 ;  /* 0x000000051e005986 */ /* 0x0001e2000c10112a */
[----:B------:R-:W-:Y:S01]  /*70e20*/  ISETP.LT.AND P5, PT, R15, UR7, !P2 ;  /* 0x000000070f007c0c */ /* 0x000fe2000d7a1270 */
[----:B------:R-:W1:Y:S01]  /*70e30*/  LDCU UR10, c[0x0][0x398] ;  /* 0x00007300ff0a77ac */ /* 0x000e620008000800 */
[C---:B--2---:R-:W-:Y:S01]  /*70e40*/  PRMT R3, R16.reuse, 0x7772, RZ ;  /* 0x0000777210037816 */ /* 0x044fe200000000ff */
[----:B------:R-:W2:Y:S01]  /*70e50*/  LDL.LU.64 R6, [R1+0x490] ;  /* 0x0004900001067983 */ /* 0x000ea20000300a00 */
[----:B------:R-:W1:Y:S03]  /*70e60*/  LDCU UR7, c[0x0][0x398] ;  /* 0x00007300ff0777ac */ /* 0x000e660008000800 */
[----:B------:R1:W-:Y:S01]  /*70e70*/  @P6 STG.E.U8 desc[UR42][R28.64], R4 ;  /* 0x000000041c006986 */ /* 0x0003e2000c10112a */
[----:B------:R-:W-:Y:S01]  /*70e80*/  ISETP.LT.AND P6, PT, R11, UR28, !P2 ;  /* 0x0000001c0b007c0c */ /* 0x000fe2000d7c1270 */
[----:B------:R-:W2:Y:S01]  /*70e90*/  LDCU UR28, c[0x0][0x398] ;  /* 0x00007300ff1c77ac */ /* 0x000ea20008000800 */
[----:B0-----:R-:W-:Y:S01]  /*70ea0*/  PRMT R2, R16, 0x7773, RZ ;  /* 0x0000777310027816 */ /* 0x001fe200000000ff */
[----:B------:R0:W-:Y:S04]  /*70eb0*/  @P4 STG.E.U8 desc[UR42][R38.64], R3 ;  /* 0x0000000326004986 */ /* 0x0001e8000c10112a */
[----:B------:R-:W2:Y:S04]  /*70ec0*/  LDL.LU.64 R24, [R1+0x488] ;  /* 0x0004880001187983 */ /* 0x000ea80000300a00 */
[----:B------:R-:W2:Y:S04]  /*70ed0*/  LDL.LU.64 R30, [R1+0x480] ;  /* 0x00048000011e7983 */ /* 0x000ea80000300a00 */
[----:B-1----:R-:W2:Y:S04]  /*70ee0*/  LDL.LU.64 R28, [R1+0x478] ;  /* 0x00047800011c7983 */ /* 0x002ea80000300a00 */
[----:B---3--:R1:W-:Y:S01]  /*70ef0*/  @P3 STG.E.U8 desc[UR42][R36.64], R2 ;  /* 0x0000000224003986 */ /* 0x0083e2000c10112a */
[----:B0-----:R-:W-:-:S02]  /*70f00*/  PRMT R3, R17, 0x7770, RZ ;  /* 0x0000777011037816 */ /* 0x001fc400000000ff */
[----:B-1----:R-:W-:Y:S01]  /*70f10*/  PRMT R2, R17, 0x7771, RZ ;  /* 0x0000777111027816 */ /* 0x002fe200000000ff */
[----:B------:R-:W3:Y:S04]  /*70f20*/  LDL.LU.64 R36, [R1+0x470] ;  /* 0x0004700001247983 */ /* 0x000ee80000300a00 */
[----:B------:R-:W3:Y:S04]  /*70f30*/  LDL.LU R38, [R1+0x10] ;  /* 0x0000100001267983 */ /* 0x000ee80000300800 */
[----:B----4-:R-:W-:Y:S04]  /*70f40*/  @P5 STG.E.U8 desc[UR42][R18.64], R3 ;  /* 0x0000000312005986 */ /* 0x010fe8000c10112a */
[----:B------:R0:W-:Y:S04]  /*70f50*/  @P6 STG.E.U8 desc[UR42][R44.64], R2 ;  /* 0x000000022c006986 */ /* 0x0001e8000c10112a */
[----:B0-----:R-:W4:Y:S01]  /*70f60*/  LDL.LU.64 R44, [R1+0x2b28] ;  /* 0x002b2800012c7983 */ /* 0x001f220000300a00 */
[----:B------:R-:W-:Y:S01]  /*70f70*/  ISETP.LT.AND P3, PT, R27, UR9, !P2 ;  /* 0x000000091b007c0c */ /* 0x000fe2000d761270 */
[----:B------:R-:W0:Y:S01]  /*70f80*/  LDCU UR9, c[0x0][0x398] ;  /* 0x00007300ff0977ac */ /* 0x000e220008000800 */
[----:B------:R-:W-:Y:S01]  /*70f90*/  ISETP.LT.AND P4, PT, R26, UR8, !P2 ;  /* 0x000000081a007c0c */ /* 0x000fe2000d781270 */
[----:B------:R-:W3:Y:S01]  /*70fa0*/  LDL.LU.64 R18, [R1+0x468] ;  /* 0x0004680001127983 */ /* 0x000ee20000300a00 */
[----:B------:R-:W-:Y:S01]  /*70fb0*/  PRMT R3, R17, 0x7772, RZ ;  /* 0x0000777211037816 */ /* 0x000fe200000000ff */
[----:B------:R-:W1:Y:S01]  /*70fc0*/  LDCU UR8, c[0x0][0x398] ;  /* 0x00007300ff0877ac */ /* 0x000e620008000800 */
[----:B------:R-:W-:-:S02]  /*70fd0*/  ISETP.LT.AND P6, PT, R23, UR10, !P2 ;  /* 0x0000000a17007c0c */ /* 0x000fc4000d7c1270 */
[----:B------:R-:W-:Y:S01]  /*70fe0*/  PRMT R2, R17, 0x7773, RZ ;  /* 0x0000777311027816 */ /* 0x000fe200000000ff */
[----:B------:R-:W0:Y:S01]  /*70ff0*/  LDCU UR10, c[0x0][0x398] ;  /* 0x00007300ff0a77ac */ /* 0x000e220008000800 */
[----:B------:R-:W3:Y:S04]  /*71000*/  LDL.LU.64 R16, [R1+0x460] ;  /* 0x0004600001107983 */ /* 0x000ee80000300a00 */
[----:B--2---:R-:W-:Y:S04]  /*71010*/  @P3 STG.E.U8 desc[UR42][R6.64], R3 ;  /* 0x0000000306003986 */ /* 0x004fe8000c10112a */
[----:B------:R2:W-:Y:S01]  /*71020*/  @P4 STG.E.U8 desc[UR42][R24.64], R2 ;  /* 0x0000000218004986 */ /* 0x0005e2000c10112a */
[----:B------:R-:W-:Y:S01]  /*71030*/  ISETP.LT.AND P4, PT, R20, UR7, !P2 ;  /* 0x0000000714007c0c */ /* 0x000fe2000d781270 */
[----:B------:R-:W0:Y:S02]  /*71040*/  LDCU UR7, c[0x0][0x398] ;  /* 0x00007300ff0777ac */ /* 0x000e240008000800 */
[----:B--2---:R-:W2:Y:S01]  /*71050*/  LDL.LU.64 R24, [R1+0x458] ;  /* 0x0004580001187983 */ /* 0x004ea20000300a00 */
[----:B----4-:R-:W-:-:S05]  /*71060*/  PRMT R3, R44, 0x7770, RZ ;  /* 0x000077702c037816 */ /* 0x010fca00000000ff */
[----:B------:R4:W-:Y:S04]  /*71070*/  @P6 STG.E.U8 desc[UR42][R30.64], R3 ;  /* 0x000000031e006986 */ /* 0x0009e8000c10112a */
[----:B----4-:R-:W4:Y:S01]  /*71080*/  LDL.LU.64 R30, [R1+0x450] ;  /* 0x00045000011e7983 */ /* 0x010f220000300a00 */
[----:B------:R-:W-:-:S05]  /*71090*/  PRMT R3, R44, 0x7771, RZ ;  /* 0x000077712c037816 */ /* 0x000fca00000000ff */
[----:B------:R0:W-:Y:S04]  /*710a0*/  @P4 STG.E.U8 desc[UR42][R28.64], R3 ;  /* 0x000000031c004986 */ /* 0x0001e8000c10112a */
[----:B0-----:R-:W4:Y:S01]  /*710b0*/  LDL.LU.64 R28, [R1+0x448] ;  /* 0x00044800011c7983 */ /* 0x001f220000300a00 */
[----:B------:R-:W-:Y:S01]  /*710c0*/  VIADD R2, R14, 0x19 ;  /* 0x000000190e027836 */ /* 0x000fe20000000000 */
[----:B------:R-:W-:Y:S01]  /*710d0*/  ISETP.LT.AND P5, PT, R21, UR12, !P2 ;  /* 0x0000000c15007c0c */ /* 0x000fe2000d7a1270 */
[----:B------:R-:W0:Y:S01]  /*710e0*/  LDCU UR12, c[0x0][0x398] ;  /* 0x00007300ff0c77ac */ /* 0x000e220008000800 */
[----:B-1----:R-:W-:Y:S02]  /*710f0*/  ISETP.LT.AND P2, PT, R22, UR8, !P2 ;  /* 0x0000000816007c0c */ /* 0x002fe4000d741270 */
[----:B------:R-:W-:Y:S01]  /*71100*/  ISETP.GE.AND P3, PT, R2, UR64, PT ;  /* 0x0000004002007c0c */ /* 0x000fe2000bf66270 */
[----:B------:R-:W1:Y:S01]  /*71110*/  LDCU UR8, c[0x0][0x398] ;  /* 0x00007300ff0877ac */ /* 0x000e620008000800 */
[----:B------:R-:W-:-:S02]  /*71120*/  PRMT R2, R44, 0x7772, RZ ;  /* 0x000077722c027816 */ /* 0x000fc400000000ff */
[----:B------:R-:W-:Y:S01]  /*71130*/  ISETP.LT.AND P6, PT, R15, UR9, !P3 ;  /* 0x000000090f007c0c */ /* 0x000fe2000dfc1270 */
[----:B------:R-:W0:Y:S01]  /*71140*/  LDCU UR9, c[0x0][0x398] ;  /* 0x00007300ff0977ac */ /* 0x000e220008000800 */
[----:B------:R-:W-:-:S03]  /*71150*/  PRMT R44, R44, 0x7773, RZ ;  /* 0x000077732c2c7816 */ /* 0x000fc600000000ff */
[----:B---3--:R3:W-:Y:S01]  /*71160*/  @P5 STG.E.U8 desc[UR42][R36.64], R2 ;  /* 0x0000000224005986 */ /* 0x0087e2000c10112a */
[----:B------:R-:W-:Y:S01]  /*71170*/  ISETP.LT.AND P5, PT, R11, UR10, !P3 ;  /* 0x0000000a0b007c0c */ /* 0x000fe2000dfa1270 */
[----:B------:R-:W0:Y:S01]  /*71180*/  LDCU UR10, c[0x0][0x398] ;  /* 0x00007300ff0a77ac */ /* 0x000e220008000800 */
[----:B------:R-:W-:Y:S01]  /*71190*/  ISETP.LT.AND P4, PT, R27, UR28, !P3 ;  /* 0x0000001c1b007c0c */ /* 0x000fe2000df81270 */
[----:B------:R1:W-:Y:S01]  /*711a0*/  @P2 STG.E.U8 desc[UR42][R18.64], R44 ;  /* 0x0000002c12002986 */ /* 0x0003e2000c10112a */
[----:B------:R-:W-:Y:S01]  /*711b0*/  ISETP.LT.AND P2, PT, R26, UR7, !P3 ;  /* 0x000000071a007c0c */ /* 0x000fe2000df41270 */
[----:B------:R-:W0:Y:S01]  /*711c0*/  LDCU UR28, c[0x0][0x398] ;  /* 0x00007300ff1c77ac */ /* 0x000e220008000800 */
[C---:B------:R-:W-:Y:S01]  /*711d0*/  PRMT R3, R38.reuse, 0x7771, RZ ;  /* 0x0000777126037816 */ /* 0x040fe200000000ff */
[----:B------:R-:W0:Y:S01]  /*711e0*/  LDCU UR7, c[0x0][0x398] ;  /* 0x00007300ff0777ac */ /* 0x000e220008000800 */
[----:B---3--:R-:W3:Y:S01]  /*711f0*/  LDL.LU.64 R36, [R1+0x440] ;  /* 0x0004400001247983 */ /* 0x008ee20000300a00 */
[----:B------:R-:W-:-:S03]  /*71200*/  PRMT R2, R38, 0x7770, RZ ;  /* 0x0000777026027816 */ /* 0x000fc600000000ff */
[----:B-1----:R-:W3:Y:S04]  /*71210*/  LDL.LU.64 R18, [R1+0x438] ;  /* 0x0004380001127983 */ /* 0x002ee80000300a00 */
[----:B------:R1:W-:Y:S04]  /*71220*/  @P6 STG.E.U8 desc[UR42][R16.64], R2 ;  /* 0x0000000210006986 */ /* 0x0003e8000c10112a */
[----:B--2---:R2:W-:Y:S04]  /*71230*/  @P5 STG.E.U8 desc[UR42][R24.64], R3 ;  /* 0x0000000318005986 */ /* 0x0045e8000c10112a */
[----:B-1----:R-:W3:Y:S01]  /*71240*/  LDL.LU.64 R16, [R1+0x430] ;  /* 0x0004300001107983 */ /* 0x002ee20000300a00 */
[----:B------:R-:W-:-:S03]  /*71250*/  PRMT R2, R38, 0x7772, RZ ;  /* 0x0000777226027816 */ /* 0x000fc600000000ff */
[----:B------:R-:W3:Y:S04]  /*71260*/  LDL.LU R39, [R1+0xf4] ;  /* 0x0000f40001277983 */ /* 0x000ee80000300800 */
[----:B------:R-:W3:Y:S01]  /*71270*/  LDL.LU.64 R6, [R1+0x428] ;  /* 0x0004280001067983 */ /* 0x000ee20000300a00 */
[----:B--2---:R-:W-:-:S03]  /*71280*/  PRMT R3, R38, 0x7773, RZ ;  /* 0x0000777326037816 */ /* 0x004fc600000000ff */
[----:B------:R-:W2:Y:S04]  /*71290*/  LDL.LU.64 R24, [R1+0x420] ;  /* 0x0004200001187983 */ /* 0x000ea80000300a00 */
[----:B----4-:R1:W-:Y:S04]  /*712a0*/  @P4 STG.E.U8 desc[UR42][R30.64], R2 ;  /* 0x000000021e004986 */ /* 0x0103e8000c10112a */
[----:B-1----:R-:W4:Y:S04]  /*712b0*/  LDL.LU.64 R30, [R1+0x418] ;  /* 0x00041800011e7983 */ /* 0x002f280000300a00 */
[----:B------:R1:W-:Y:S04]  /*712c0*/  @P2 STG.E.U8 desc[UR42][R28.64], R3 ;  /* 0x000000031c002986 */ /* 0x0003e8000c10112a */
[----:B-1----:R-:W4:Y:S01]  /*712d0*/  LDL.LU.64 R28, [R1+0x410] ;  /* 0x00041000011c7983 */ /* 0x002f220000300a00 */
[----:B0-----:R-:W-:Y:S01]  /*712e0*/  ISETP.LT.AND P6, PT, R23, UR12, !P3 ;  /* 0x0000000c17007c0c */ /* 0x001fe2000dfc1270 */
[----:B------:R-:W0:Y:S01]  /*712f0*/  LDCU UR12, c[0x0][0x398] ;  /* 0x00007300ff0c77ac */ /* 0x000e220008000800 */
[----:B------:R-:W-:Y:S01]  /*71300*/  ISETP.LT.AND P4, PT, R20, UR8, !P3 ;  /* 0x0000000814007c0c */ /* 0x000fe2000df81270 */
[----:B------:R-:W-:Y:S01]  /*71310*/  VIADD R4, R14, 0x1a ;  /* 0x0000001a0e047836 */ /* 0x000fe20000000000 */
[----:B------:R-:W-:Y:S01]  /*71320*/  ISETP.LT.AND P5, PT, R21, UR9, !P3 ;  /* 0x0000000915007c0c */ /* 0x000fe2000dfa1270 */
[----:B------:R-:W1:Y:S01]  /*71330*/  LDCU UR8, c[0x0][0x398] ;  /* 0x00007300ff0877ac */ /* 0x000e620008000800 */
[----:B------:R-:W-:-:S02]  /*71340*/  PRMT R2, R45, 0x7770, RZ ;  /* 0x000077702d027816 */ /* 0x000fc400000000ff */
[----:B------:R-:W-:Y:S01]  /*71350*/  PRMT R3, R45, 0x7771, RZ ;  /* 0x000077712d037816 */ /* 0x000fe200000000ff */
[----:B------:R-:W0:Y:S01]  /*71360*/  LDCU UR9, c[0x0][0x398] ;  /* 0x00007300ff0977ac */ /* 0x000e220008000800 */
[----:B------:R-:W-:Y:S02]  /*71370*/  ISETP.LT.AND P3, PT, R22, UR10, !P3 ;  /* 0x0000000a16007c0c */ /* 0x000fe4000df61270 */
[----:B------:R-:W-:Y:S01]  /*71380*/  ISETP.GE.AND P2, PT, R4, UR14, PT ;  /* 0x0000000e04007c0c */ /* 0x000fe2000bf46270 */
[----:B------:R-:W0:Y:S01]  /*71390*/  LDCU UR10, c[0x0][0x398] ;  /* 0x00007300ff0a77ac */ /* 0x000e220008000800 */
[----:B---3--:R3:W-:Y:S02]  /*713a0*/  @P6 STG.E.U8 desc[UR42][R36.64], R2 ;  /* 0x0000000224006986 */ /* 0x0087e4000c10112a */
[----:B------:R-:W-:Y:S01]  /*713b0*/  ISETP.LT.AND P6, PT, R15, UR28, !P2 ;  /* 0x0000001c0f007c0c */ /* 0x000fe2000d7c1270 */
[----:B------:R-:W0:Y:S01]  /*713c0*/  LDCU UR14, c[0x0][0x398] ;  /* 0x00007300ff0e77ac */ /* 0x000e220008000800 */
[----:B------:R1:W-:Y:S01]  /*713d0*/  @P4 STG.E.U8 desc[UR42][R18.64], R3 ;  /* 0x0000000312004986 */ /* 0x0003e2000c10112a */
[----:B------:R-:W-:Y:S01]  /*713e0*/  ISETP.LT.AND P4, PT, R11, UR7, !P2 ;  /* 0x000000070b007c0c */ /* 0x000fe2000d781270 */
[----:B------:R-:W2:Y:S02]  /*713f0*/  LDCU UR7, c[0x0][0x398] ;  /* 0x00007300ff0777ac */ /* 0x000ea40008000800 */
[----:B---3--:R-:W3:Y:S01]  /*71400*/  LDL.LU.64 R36, [R1+0x408] ;  /* 0x0004080001247983 */ /* 0x008ee20000300a00 */
[----:B------:R-:W-:-:S02]  /*71410*/  PRMT R2, R45, 0x7772, RZ ;  /* 0x000077722d027816 */ /* 0x000fc400000000ff */
[----:B-1----:R-:W-:Y:S02]  /*71420*/  PRMT R3, R45, 0x7773, RZ ;  /* 0x000077732d037816 */ /* 0x002fe400000000ff */
[----:B------:R-:W3:Y:S04]  /*71430*/  LDL.LU R45, [R1+0x2b20] ;  /* 0x002b2000012d7983 */ /* 0x000ee80000300800 */
[----:B------:R1:W-:Y:S01]  /*71440*/  @P5 STG.E.U8 desc[UR42][R16.64], R2 ;  /* 0x0000000210005986 */ /* 0x0003e2000c10112a */
[----:B0-----:R-:W-:Y:S01]  /*71450*/  ISETP.LT.AND P5, PT, R27, UR12, !P2 ;  /* 0x0000000c1b007c0c */ /* 0x001fe2000d7a1270 */
[----:B------:R-:W0:Y:S02]  /*71460*/  LDCU UR12, c[0x0][0x398] ;  /* 0x00007300ff0c77ac */ /* 0x000e240008000800 */
[----:B------:R-:W3:Y:S04]  /*71470*/  LDL.LU.64 R18, [R1+0x3f0] ;  /* 0x0003f00001127983 */ /* 0x000ee80000300a00 */
[----:B------:R0:W-:Y:S04]  /*71480*/  @P3 STG.E.U8 desc[UR42][R6.64], R3 ;  /* 0x0000000306003986 */ /* 0x0001e8000c10112a */
[----:B-1----:R-:W3:Y:S01]  /*71490*/  LDL.LU.64 R16, [R1+0x3e8] ;  /* 0x0003e80001107983 */ /* 0x002ee20000300a00 */
[----:B------:R-:W-:-:S02]  /*714a0*/  PRMT R2, R39, 0x7770, RZ ;  /* 0x0000777027027816 */ /* 0x000fc400000000ff */
[----:B0-----:R-:W-:-:S03]  /*714b0*/  PRMT R3, R39, 0x7771, RZ ;  /* 0x0000777127037816 */ /* 0x001fc600000000ff */
[----:B--2---:R0:W-:Y:S04]  /*714c0*/  @P6 STG.E.U8 desc[UR42][R24.64], R2 ;  /* 0x0000000218006986 */ /* 0x0041e8000c10112a */
[----:B0-----:R-:W2:Y:S01]  /*714d0*/  LDL.LU.64 R24, [R1+0x3e0] ;  /* 0x0003e00001187983 */ /* 0x001ea20000300a00 */
[----:B------:R-:W-:-:S03]  /*714e0*/  PRMT R2, R39, 0x7772, RZ ;  /* 0x0000777227027816 */ /* 0x000fc600000000ff */
[----:B----4-:R0:W-:Y:S04]  /*714f0*/  @P4 STG.E.U8 desc[UR42][R30.64], R3 ;  /* 0x000000031e004986 */ /* 0x0101e8000c10112a */
[----:B0-----:R-:W4:Y:S04]  /*71500*/  LDL.LU.64 R30, [R1+0x3d8] ;  /* 0x0003d800011e7983 */ /* 0x001f280000300a00 */
[----:B------:R-:W4:Y:S04]  /*71510*/  LDL.LU R5, [R1+0x14] ;  /* 0x0000140001057983 */ /* 0x000f280000300800 */
[----:B------:R0:W-:Y:S02]  /*71520*/  @P5 STG.E.U8 desc[UR42][R28.64], R2 ;  /* 0x000000021c005986 */ /* 0x0001e4000c10112a */
[----:B0-----:R-:W-:-:S02]  /*71530*/  PRMT R2, R39, 0x7773, RZ ;  /* 0x0000777327027816 */ /* 0x001fc400000000ff */
[----:B------:R-:W4:Y:S04]  /*71540*/  LDL.LU.64 R28, [R1+0x3d0] ;  /* 0x0003d000011c7983 */ /* 0x000f280000300a00 */
[----:B------:R-:W4:Y:S01]  /*71550*/  LDL.LU.64 R38, [R1+0x3c8] ;  /* 0x0003c80001267983 */ /* 0x000f220000300a00 */
[----:B------:R-:W-:Y:S01]  /*71560*/  ISETP.LT.AND P6, PT, R26, UR8, !P2 ;  /* 0x000000081a007c0c */ /* 0x000fe2000d7c1270 */
[----:B------:R-:W0:Y:S01]  /*71570*/  LDCU UR8, c[0x0][0x398] ;  /* 0x00007300ff0877ac */ /* 0x000e220008000800 */
[----:B------:R-:W-:Y:S01]  /*71580*/  ISETP.LT.AND P4, PT, R23, UR9, !P2 ;  /* 0x0000000917007c0c */ /* 0x000fe2000d781270 */
[----:B------:R-:W-:Y:S01]  /*71590*/  VIADD R3, R14, 0x1b ;  /* 0x0000001b0e037836 */ /* 0x000fe20000000000 */
[----:B------:R-:W-:Y:S01]  /*715a0*/  ISETP.LT.AND P5, PT, R20, UR10, !P2 ;  /* 0x0000000a14007c0c */ /* 0x000fe2000d7a1270 */
[----:B------:R-:W1:Y:S03]  /*715b0*/  LDCU UR9, c[0x0][0x398] ;  /* 0x00007300ff0977ac */ /* 0x000e660008000800 */
[----:B------:R-:W-:Y:S01]  /*715c0*/  ISETP.GE.AND P3, PT, R3, UR65, PT ;  /* 0x0000004103007c0c */ /* 0x000fe2000bf66270 */
[----:B------:R-:W0:Y:S04]  /*715d0*/  LDCU UR10, c[0x0][0x398] ;  /* 0x00007300ff0a77ac */ /* 0x000e280008000800 */
[----:B---3--:R3:W-:Y:S01]  /*715e0*/  @P6 STG.E.U8 desc[UR42][R36.64], R2 ;  /* 0x0000000224006986 */ /* 0x0087e2000c10112a */
[----:B------:R-:W-:-:S02]  /*715f0*/  PRMT R3, R45, 0x7770, RZ ;  /* 0x000077702d037816 */ /* 0x000fc400000000ff */
[----:B------:R-:W-:Y:S01]  /*71600*/  ISETP.LT.AND P6, PT, R21, UR7, !P2 ;  /* 0x0000000715007c0c */ /* 0x000fe2000d7c1270 */
[----:B------:R-:W1:Y:S01]  /*71610*/  LDCU UR7, c[0x0][0x398] ;  /* 0x00007300ff0777ac */ /* 0x000e620008000800 */
[----:B------:R-:W-:Y:S01]  /*71620*/  ISETP.LT.AND P2, PT, R22, UR12, !P2 ;  /* 0x0000000c16007c0c */ /* 0x000fe2000d741270 */
[----:B------:R1:W-:Y:S01]  /*71630*/  @P4 STG.E.U8 desc[UR42][R18.64], R3 ;  /* 0x0000000312004986 */ /* 0x0003e2000c10112a */
[----:B---3--:R-:W-:Y:S01]  /*71640*/  PRMT R2, R45, 0x7771, RZ ;  /* 0x000077712d027816 */ /* 0x008fe200000000ff */
[----:B------:R-:W3:Y:S01]  /*71650*/  LDCU UR12, c[0x0][0x398] ;  /* 0x00007300ff0c77ac */ /* 0x000ee20008000800 */
[----:B0-----:R-:W-:-:S03]  /*71660*/  ISETP.LT.AND P4, PT, R15, UR8, !P3 ;  /* 0x000000080f007c0c */ /* 0x001fc6000df81270 */
[----:B------:R0:W-:Y:S01]  /*71670*/  @P5 STG.E.U8 desc[UR42][R16.64], R2 ;  /* 0x0000000210005986 */ /* 0x0001e2000c10112a */
[----:B------:R-:W-:Y:S01]  /*71680*/  ISETP.LT.AND P5, PT, R11, UR14, !P3 ;  /* 0x0000000e0b007c0c */ /* 0x000fe2000dfa1270 */
[----:B------:R-:W2:Y:S02]  /*71690*/  LDCU UR8, c[0x0][0x398] ;  /* 0x00007300ff0877ac */ /* 0x000ea40008000800 */
[----:B-1----:R-:W3:Y:S01]  /*716a0*/  LDL.LU.64 R18, [R1+0x3c0] ;  /* 0x0003c00001127983 */ /* 0x002ee20000300a00 */
[----:B------:R-:W1:Y:S03]  /*716b0*/  LDCU UR14, c[0x0][0x398] ;  /* 0x00007300ff0e77ac */ /* 0x000e660008000800 */
[----:B0-----:R-:W3:Y:S01]  /*716c0*/  LDL.LU.64 R16, [R1+0x3b8] ;  /* 0x0003b80001107983 */ /* 0x001ee20000300a00 */
[----:B------:R-:W-:-:S03]  /*716d0*/  PRMT R2, R45, 0x7772, RZ ;  /* 0x000077722d027816 */ /* 0x000fc600000000ff */
[----:B------:R-:W3:Y:S01]  /*716e0*/  LDL.LU R36, [R1+0xe4] ;  /* 0x0000e40001247983 */ /* 0x000ee20000300800 */
[----:B------:R-:W-:-:S03]  /*716f0*/  PRMT R45, R45, 0x7773, RZ ;  /* 0x000077732d2d7816 */ /* 0x000fc600000000ff */
[----:B--2---:R0:W-:Y:S04]  /*71700*/  @P6 STG.E.U8 desc[UR42][R24.64], R2 ;  /* 0x0000000218006986 */ /* 0x0041e8000c10112a */
[----:B------:R-:W2:Y:S04]  /*71710*/  LDL.LU.64 R6, [R1+0x3a0] ;  /* 0x0003a00001067983 */ /* 0x000ea80000300a00 */
[----:B0-----:R-:W2:Y:S04]  /*71720*/  LDL.LU.64 R24, [R1+0x398] ;  /* 0x0003980001187983 */ /* 0x001ea80000300a00 */
[----:B----4-:R0:W-:Y:S01]  /*71730*/  @P2 STG.E.U8 desc[UR42][R30.64], R45 ;  /* 0x0000002d1e002986 */ /* 0x0101e2000c10112a */
[----:B------:R-:W-:-:S02]  /*71740*/  PRMT R3, R5, 0x7770, RZ ;  /* 0x0000777005037816 */ /* 0x000fc400000000ff */
[----:B------:R-:W-:Y:S01]  /*71750*/  PRMT R2, R5, 0x7771, RZ ;  /* 0x0000777105027816 */ /* 0x000fe200000000ff */
[----:B0-----:R-:W4:Y:S04]  /*71760*/  LDL.LU.64 R30, [R1+0x390] ;  /* 0x00039000011e7983 */ /* 0x001f280000300a00 */
[----:B------:R0:W-:Y:S04]  /*71770*/  @P4 STG.E.U8 desc[UR42][R28.64], R3 ;  /* 0x000000031c004986 */ /* 0x0001e8000c10112a */
[----:B------:R1:W-:Y:S04]  /*71780*/  @P5 STG.E.U8 desc[UR42][R38.64], R2 ;  /* 0x0000000226005986 */ /* 0x0003e8000c10112a */
[----:B0-----:R-:W4:Y:S04]  /*71790*/  LDL.LU.64 R28, [R1+0x388] ;  /* 0x00038800011c7983 */ /* 0x001f280000300a00 */
[----:B-1----:R-:W4:Y:S04]  /*717a0*/  LDL.LU.64 R38, [R1+0x380] ;  /* 0x0003800001267983 */ /* 0x002f280000300a00 */
[----:B------:R-:W4:Y:S01]  /*717b0*/  LDL.LU R37, [R1+0xf8] ;  /* 0x0000f80001257983 */ /* 0x000f220000300800 */
[----:B------:R-:W-:Y:S01]  /*717c0*/  ISETP.LT.AND P2, PT, R27, UR9, !P3 ;  /* 0x000000091b007c0c */ /* 0x000fe2000df41270 */
[----:B------:R-:W0:Y:S01]  /*717d0*/  LDCU UR9, c[0x0][0x398] ;  /* 0x00007300ff0977ac */ /* 0x000e220008000800 */
[----:B------:R-:W-:Y:S01]  /*717e0*/  ISETP.LT.AND P4, PT, R26, UR10, !P3 ;  /* 0x0000000a1a007c0c */ /* 0x000fe2000df81270 */
[----:B------:R-:W1:Y:S01]  /*717f0*/  LDCU UR10, c[0x0][0x398] ;  /* 0x00007300ff0a77ac */ /* 0x000e620008000800 */
[----:B------:R-:W-:Y:S01]  /*71800*/  ISETP.LT.AND P5, PT, R23, UR7, !P3 ;  /* 0x0000000717007c0c */ /* 0x000fe2000dfa1270 */
[----:B------:R-:W-:Y:S01]  /*71810*/  VIADD R3, R14, 0x1c ;  /* 0x0000001c0e037836 */ /* 0x000fe20000000000 */
[----:B------:R-:W-:Y:S01]  /*71820*/  PRMT R4, R5, 0x7772, RZ ;  /* 0x0000777205047816 */ /* 0x000fe200000000ff */
[----:B------:R-:W0:Y:S01]  /*71830*/  LDCU UR7, c[0x0][0x398] ;  /* 0x00007300ff0777ac */ /* 0x000e220008000800 */
[----:B------:R-:W-:-:S02]  /*71840*/  ISETP.LT.AND P6, PT, R20, UR8, !P3 ;  /* 0x0000000814007c0c */ /* 0x000fc4000dfc1270 */
[----:B------:R-:W-:Y:S01]  /*71850*/  PRMT R2, R5, 0x7773, RZ ;  /* 0x0000777305027816 */ /* 0x000fe200000000ff */
[----:B------:R-:W0:Y:S02]  /*71860*/  LDCU UR8, c[0x0][0x398] ;  /* 0x00007300ff0877ac */ /* 0x000e240008000800 */
[----:B---3--:R3:W-:Y:S01]  /*71870*/  @P2 STG.E.U8 desc[UR42][R18.64], R4 ;  /* 0x0000000412002986 */ /* 0x0087e2000c10112a */
[----:B------:R-:W-:Y:S01]  /*71880*/  ISETP.GE.AND P2, PT, R3, UR11, PT ;  /* 0x0000000b03007c0c */ /* 0x000fe2000bf46270 */
[----:B------:R-:W0:Y:S02]  /*71890*/  LDCU UR11, c[0x0][0x398] ;  /* 0x00007300ff0b77ac */ /* 0x000e240008000800 */
[----:B------:R0:W-:Y:S01]  /*718a0*/  @P4 STG.E.U8 desc[UR42][R16.64], R2 ;  /* 0x0000000210004986 */ /* 0x0001e2000c10112a */
[----:B------:R-:W-:Y:S01]  /*718b0*/  ISETP.LT.AND P4, PT, R21, UR12, !P3 ;  /* 0x0000000c15007c0c */ /* 0x000fe2000df81270 */
[----:B------:R-:W1:Y:S01]  /*718c0*/  LDCU UR12, c[0x0][0x398] ;  /* 0x00007300ff0c77ac */ /* 0x000e620008000800 */
[----:B------:R-:W-:Y:S01]  /*718d0*/  ISETP.LT.AND P3, PT, R22, UR14, !P3 ;  /* 0x0000000e16007c0c */ /* 0x000fe2000df61270 */
[----:B---3--:R-:W3:Y:S01]  /*718e0*/  LDL.LU.64 R18, [R1+0x370] ;  /* 0x0003700001127983 */ /* 0x008ee20000300a00 */
[C---:B------:R-:W-:Y:S01]  /*718f0*/  PRMT R3, R36.reuse, 0x7770, RZ ;  /* 0x0000777024037816 */ /* 0x040fe200000000ff */
[----:B------:R-:W3:Y:S01]  /*71900*/  LDCU UR14, c[0x0][0x398] ;  /* 0x00007300ff0e77ac */ /* 0x000ee20008000800 */
[----:B0-----:R-:W-:-:S03]  /*71910*/  PRMT R2, R36, 0x7771, RZ ;  /* 0x0000777124027816 */ /* 0x001fc600000000ff */
[----:B--2---:R0:W-:Y:S01]  /*71920*/  @P5 STG.E.U8 desc[UR42][R6.64], R3 ;  /* 0x0000000306005986 */ /* 0x0041e2000c10112a */
[----:B------:R-:W-:Y:S01]  /*71930*/  ISETP.LT.AND P5, PT, R15, UR9, !P2 ;  /* 0x000000090f007c0c */ /* 0x000fe2000d7a1270 */
[----:B------:R-:W2:Y:S02]  /*71940*/  LDCU UR9, c[0x0][0x398] ;  /* 0x00007300ff0977ac */ /* 0x000ea40008000800 */
[----:B------:R-:W2:Y:S04]  /*71950*/  LDL.LU.64 R16, [R1+0x368] ;  /* 0x0003680001107983 */ /* 0x000ea80000300a00 */
[----:B------:R0:W-:Y:S01]  /*71960*/  @P6 STG.E.U8 desc[UR42][R24.64], R2 ;  /* 0x0000000218006986 */ /* 0x0001e2000c10112a */
[----:B-1----:R-:W-:Y:S01]  /*71970*/  ISETP.LT.AND P6, PT, R11, UR10, !P2 ;  /* 0x0000000a0b007c0c */ /* 0x002fe2000d7c1270 */
[----:B------:R-:W1:Y:S01]  /*71980*/  LDCU UR10, c[0x0][0x398] ;  /* 0x00007300ff0a77ac */ /* 0x000e620008000800 */
[C---:B0-----:R-:W-:Y:S01]  /*71990*/  PRMT R3, R36.reuse, 0x7772, RZ ;  /* 0x0000777224037816 */ /* 0x041fe200000000ff */
[----:B------:R-:W2:Y:S01]  /*719a0*/  LDL.LU.64 R6, [R1+0x350] ;  /* 0x0003500001067983 */ /* 0x000ea20000300a00 */
[----:B------:R-:W-:-:S03]  /*719b0*/  PRMT R2, R36, 0x7773, RZ ;  /* 0x0000777324027816 */ /* 0x000fc600000000ff */
[----:B------:R-:W2:Y:S04]  /*719c0*/  LDL.LU.64 R24, [R1+0x348] ;  /* 0x0003480001187983 */ /* 0x000ea80000300a00 */
[----:B----4-:R0:W-:Y:S04]  /*719d0*/  @P4 STG.E.U8 desc[UR42][R30.64], R3 ;  /* 0x000000031e004986 */ /* 0x0101e8000c10112a */
[----:B------:R4:W-:Y:S01]  /*719e0*/  @P3 STG.E.U8 desc[UR42][R28.64], R2 ;  /* 0x000000021c003986 */ /* 0x0009e2000c10112a */
[C---:B0-----:R-:W-:Y:S02]  /*719f0*/  PRMT R3, R37.reuse, 0x7770, RZ ;  /* 0x0000777025037816 */ /* 0x041fe400000000ff */
[----:B----4-:R-:W-:-:S03]  /*71a00*/  PRMT R2, R37, 0x7771, RZ ;  /* 0x0000777125027816 */ /* 0x010fc600000000ff */
[----:B------:R0:W-:Y:S04]  /*71a10*/  @P5 STG.E.U8 desc[UR42][R38.64], R3 ;  /* 0x0000000326005986 */ /* 0x0001e8000c10112a */
[----:B------:R4:W-:Y:S04]  /*71a20*/  @P6 STG.E.U8 desc[UR42][R46.64], R2 ;  /* 0x000000022e006986 */ /* 0x0009e8000c10112a */
[----:B0-----:R-:W2:Y:S04]  /*71a30*/  LDL.LU.64 R38, [R1+0x340] ;  /* 0x0003400001267983 */ /* 0x001ea80000300a00 */
[----:B----4-:R-:W4:Y:S04]  /*71a40*/  LDL.LU.64 R46, [R1+0x2b18] ;  /* 0x002b1800012e7983 */ /* 0x010f280000300a00 */
[----:B------:R-:W4:Y:S04]  /*71a50*/  LDL.LU R30, [R1+0x18] ;  /* 0x00001800011e7983 */ /* 0x000f280000300800 */
[----:B------:R-:W4:Y:S01]  /*71a60*/  LDL.LU.64 R28, [R1+0x338] ;  /* 0x00033800011c7983 */ /* 0x000f220000300a00 */
[----:B------:R-:W-:Y:S01]  /*71a70*/  ISETP.LT.AND P4, PT, R27, UR7, !P2 ;  /* 0x000000071b007c0c */ /* 0x000fe2000d781270 */
[----:B------:R-:W0:Y:S01]  /*71a80*/  LDCU UR7, c[0x0][0x398] ;  /* 0x00007300ff0777ac */ /* 0x000e220008000800 */
[----:B------:R-:W-:Y:S01]  /*71a90*/  ISETP.LT.AND P3, PT, R26, UR8, !P2 ;  /* 0x000000081a007c0c */ /* 0x000fe2000d761270 */
[----:B------:R-:W1:Y:S01]  /*71aa0*/  LDCU UR8, c[0x0][0x398] ;  /* 0x00007300ff0877ac */ /* 0x000e620008000800 */
[----:B------:R-:W-:-:S02]  /*71ab0*/  PRMT R3, R37, 0x7772, RZ ;  /* 0x0000777225037816 */ /* 0x000fc400000000ff */
[----:B------:R-:W-:Y:S02]  /*71ac0*/  PRMT R2, R37, 0x7773, RZ ;  /* 0x0000777325027816 */ /* 0x000fe400000000ff */
[----:B------:R-:W4:Y:S01]  /*71ad0*/  LDL.LU.64 R36, [R1+0x330] ;  /* 0x0003300001247983 */ /* 0x000f220000300a00 */
[----:B------:R-:W-:Y:S01]  /*71ae0*/  ISETP.LT.AND P6, PT, R23, UR11, !P2 ;  /* 0x0000000b17007c0c */ /* 0x000fe2000d7c1270 */
[----:B------:R-:W1:Y:S03]  /*71af0*/  LDCU UR11, c[0x0][0x398] ;  /* 0x00007300ff0b77ac */ /* 0x000e660008000800 */
[----:B---3--:R3:W-:Y:S01]  /*71b00*/  @P4 STG.E.U8 desc[UR42][R18.64], R3 ;  /* 0x0000000312004986 */ /* 0x0087e2000c10112a */
[----:B--2---:R-:W-:Y:S01]  /*71b10*/  ISETP.LT.AND P4, PT, R20, UR9, !P2 ;  /* 0x0000000914007c0c */ /* 0x004fe2000d781270 */
[----:B------:R-:W2:Y:S02]  /*71b20*/  LDCU UR9, c[0x0][0x398] ;  /* 0x00007300ff0977ac */ /* 0x000ea40008000800 */
[----:B------:R1:W-:Y:S01]  /*71b30*/  @P3 STG.E.U8 desc[UR42][R16.64], R2 ;  /* 0x0000000210003986 */ /* 0x0003e2000c10112a */
[----:B0-----:R-:W-:Y:S01]  /*71b40*/  ISETP.LT.AND P5, PT, R21, UR7, !P2 ;  /* 0x0000000715007c0c */ /* 0x001fe2000d7a1270 */
[----:B------:R-:W0:Y:S02]  /*71b50*/  LDCU UR7, c[0x0][0x398] ;  /* 0x00007300ff0777ac */ /* 0x000e240008000800 */
[----:B---3--:R-:W3:Y:S04]  /*71b60*/  LDL.LU.64 R18, [R1+0x328] ;  /* 0x0003280001127983 */ /* 0x008ee80000300a00 */
[----:B-1----:R-:W2:Y:S01]  /*71b70*/  LDL.LU.64 R16, [R1+0x320] ;  /* 0x0003200001107983 */ /* 0x002ea20000300a00 */
[----:B------:R-:W-:Y:S01]  /*71b80*/  VIADD R2, R14, 0x1d ;  /* 0x0000001d0e027836 */ /* 0x000fe20000000000 */
[----:B------:R-:W-:Y:S01]  /*71b90*/  ISETP.LT.AND P2, PT, R22, UR8, !P2 ;  /* 0x0000000816007c0c */ /* 0x000fe2000d741270 */
[----:B------:R-:W1:Y:S01]  /*71ba0*/  LDCU UR8, c[0x0][0x398] ;  /* 0x00007300ff0877ac */ /* 0x000e620008000800 */
[----:B------:R-:W2:Y:S02]  /*71bb0*/  LDL.LU R44, [R1+0xfc] ;  /* 0x0000fc00012c7983 */ /* 0x000ea40000300800 */
[----:B------:R-:W-:-:S02]  /*71bc0*/  ISETP.GE.AND P3, PT, R2, UR16, PT ;  /* 0x0000001002007c0c */ /* 0x000fc4000bf66270 */
[C---:B----4-:R-:W-:Y:S02]  /*71bd0*/  PRMT R3, R46.reuse, 0x7770, RZ ;  /* 0x000077702e037816 */ /* 0x050fe400000000ff */
[----:B------:R-:W-:-:S03]  /*71be0*/  PRMT R2, R46, 0x7772, RZ ;  /* 0x000077722e027816 */ /* 0x000fc600000000ff */
[----:B------:R4:W-:Y:S02]  /*71bf0*/  @P6 STG.E.U8 desc[UR42][R6.64], R3 ;  /* 0x0000000306006986 */ /* 0x0009e4000c10112a */
[C---:B----4-:R-:W-:Y:S02]  /*71c00*/  PRMT R3, R46.reuse, 0x7771, RZ ;  /* 0x000077712e037816 */ /* 0x050fe400000000ff */
[----:B------:R-:W-:-:S03]  /*71c10*/  PRMT R46, R46, 0x7773, RZ ;  /* 0x000077732e2e7816 */ /* 0x000fc600000000ff */
[----:B------:R-:W-:Y:S04]  /*71c20*/  @P4 STG.E.U8 desc[UR42][R24.64], R3 ;  /* 0x0000000318004986 */ /* 0x000fe8000c10112a */
[----:B------:R4:W-:Y:S04]  /*71c30*/  @P5 STG.E.U8 desc[UR42][R38.64], R2 ;  /* 0x0000000226005986 */ /* 0x0009e8000c10112a */
[----:B------:R0:W-:Y:S04]  /*71c40*/  @P2 STG.E.U8 desc[UR42][R28.64], R46 ;  /* 0x0000002e1c002986 */ /* 0x0001e8000c10112a */
[----:B----4-:R-:W4:Y:S04]  /*71c50*/  LDL.LU.64 R38, [R1+0x318] ;  /* 0x0003180001267983 */ /* 0x010f280000300a00 */
[----:B------:R-:W4:Y:S04]  /*71c60*/  LDL.LU.64 R24, [R1+0x308] ;  /* 0x0003080001187983 */ /* 0x000f280000300a00 */
[----:B0-----:R-:W4:Y:S01]  /*71c70*/  LDL.LU.64 R28, [R1+0x300] ;  /* 0x00030000011c7983 */ /* 0x001f220000300a00 */
[----:B------:R-:W-:Y:S01]  /*71c80*/  ISETP.LT.AND P4, PT, R15, UR10, !P3 ;  /* 0x0000000a0f007c0c */ /* 0x000fe2000df81270 */
[----:B------:R-:W-:Y:S01]  /*71c90*/  VIADD R3, R14, 0x1e ;  /* 0x0000001e0e037836 */ /* 0x000fe20000000000 */
[----:B------:R-:W-:Y:S01]  /*71ca0*/  ISETP.LT.AND P5, PT, R11, UR11, !P3 ;  /* 0x0000000b0b007c0c */ /* 0x000fe2000dfa1270 */
[----:B------:R-:W0:Y:S01]  /*71cb0*/  LDCU UR10, c[0x0][0x398] ;  /* 0x00007300ff0a77ac */ /* 0x000e220008000800 */
[----:B--2---:R-:W-:-:S02]  /*71cc0*/  ISETP.LT.AND P6, PT, R27, UR9, !P3 ;  /* 0x000000091b007c0c */ /* 0x004fc4000dfc1270 */
[C---:B------:R-:W-:Y:S01]  /*71cd0*/  PRMT R2, R30.reuse, 0x7770, RZ ;  /* 0x000077701e027816 */ /* 0x040fe200000000ff */
[----:B------:R-:W2:Y:S01]  /*71ce0*/  LDCU UR9, c[0x0][0x398] ;  /* 0x00007300ff0977ac */ /* 0x000ea20008000800 */
[----:B------:R-:W-:Y:S02]  /*71cf0*/  ISETP.GE.AND P2, PT, R3, UR13, PT ;  /* 0x0000000d03007c0c */ /* 0x000fe4000bf46270 */
[----:B------:R-:W-:Y:S01]  /*71d00*/  PRMT R3, R30, 0x7771, RZ ;  /* 0x000077711e037816 */ /* 0x000fe200000000ff */
[----:B------:R-:W0:Y:S02]  /*71d10*/  LDCU UR11, c[0x0][0x398] ;  /* 0x00007300ff0b77ac */ /* 0x000e240008000800 */
[----:B------:R1:W-:Y:S01]  /*71d20*/  @P4 STG.E.U8 desc[UR42][R36.64], R2 ;  /* 0x0000000224004986 */ /* 0x0003e2000c10112a */
[----:B------:R-:W-:Y:S01]  /*71d30*/  PRMT R7, R44, 0x7770, RZ ;  /* 0x000077702c077816 */ /* 0x000fe200000000ff */
[----:B------:R-:W0:Y:S02]  /*71d40*/  LDCU UR13, c[0x0][0x398] ;  /* 0x00007300ff0d77ac */ /* 0x000e240008000800 */
[----:B---3--:R3:W-:Y:S01]  /*71d50*/  @P5 STG.E.U8 desc[UR42][R18.64], R3 ;  /* 0x0000000312005986 */ /* 0x0087e2000c10112a */
[----:B-1----:R-:W-:-:S03]  /*71d60*/  PRMT R2, R30, 0x7772, RZ ;  /* 0x000077721e027816 */ /* 0x002fc600000000ff */
[----:B---3--:R-:W3:Y:S04]  /*71d70*/  LDL.LU.64 R18, [R1+0x2f8] ;  /* 0x0002f80001127983 */ /* 0x008ee80000300a00 */
[----:B------:R1:W-:Y:S01]  /*71d80*/  @P6 STG.E.U8 desc[UR42][R16.64], R2 ;  /* 0x0000000210006986 */ /* 0x0003e2000c10112a */
[----:B------:R-:W-:Y:S01]  /*71d90*/  ISETP.LT.AND P4, PT, R26, UR7, !P3 ;  /* 0x000000071a007c0c */ /* 0x000fe2000df81270 */
[----:B------:R-:W0:Y:S01]  /*71da0*/  LDCU UR7, c[0x0][0x398] ;  /* 0x00007300ff0777ac */ /* 0x000e220008000800 */
[----:B------:R-:W-:Y:S02]  /*71db0*/  ISETP.LT.AND P6, PT, R23, UR12, !P3 ;  /* 0x0000000c17007c0c */ /* 0x000fe4000dfc1270 */
[----:B------:R-:W-:Y:S01]  /*71dc0*/  ISETP.LT.AND P5, PT, R20, UR8, !P3 ;  /* 0x0000000814007c0c */ /* 0x000fe2000dfa1270 */
[----:B------:R-:W0:Y:S01]  /*71dd0*/  LDCU UR8, c[0x0][0x398] ;  /* 0x00007300ff0877ac */ /* 0x000e220008000800 */
[----:B------:R-:W-:-:S02]  /*71de0*/  PRMT R3, R47, 0x7770, RZ ;  /* 0x000077702f037816 */ /* 0x000fc400000000ff */
[----:B------:R-:W-:Y:S01]  /*71df0*/  PRMT R6, R44, 0x7771, RZ ;  /* 0x000077712c067816 */ /* 0x000fe200000000ff */
[----:B------:R-:W0:Y:S01]  /*71e00*/  LDCU UR12, c[0x0][0x398] ;  /* 0x00007300ff0c77ac */ /* 0x000e220008000800 */
[----:B-1----:R-:W3:Y:S01]  /*71e10*/  LDL.LU.64 R16, [R1+0x2e0] ;  /* 0x0002e00001107983 */ /* 0x002ee20000300a00 */
[----:B------:R-:W-:-:S03]  /*71e20*/  PRMT R2, R30, 0x7773, RZ ;  /* 0x000077731e027816 */ /* 0x000fc600000000ff */
[----:B------:R-:W3:Y:S04]  /*71e30*/  LDL.LU.64 R36, [R1+0x2d8] ;  /* 0x0002d80001247983 */ /* 0x000ee80000300a00 */
[----:B------:R-:W3:Y:S01]  /*71e40*/  LDL.LU.64 R30, [R1+0x2d0] ;  /* 0x0002d000011e7983 */ /* 0x000ee20000300a00 */
[C---:B------:R-:W-:Y:S02]  /*71e50*/  PRMT R5, R44.reuse, 0x7772, RZ ;  /* 0x000077722c057816 */ /* 0x040fe400000000ff */
[----:B------:R-:W-:Y:S01]  /*71e60*/  PRMT R4, R44, 0x7773, RZ ;  /* 0x000077732c047816 */ /* 0x000fe200000000ff */
[----:B----4-:R1:W-:Y:S04]  /*71e70*/  @P4 STG.E.U8 desc[UR42][R38.64], R2 ;  /* 0x0000000226004986 */ /* 0x0103e8000c10112a */
[----:B------:R4:W-:Y:S01]  /*71e80*/  @P6 STG.E.U8 desc[UR42][R24.64], R3 ;  /* 0x0000000318006986 */ /* 0x0009e2000c10112a */
[----:B-1----:R-:W-:-:S03]  /*71e90*/  PRMT R2, R47, 0x7771, RZ ;  /* 0x000077712f027816 */ /* 0x002fc600000000ff */
[----:B------:R-:W3:Y:S04]  /*71ea0*/  LDL.LU.64 R38, [R1+0x2c8] ;  /* 0x0002c80001267983 */ /* 0x000ee80000300a00 */
[----:B------:R-:W3:Y:S01]  /*71eb0*/  LDL.LU.64 R44, [R1+0x2c0] ;  /* 0x0002c000012c7983 */ /* 0x000ee20000300a00 */
[----:B----4-:R-:W-:-:S03]  /*71ec0*/  PRMT R3, R47, 0x7772, RZ ;  /* 0x000077722f037816 */ /* 0x010fc600000000ff */
[----:B------:R1:W-:Y:S04]  /*71ed0*/  @P5 STG.E.U8 desc[UR42][R28.64], R2 ;  /* 0x000000021c005986 */ /* 0x0003e8000c10112a */
[----:B-1----:R-:W4:Y:S01]  /*71ee0*/  LDL.LU.64 R28, [R1+0x2b8] ;  /* 0x0002b800011c7983 */ /* 0x002f220000300a00 */
[----:B------:R-:W-:-:S03]  /*71ef0*/  PRMT R2, R47, 0x7773, RZ ;  /* 0x000077732f027816 */ /* 0x000fc600000000ff */
[----:B------:R-:W4:Y:S04]  /*71f00*/  LDL.LU.64 R24, [R1+0x2b0] ;  /* 0x0002b00001187983 */ /* 0x000f280000300a00 */
[----:B------:R-:W4:Y:S01]  /*71f10*/  LDL.LU R47, [R1+0x2b10] ;  /* 0x002b1000012f7983 */ /* 0x000f220000300800 */
[----:B0-----:R-:W-:Y:S01]  /*71f20*/  ISETP.LT.AND P4, PT, R21, UR10, !P3 ;  /* 0x0000000a15007c0c */ /* 0x001fe2000df81270 */
[----:B------:R-:W0:Y:S01]  /*71f30*/  LDCU UR10, c[0x0][0x398] ;  /* 0x00007300ff0a77ac */ /* 0x000e220008000800 */
[----:B--2---:R-:W-:Y:S02]  /*71f40*/  ISETP.LT.AND P3, PT, R22, UR9, !P3 ;  /* 0x0000000916007c0c */ /* 0x004fe4000df61270 */
[----:B------:R-:W-:Y:S01]  /*71f50*/  ISETP.LT.AND P5, PT, R15, UR11, !P2 ;  /* 0x0000000b0f007c0c */ /* 0x000fe2000d7a1270 */
[----:B------:R-:W1:Y:S01]  /*71f60*/  LDCU UR9, c[0x0][0x398] ;  /* 0x00007300ff0977ac */ /* 0x000e620008000800 */
[----:B------:R-:W-:Y:S01]  /*71f70*/  ISETP.LT.AND P6, PT, R11, UR7, !P2 ;  /* 0x000000070b007c0c */ /* 0x000fe2000d7c1270 */
[----:B------:R-:W2:Y:S06]  /*71f80*/  LDCU UR11, c[0x0][0x398] ;  /* 0x00007300ff0b77ac */ /* 0x000eac0008000800 */
[----:B---3--:R3:W-:Y:S01]  /*71f90*/  @P4 STG.E.U8 desc[UR42][R18.64], R3 ;  /* 0x0000000312004986 */ /* 0x0087e2000c10112a */
[----:B------:R-:W0:Y:S03]  /*71fa0*/  LDCU UR7, c[0x0][0x39c] ;  /* 0x00007380ff0777ac */ /* 0x000e260008000800 */
[----:B------:R1:W-:Y:S04]  /*71fb0*/  @P3 STG.E.U8 desc[UR42][R16.64], R2 ;  /* 0x0000000210003986 */ /* 0x0003e8000c10112a */
[----:B------:R0:W-:Y:S04]  /*71fc0*/  @P5 STG.E.U8 desc[UR42][R36.64], R7 ;  /* 0x0000000724005986 */ /* 0x0001e8000c10112a */
[----:B---3--:R-:W3:Y:S04]  /*71fd0*/  LDL.LU.64 R18, [R1+0x2b08] ;  /* 0x002b080001127983 */ /* 0x008ee80000300a00 */
[----:B-1----:R-:W3:Y:S01]  /*71fe0*/  LDL.LU.64 R16, [R1+0x2b00] ;  /* 0x002b000001107983 */ /* 0x002ee20000300a00 */
[----:B------:R-:W-:Y:S01]  /*71ff0*/  ISETP.LT.AND P4, PT, R27, UR8, !P2 ;  /* 0x000000081b007c0c */ /* 0x000fe2000d781270 */
[----:B------:R-:W1:Y:S02]  /*72000*/  LDCU UR8, c[0x0][0x398] ;  /* 0x00007300ff0877ac */ /* 0x000e640008000800 */
[----:B0-----:R-:W3:Y:S04]  /*72010*/  LDL.LU.64 R36, [R1+0x2a8] ;  /* 0x0002a80001247983 */ /* 0x001ee80000300a00 */
[----:B------:R0:W-:Y:S04]  /*72020*/  @P6 STG.E.U8 desc[UR42][R30.64], R6 ;  /* 0x000000061e006986 */ /* 0x0001e8000c10112a */
[----:B0-----:R-:W3:Y:S01]  /*72030*/  LDL.LU.64 R30, [R1+0x290] ;  /* 0x00029000011e7983 */ /* 0x001ee20000300a00 */
[----:B------:R-:W-:Y:S01]  /*72040*/  ISETP.LT.AND P3, PT, R26, UR10, !P2 ;  /* 0x0000000a1a007c0c */ /* 0x000fe2000d761270 */
[----:B------:R-:W0:Y:S01]  /*72050*/  LDCU UR10, c[0x0][0x398] ;  /* 0x00007300ff0a77ac */ /* 0x000e220008000800 */
[----:B------:R-:W-:-:S02]  /*72060*/  ISETP.LT.AND P5, PT, R23, UR9, !P2 ;  /* 0x0000000917007c0c */ /* 0x000fc4000d7a1270 */
[----:B----4-:R-:W-:Y:S01]  /*72070*/  PRMT R3, R47, 0x7770, RZ ;  /* 0x000077702f037816 */ /* 0x010fe200000000ff */
[----:B------:R4:W-:Y:S01]  /*72080*/  @P4 STG.E.U8 desc[UR42][R38.64], R5 ;  /* 0x0000000526004986 */ /* 0x0009e2000c10112a */
[----:B--2---:R-:W-:Y:S01]  /*72090*/  ISETP.LT.AND P6, PT, R20, UR11, !P2 ;  /* 0x0000000b14007c0c */ /* 0x004fe2000d7c1270 */
[----:B------:R-:W-:Y:S01]  /*720a0*/  VIADD R2, R14, 0x1f ;  /* 0x0000001f0e027836 */ /* 0x000fe20000000000 */
[----:B------:R-:W2:Y:S01]  /*720b0*/  LDCU UR9, c[0x0][0x398] ;  /* 0x00007300ff0977ac */ /* 0x000ea20008000800 */
[----:B----4-:R-:W4:Y:S01]  /*720c0*/  LDL.LU.64 R38, [R1+0x288] ;  /* 0x0002880001267983 */ /* 0x010f220000300a00 */
[----:B------:R-:W0:Y:S03]  /*720d0*/  LDCU UR11, c[0x0][0x398] ;  /* 0x00007300ff0b77ac */ /* 0x000e260008000800 */
[----:B------:R-:W4:Y:S04]  /*720e0*/  LDL.LU R5, [R1+0x1c] ;  /* 0x00001c0001057983 */ /* 0x000f280000300800 */
[----:B------:R-:W-:Y:S04]  /*720f0*/  @P3 STG.E.U8 desc[UR42][R44.64], R4 ;  /* 0x000000042c003986 */ /* 0x000fe8000c10112a */
[----:B------:R0:W-:Y:S04]  /*72100*/  @P5 STG.E.U8 desc[UR42][R28.64], R3 ;  /* 0x000000031c005986 */ /* 0x0001e8000c10112a */
[----:B0-----:R-:W4:Y:S01]  /*72110*/  LDL.LU.64 R28, [R1+0x280] ;  /* 0x00028000011c7983 */ /* 0x001f220000300a00 */
[----:B-1----:R-:W-:Y:S01]  /*72120*/  ISETP.LT.AND P3, PT, R21, UR8, !P2 ;  /* 0x0000000815007c0c */ /* 0x002fe2000d761270 */
[----:B------:R-:W0:Y:S01]  /*72130*/  LDCU UR8, c[0x0][0x398] ;  /* 0x00007300ff0877ac */ /* 0x000e220008000800 */
[----:B------:R-:W-:Y:S01]  /*72140*/  ISETP.LT.AND P2, PT, R22, UR10, !P2 ;  /* 0x0000000a16007c0c */ /* 0x000fe2000d741270 */
[----:B------:R-:W4:Y:S01]  /*72150*/  LDL.LU.64 R6, [R1+0x270] ;  /* 0x0002700001067983 */ /* 0x000f220000300a00 */
[----:B------:R-:W-:Y:S01]  /*72160*/  ISETP.GE.AND P4, PT, R2, UR19, PT ;  /* 0x0000001302007c0c */ /* 0x000fe2000bf86270 */
[----:B------:R-:W1:Y:S01]  /*72170*/  LDCU UR10, c[0x0][0x398] ;  /* 0x00007300ff0a77ac */ /* 0x000e620008000800 */
[----:B------:R-:W-:-:S02]  /*72180*/  PRMT R2, R47, 0x7771, RZ ;  /* 0x000077712f027816 */ /* 0x000fc400000000ff */
[C---:B------:R-:W-:Y:S02]  /*72190*/  PRMT R3, R47.reuse, 0x7772, RZ ;  /* 0x000077722f037816 */ /* 0x040fe400000000ff */
[----:B------:R-:W-:Y:S01]  /*721a0*/  PRMT R47, R47, 0x7773, RZ ;  /* 0x000077732f2f7816 */ /* 0x000fe200000000ff */
[----:B------:R-:W-:Y:S04]  /*721b0*/  @P6 STG.E.U8 desc[UR42][R24.64], R2 ;  /* 0x0000000218006986 */ /* 0x000fe8000c10112a */
[----:B---3--:R3:W-:Y:S04]  /*721c0*/  @P3 STG.E.U8 desc[UR42][R36.64], R3 ;  /* 0x0000000324003986 */ /* 0x0087e8000c10112a */
[----:B------:R0:W-:Y:S04]  /*721d0*/  @P2 STG.E.U8 desc[UR42][R30.64], R47 ;  /* 0x0000002f1e002986 */ /* 0x0001e8000c10112a */
[----:B---3--:R-:W3:Y:S04]  /*721e0*/  LDL.LU R36, [R1+0xec] ;  /* 0x0000ec0001247983 */ /* 0x008ee80000300800 */
[----:B------:R-:W3:Y:S04]  /*721f0*/  LDL.LU.64 R44, [R1+0x260] ;  /* 0x00026000012c7983 */ /* 0x000ee80000300a00 */
[----:B0-----:R-:W3:Y:S01]  /*72200*/  LDL.LU.64 R46, [R1+0x278] ;  /* 0x00027800012e7983 */ /* 0x001ee20000300a00 */
[----:B--2---:R-:W-:Y:S01]  /*72210*/  ISETP.LT.AND P6, PT, R15, UR9, !P4 ;  /* 0x000000090f007c0c */ /* 0x004fe2000e7c1270 */
[----:B------:R-:W-:Y:S01]  /*72220*/  VIADD R2, R14, 0x20 ;  /* 0x000000200e027836 */ /* 0x000fe20000000000 */
[----:B------:R-:W-:Y:S01]  /*72230*/  ISETP.LT.AND P3, PT, R11, UR11, !P4 ;  /* 0x0000000b0b007c0c */ /* 0x000fe2000e761270 */
[----:B------:R-:W2:Y:S01]  /*72240*/  LDL.LU.64 R24, [R1+0x258] ;  /* 0x0002580001187983 */ /* 0x000ea20000300a00 */
[----:B------:R-:W0:Y:S02]  /*72250*/  LDCU UR9, c[0x0][0x398] ;  /* 0x00007300ff0977ac */ /* 0x000e240008000800 */
[----:B------:R-:W-:Y:S01]  /*72260*/  ISETP.GE.AND P5, PT, R2, UR15, PT ;  /* 0x0000000f02007c0c */ /* 0x000fe2000bfa6270 */
[----:B------:R-:W2:Y:S01]  /*72270*/  LDL.LU.64 R30, [R1+0x250] ;  /* 0x00025000011e7983 */ /* 0x000ea20000300a00 */
[C---:B----4-:R-:W-:Y:S01]  /*72280*/  PRMT R4, R5.reuse, 0x7771, RZ ;  /* 0x0000777105047816 */ /* 0x050fe200000000ff */
[----:B------:R-:W4:Y:S01]  /*72290*/  LDCU UR11, c[0x0][0x398] ;  /* 0x00007300ff0b77ac */ /* 0x000f220008000800 */
[----:B------:R-:W-:-:S05]  /*722a0*/  PRMT R2, R5, 0x7770, RZ ;  /* 0x0000777005027816 */ /* 0x000fca00000000ff */
[----:B------:R0:W-:Y:S04]  /*722b0*/  @P6 STG.E.U8 desc[UR42][R38.64], R2 ;  /* 0x0000000226006986 */ /* 0x0001e8000c10112a */
[----:B0-----:R-:W2:Y:S04]  /*722c0*/  LDL.LU.64 R38, [R1+0x248] ;  /* 0x0002480001267983 */ /* 0x001ea80000300a00 */
[----:B------:R-:W2:Y:S04]  /*722d0*/  LDL.LU R37, [R1+0xd0] ;  /* 0x0000d00001257983 */ /* 0x000ea80000300800 */
[----:B------:R0:W-:Y:S04]  /*722e0*/  @P3 STG.E.U8 desc[UR42][R28.64], R4 ;  /* 0x000000041c003986 */ /* 0x0001e8000c10112a */
[----:B0-----:R-:W2:Y:S01]  /*722f0*/  LDL.LU.64 R28, [R1+0x240] ;  /* 0x00024000011c7983 */ /* 0x001ea20000300a00 */
[----:B------:R-:W-:Y:S01]  /*72300*/  ISETP.LT.AND P2, PT, R27, UR12, !P4 ;  /* 0x0000000c1b007c0c */ /* 0x000fe2000e741270 */
[----:B------:R-:W0:Y:S01]  /*72310*/  LDCU UR12, c[0x0][0x398] ;  /* 0x00007300ff0c77ac */ /* 0x000e220008000800 */
[----:B------:R-:W-:-:S02]  /*72320*/  ISETP.LT.AND P6, PT, R26, UR8, !P4 ;  /* 0x000000081a007c0c */ /* 0x000fc4000e7c1270 */
[----:B------:R-:W-:Y:S01]  /*72330*/  PRMT R3, R5, 0x7772, RZ ;  /* 0x0000777205037816 */ /* 0x000fe200000000ff */
[----:B------:R-:W0:Y:S01]  /*72340*/  LDCU UR8, c[0x0][0x398] ;  /* 0x00007300ff0877ac */ /* 0x000e220008000800 */
[----:B-1----:R-:W-:Y:S02]  /*72350*/  ISETP.LT.AND P3, PT, R23, UR10, !P4 ;  /* 0x0000000a17007c0c */ /* 0x002fe4000e761270 */
[----:B------:R-:W-:Y:S01]  /*72360*/  PRMT R2, R5, 0x7773, RZ ;  /* 0x0000777305027816 */ /* 0x000fe200000000ff */
[----:B------:R-:W1:Y:S04]  /*72370*/  LDCU UR10, c[0x0][0x398] ;  /* 0x00007300ff0a77ac */ /* 0x000e680008000800 */
[----:B---3--:R3:W-:Y:S01]  /*72380*/  @P2 STG.E.U8 desc[UR42][R46.64], R3 ;  /* 0x000000032e002986 */ /* 0x0087e2000c10112a */
[----:B------:R-:W-:Y:S01]  /*72390*/  ISETP.LT.AND P2, PT, R20, UR9, !P4 ;  /* 0x0000000914007c0c */ /* 0x000fe2000e741270 */
[----:B------:R-:W1:Y:S01]  /*723a0*/  LDCU UR9, c[0x0][0x398] ;  /* 0x00007300ff0977ac */ /* 0x000e620008000800 */
[----:B------:R-:W-:Y:S01]  /*723b0*/  PRMT R5, R36, 0x7770, RZ ;  /* 0x0000777024057816 */ /* 0x000fe200000000ff */
[----:B------:R2:W-:Y:S01]  /*723c0*/  @P6 STG.E.U8 desc[UR42][R6.64], R2 ;  /* 0x0000000206006986 */ /* 0x0005e2000c10112a */
[----:B------:R-:W-:Y:S01]  /*723d0*/  ISETP.LT.AND P6, PT, R21, UR13, !P4 ;  /* 0x0000000d15007c0c */ /* 0x000fe2000e7c1270 */
[----:B------:R-:W1:Y:S01]  /*723e0*/  LDCU UR13, c[0x0][0x398] ;  /* 0x00007300ff0d77ac */ /* 0x000e620008000800 */
[----:B----4-:R-:W-:-:S02]  /*723f0*/  ISETP.LT.AND P4, PT, R22, UR11, !P4 ;  /* 0x0000000b16007c0c */ /* 0x010fc4000e781270 */
[C---:B------:R-:W-:Y:S01]  /*72400*/  PRMT R4, R36.reuse, 0x7771, RZ ;  /* 0x0000777124047816 */ /* 0x040fe200000000ff */
[----:B------:R4:W-:Y:S01]  /*72410*/  @P3 STG.E.U8 desc[UR42][R44.64], R5 ;  /* 0x000000052c003986 */ /* 0x0009e2000c10112a */
[----:B0-----:R-:W-:Y:S01]  /*72420*/  ISETP.LT.AND P3, PT, R15, UR8, !P5 ;  /* 0x000000080f007c0c */ /* 0x001fe2000ef61270 */
[----:B------:R-:W0:Y:S02]  /*72430*/  LDCU UR11, c[0x0][0x398] ;  /* 0x00007300ff0b77ac */ /* 0x000e240008000800 */
[----:B--2---:R2:W-:Y:S01]  /*72440*/  @P2 STG.E.U8 desc[UR42][R24.64], R4 ;  /* 0x0000000418002986 */ /* 0x0045e2000c10112a */
[----:B------:R-:W-:Y:S01]  /*72450*/  ISETP.LT.AND P2, PT, R11, UR12, !P5 ;  /* 0x0000000c0b007c0c */ /* 0x000fe2000ef41270 */
[----:B------:R-:W0:Y:S01]  /*72460*/  LDCU UR8, c[0x0][0x398] ;  /* 0x00007300ff0877ac */ /* 0x000e220008000800 */
[C---:B---3--:R-:W-:Y:S01]  /*72470*/  PRMT R3, R36.reuse, 0x7772, RZ ;  /* 0x0000777224037816 */ /* 0x048fe200000000ff */
[----:B------:R-:W3:Y:S01]  /*72480*/  LDL.LU.64 R46, [R1+0x230] ;  /* 0x00023000012e7983 */ /* 0x000ee20000300a00 */
[----:B------:R-:W-:Y:S01]  /*72490*/  PRMT R2, R36, 0x7773, RZ ;  /* 0x0000777324027816 */ /* 0x000fe200000000ff */
[----:B------:R-:W0:Y:S02]  /*724a0*/  LDCU UR12, c[0x0][0x398] ;  /* 0x00007300ff0c77ac */ /* 0x000e240008000800 */
[----:B------:R0:W-:Y:S04]  /*724b0*/  @P6 STG.E.U8 desc[UR42][R30.64], R3 ;  /* 0x000000031e006986 */ /* 0x0001e8000c10112a */
[----:B------:R-:W3:Y:S04]  /*724c0*/  LDL.LU.64 R6, [R1+0x228] ;  /* 0x0002280001067983 */ /* 0x000ee80000300a00 */
[----:B----4-:R-:W4:Y:S04]  /*724d0*/  LDL.LU.64 R44, [R1+0x210] ;  /* 0x00021000012c7983 */ /* 0x010f280000300a00 */
[----:B--2---:R-:W2:Y:S04]  /*724e0*/  LDL.LU.64 R24, [R1+0x208] ;  /* 0x0002080001187983 */ /* 0x004ea80000300a00 */
[----:B------:R1:W-:Y:S01]  /*724f0*/  @P4 STG.E.U8 desc[UR42][R38.64], R2 ;  /* 0x0000000226004986 */ /* 0x0003e2000c10112a */
[----:B0-----:R-:W-:-:S02]  /*72500*/  PRMT R3, R37, 0x7770, RZ ;  /* 0x0000777025037816 */ /* 0x001fc400000000ff */
[----:B-1----:R-:W-:Y:S01]  /*72510*/  PRMT R2, R37, 0x7771, RZ ;  /* 0x0000777125027816 */ /* 0x002fe200000000ff */
[----:B------:R-:W2:Y:S04]  /*72520*/  LDL.LU.64 R38, [R1+0x200] ;  /* 0x0002000001267983 */ /* 0x000ea80000300a00 */
[----:B------:R-:W2:Y:S04]  /*72530*/  LDL.LU R31, [R1] ;  /* 0x00000000011f7983 */ /* 0x000ea80000300800 */
[----:B------:R-:W-:Y:S04]  /*72540*/  @P3 STG.E.U8 desc[UR42][R28.64], R3 ;  /* 0x000000031c003986 */ /* 0x000fe8000c10112a */
[----:B------:R0:W-:Y:S04]  /*72550*/  @P2 STG.E.U8 desc[UR42][R16.64], R2 ;  /* 0x0000000210002986 */ /* 0x0001e8000c10112a */
[----:B0-----:R-:W2:Y:S04]  /*72560*/  LDL.LU.64 R16, [R1+0x2af8] ;  /* 0x002af80001107983 */ /* 0x001ea80000300a00 */
[----:B------:R-:W4:Y:S01]  /*72570*/  LDL.LU.64 R28, [R1+0x1e8] ;  /* 0x0001e800011c7983 */ /* 0x000f220000300a00 */
[----:B------:R-:W-:Y:S01]  /*72580*/  ISETP.LT.AND P6, PT, R27, UR10, !P5 ;  /* 0x0000000a1b007c0c */ /* 0x000fe2000efc1270 */
[----:B------:R-:W0:Y:S01]  /*72590*/  LDCU UR10, c[0x0][0x398] ;  /* 0x00007300ff0a77ac */ /* 0x000e220008000800 */
[----:B------:R-:W-:-:S02]  /*725a0*/  ISETP.LT.AND P4, PT, R26, UR9, !P5 ;  /* 0x000000091a007c0c */ /* 0x000fc4000ef81270 */
[----:B------:R-:W-:Y:S01]  /*725b0*/  PRMT R3, R37, 0x7772, RZ ;  /* 0x0000777225037816 */ /* 0x000fe200000000ff */
[----:B------:R-:W1:Y:S01]  /*725c0*/  LDCU UR9, c[0x0][0x398] ;  /* 0x00007300ff0977ac */ /* 0x000e620008000800 */
[----:B------:R-:W-:Y:S02]  /*725d0*/  ISETP.LT.AND P3, PT, R23, UR11, !P5 ;  /* 0x0000000b17007c0c */ /* 0x000fe4000ef61270 */
[----:B------:R-:W-:Y:S01]  /*725e0*/  PRMT R2, R37, 0x7773, RZ ;  /* 0x0000777325027816 */ /* 0x000fe200000000ff */
[----:B------:R-:W0:Y:S01]  /*725f0*/  LDCU UR11, c[0x0][0x398] ;  /* 0x00007300ff0b77ac */ /* 0x000e220008000800 */
[----:B------:R-:W4:Y:S04]  /*72600*/  LDL.LU.64 R36, [R1+0x1e0] ;  /* 0x0001e00001247983 */ /* 0x000f280000300a00 */
[----:B---3--:R-:W-:Y:S04]  /*72610*/  @P6 STG.E.U8 desc[UR42][R46.64], R3 ;  /* 0x000000032e006986 */ /* 0x008fe8000c10112a */
[----:B------:R3:W-:Y:S01]  /*72620*/  @P4 STG.E.U8 desc[UR42][R6.64], R2 ;  /* 0x0000000206004986 */ /* 0x0007e2000c10112a */
[----:B------:R-:W-:Y:S01]  /*72630*/  ISETP.LT.AND P4, PT, R20, UR8, !P5 ;  /* 0x0000000814007c0c */ /* 0x000fe2000ef81270 */
[----:B------:R-:W0:Y:S01]  /*72640*/  LDCU UR8, c[0x0][0x398] ;  /* 0x00007300ff0877ac */ /* 0x000e220008000800 */
[----:B------:R-:W-:Y:S01]  /*72650*/  ISETP.LT.AND P6, PT, R21, UR12, !P5 ;  /* 0x0000000c15007c0c */ /* 0x000fe2000efc1270 */
[----:B---3--:R-:W3:Y:S01]  /*72660*/  LDL.LU.64 R6, [R1+0x1d8] ;  /* 0x0001d80001067983 */ /* 0x008ee20000300a00 */
[----:B------:R-:W-:Y:S01]  /*72670*/  VIADD R2, R14, 0x21 ;  /* 0x000000210e027836 */ /* 0x000fe20000000000 */
[----:B------:R-:W0:Y:S04]  /*72680*/  LDCU UR12, c[0x0][0x398] ;  /* 0x00007300ff0c77ac */ /* 0x000e280008000800 */
[----:B------:R-:W-:-:S02]  /*72690*/  ISETP.GE.AND P2, PT, R2, UR21, PT ;  /* 0x0000001502007c0c */ /* 0x000fc4000bf46270 */
[----:B-1----:R-:W-:Y:S01]  /*726a0*/  ISETP.LT.AND P5, PT, R22, UR9, !P5 ;  /* 0x0000000916007c0c */ /* 0x002fe2000efa1270 */
[----:B------:R-:W1:Y:S01]  /*726b0*/  LDCU UR9, c[0x0][0x398] ;  /* 0x00007300ff0977ac */ /* 0x000e620008000800 */
[----:B--2---:R-:W-:-:S05]  /*726c0*/  PRMT R3, R16, 0x7770, RZ ;  /* 0x0000777010037816 */ /* 0x004fca00000000ff */
[----:B----4-:R2:W-:Y:S01]  /*726d0*/  @P3 STG.E.U8 desc[UR42][R44.64], R3 ;  /* 0x000000032c003986 */ /* 0x0105e2000c10112a */
[C---:B------:R-:W-:Y:S02]  /*726e0*/  PRMT R2, R16.reuse, 0x7772, RZ ;  /* 0x0000777210027816 */ /* 0x040fe400000000ff */
[C---:B--2---:R-:W-:Y:S01]  /*726f0*/  PRMT R3, R16.reuse, 0x7771, RZ ;  /* 0x0000777110037816 */ /* 0x044fe200000000ff */
[----:B------:R-:W2:Y:S04]  /*72700*/  LDL.LU.64 R44, [R1+0x1d0] ;  /* 0x0001d000012c7983 */ /* 0x000ea80000300a00 */
[----:B------:R4:W-:Y:S04]  /*72710*/  @P4 STG.E.U8 desc[UR42][R24.64], R3 ;  /* 0x0000000318004986 */ /* 0x0009e8000c10112a */
[----:B------:R0:W-:Y:S04]  /*72720*/  @P6 STG.E.U8 desc[UR42][R38.64], R2 ;  /* 0x0000000226006986 */ /* 0x0001e8000c10112a */
[----:B----4-:R-:W4:Y:S04]  /*72730*/  LDL.LU.64 R24, [R1+0x1c8] ;  /* 0x0001c80001187983 */ /* 0x010f280000300a00 */
[----:B0-----:R-:W4:Y:S01]  /*72740*/  LDL.LU.64 R38, [R1+0x1c0] ;  /* 0x0001c00001267983 */ /* 0x001f220000300a00 */
        /* <DEDUP_REMOVED lines=10> */
[----:B------:R-:W0:Y:S04]  /*727f0*/  LDCU UR13, c[0x0][0x398] ;  /* 0x00007300ff0d77ac */ /* 0x000e280008000800 */
[----:B------:R1:W-:Y:S01]  /*72800*/  @P3 STG.E.U8 desc[UR42][R36.64], R2 ;  /* 0x0000000224003986 */ /* 0x0003e2000c10112a */
[----:B------:R-:W-:Y:S01]  /*72810*/  ISETP.LT.AND P3, PT, R26, UR8, !P2 ;  /* 0x000000081a007c0c */ /* 0x000fe2000d761270 */
[----:B------:R-:W0:Y:S01]  /*72820*/  LDCU UR8, c[0x0][0x398] ;  /* 0x00007300ff0877ac */ /* 0x000e220008000800 */
[----:B------:R-:W-:Y:S01]  /*72830*/  ISETP.LT.AND P5, PT, R23, UR12, !P2 ;  /* 0x0000000c17007c0c */ /* 0x000fe2000d7a1270 */
        /* <DEDUP_REMOVED lines=9> */
[----:B--2---:R1:W-:Y:S04]  /*728d0*/  @P4 STG.E.U8 desc[UR42][R44.64], R2 ;  /* 0x000000022c004986 */ /* 0x0043e8000c10112a */
[----:B-1----:R-:W2:Y:S01]  /*728e0*/  LDL.LU.64 R44, [R1+0x188] ;  /* 0x00018800012c7983 */ /* 0x002ea20000300a00 */
[----:B------:R-:W-:-:S03]  /*728f0*/  PRMT R2, R17, 0x7770, RZ ;  /* 0x0000777011027816 */ /* 0x000fc600000000ff */
[----:B----4-:R1:W-:Y:S04]  /*72900*/  @P3 STG.E.U8 desc[UR42][R24.64], R3 ;  /* 0x0000000318003986 */ /* 0x0103e8000c10112a */
[----:B------:R4:W-:Y:S04]  /*72910*/  @P5 STG.E.U8 desc[UR42][R38.64], R2 ;  /* 0x0000000226005986 */ /* 0x0009e8000c10112a */
[----:B-1----:R-:W2:Y:S04]  /*72920*/  LDL.LU.64 R24, [R1+0x180] ;  /* 0x0001800001187983 */ /* 0x002ea80000300a00 */
[----:B----4-:R-:W4:Y:S01]  /*72930*/  LDL.LU.64 R38, [R1+0x178] ;  /* 0x0001780001267983 */ /* 0x010f220000300a00 */
[----:B------:R-:W-:Y:S01]  /*72940*/  ISETP.LT.AND P4, PT, R20, UR9, !P2 ;  /* 0x0000000914007c0c */ /* 0x000fe2000d781270 */
[----:B------:R-:W1:Y:S01]  /*72950*/  LDCU UR9, c[0x0][0x398] ;  /* 0x00007300ff0977ac */ /* 0x000e620008000800 */
[----:B------:R-:W-:-:S02]  /*72960*/  PRMT R3, R17, 0x7771, RZ ;  /* 0x0000777111037816 */ /* 0x000fc400000000ff */
[----:B------:R-:W-:-:S09]  /*72970*/  PRMT R2, R17, 0x7772, RZ ;  /* 0x0000777211027816 */ /* 0x000fd200000000ff */
        /* <DEDUP_REMOVED lines=22> */
[C---:B0-----:R-:W-:Y:S02]  /*72ae0*/  PRMT R3, R30.reuse, 0x7771, RZ ;  /* 0x000077711e037816 */ /* 0x041fe400000000ff */
[C---:B-1----:R-:W-:Y:S01]  /*72af0*/  PRMT R2, R30.reuse, 0x7772, RZ ;  /* 0x000077721e027816 */ /* 0x042fe200000000ff */
[----:B------:R-:W3:Y:S04]  /*72b00*/  LDL.LU.64 R6, [R1+0x150] ;  /* 0x0001500001067983 */ /* 0x000ee80000300a00 */
[----:B--2---:R0:W-:Y:S04]  /*72b10*/  @P6 STG.E.U8 desc[UR42][R44.64], R3 ;  /* 0x000000032c006986 */ /* 0x0041e8000c10112a */
[----:B0-----:R-:W2:Y:S04]  /*72b20*/  LDL.LU.64 R44, [R1+0x148] ;  /* 0x00014800012c7983 */ /* 0x001ea80000300a00 */
[----:B------:R0:W-:Y:S04]  /*72b30*/  @P4 STG.E.U8 desc[UR42][R24.64], R2 ;  /* 0x0000000218004986 */ /* 0x0001e8000c10112a */
[----:B------:R-:W2:Y:S01]  /*72b40*/  LDL.LU R5, [R1+0x4] ;  /* 0x0000040001057983 */ /* 0x000ea20000300800 */
[----:B0-----:R-:W-:-:S03]  /*72b50*/  PRMT R2, R30, 0x7773, RZ ;  /* 0x000077731e027816 */ /* 0x001fc600000000ff */
[----:B------:R-:W2:Y:S04]  /*72b60*/  LDL.LU.64 R24, [R1+0x170] ;  /* 0x0001700001187983 */ /* 0x000ea80000300a00 */
[----:B----4-:R0:W-:Y:S01]  /*72b70*/  @P5 STG.E.U8 desc[UR42][R38.64], R2 ;  /* 0x0000000226005986 */ /* 0x0101e2000c10112a */
[----:B------:R-:W-:Y:S01]  /*72b80*/  ISETP.LT.AND P4, PT, R23, UR10, !P3 ;  /* 0x0000000a17007c0c */ /* 0x000fe2000df81270 */
[----:B------:R-:W-:Y:S02]  /*72b90*/  VIADD R3, R14, 0x23 ;  /* 0x000000230e037836 */ /* 0x000fe40000000000 */
[----:B0-----:R-:W4:Y:S03]  /*72ba0*/  LDL.LU.64 R38, [R1+0x168] ;  /* 0x0001680001267983 */ /* 0x001f260000300a00 */
[----:B------:R-:W-:Y:S01]  /*72bb0*/  ISETP.GE.AND P2, PT, R3, UR22, PT ;  /* 0x0000001603007c0c */ /* 0x000fe2000bf46270 */
[----:B------:R-:W0:Y:S01]  /*72bc0*/  LDCU UR10, c[0x0][0x398] ;  /* 0x00007300ff0a77ac */ /* 0x000e220008000800 */
        /* <DEDUP_REMOVED lines=19> */
[----:B------:R1:W-:Y:S04]  /*72d00*/  @P5 STG.E.U8 desc[UR42][R6.64], R2 ;  /* 0x0000000206005986 */ /* 0x0003e8000c10112a */
[----:B------:R-:W3:Y:S04]  /*72d10*/  LDL.LU.64 R46, [R1+0x220] ;  /* 0x00022000012e7983 */ /* 0x000ee80000300a00 */
[----:B-1----:R-:W3:Y:S04]  /*72d20*/  LDL.LU.64 R6, [R1+0x218] ;  /* 0x0002180001067983 */ /* 0x002ee80000300a00 */
[----:B--2---:R1:W-:Y:S01]  /*72d30*/  @P3 STG.E.U8 desc[UR42][R44.64], R17 ;  /* 0x000000112c003986 */ /* 0x0043e2000c10112a */
[----:B------:R-:W-:-:S02]  /*72d40*/  PRMT R3, R5, 0x7770, RZ ;  /* 0x0000777005037816 */ /* 0x000fc400000000ff */
[----:B------:R-:W-:Y:S01]  /*72d50*/  PRMT R2, R5, 0x7771, RZ ;  /* 0x0000777105027816 */ /* 0x000fe200000000ff */
[----:B-1----:R-:W2:Y:S04]  /*72d60*/  LDL.LU.64 R44, [R1+0x268] ;  /* 0x00026800012c7983 */ /* 0x002ea80000300a00 */
[----:B------:R1:W-:Y:S04]  /*72d70*/  @P6 STG.E.U8 desc[UR42][R24.64], R3 ;  /* 0x0000000318006986 */ /* 0x0003e8000c10112a */
[----:B-1----:R-:W2:Y:S04]  /*72d80*/  LDL.LU.64 R24, [R1+0x140] ;  /* 0x0001400001187983 */ /* 0x002ea80000300a00 */
[----:B----4-:R1:W-:Y:S01]  /*72d90*/  @P4 STG.E.U8 desc[UR42][R38.64], R2 ;  /* 0x0000000226004986 */ /* 0x0103e2000c10112a */
[----:B0-----:R-:W-:Y:S01]  /*72da0*/  ISETP.LT.AND P3, PT, R27, UR10, !P2 ;  /* 0x0000000a1b007c0c */ /* 0x001fe2000d761270 */
[----:B------:R-:W0:Y:S02]  /*72db0*/  LDCU UR10, c[0x0][0x398] ;  /* 0x00007300ff0a77ac */ /* 0x000e240008000800 */
[----:B-1----:R-:W4:Y:S04]  /*72dc0*/  LDL.LU.64 R38, [R1+0x2a0] ;  /* 0x0002a00001267983 */ /* 0x002f280000300a00 */
[----:B------:R-:W4:Y:S01]  /*72dd0*/  LDL.LU R30, [R1+0xd8] ;  /* 0x0000d800011e7983 */ /* 0x000f220000300800 */
[----:B------:R-:W-:-:S05]  /*72de0*/  PRMT R4, R5, 0x7772, RZ ;  /* 0x0000777205047816 */ /* 0x000fca00000000ff */
        /* <DEDUP_REMOVED lines=13> */
[----:B------:R-:W0:Y:S01]  /*72ec0*/  LDCU UR12, c[0x0][0x398] ;  /* 0x00007300ff0c77ac */ /* 0x000e220008000800 */
[C---:B------:R-:W-:Y:S02]  /*72ed0*/  PRMT R3, R31.reuse, 0x7770, RZ ;  /* 0x000077701f037816 */ /* 0x040fe400000000ff */
[----:B------:R-:W-:Y:S01]  /*72ee0*/  ISETP.LT.AND P2, PT, R22, UR13, !P2 ;  /* 0x0000000d16007c0c */ /* 0x000fe2000d741270 */
[----:B------:R-:W2:Y:S01]  /*72ef0*/  LDCU UR13, c[0x0][0x398] ;  /* 0x00007300ff0d77ac */ /* 0x000ea20008000800 */
[----:B-1----:R-:W-:Y:S01]  /*72f00*/  PRMT R2, R31, 0x7771, RZ ;  /* 0x000077711f027816 */ /* 0x002fe200000000ff */
[----:B------:R1:W-:Y:S01]  /*72f10*/  @P4 STG.E.U8 desc[UR42][R46.64], R3 ;  /* 0x000000032e004986 */ /* 0x0003e2000c10112a */
[----:B------:R-:W-:Y:S01]  /*72f20*/  ISETP.LT.AND P4, PT, R11, UR11, !P3 ;  /* 0x0000000b0b007c0c */ /* 0x000fe2000df81270 */
[----:B------:R-:W2:Y:S02]  /*72f30*/  LDCU UR11, c[0x0][0x398] ;  /* 0x00007300ff0b77ac */ /* 0x000ea40008000800 */
[----:B------:R-:W4:Y:S04]  /*72f40*/  LDL.LU.64 R36, [R1+0x2e8] ;  /* 0x0002e80001247983 */ /* 0x000f280000300a00 */
[----:B------:R3:W-:Y:S01]  /*72f50*/  @P6 STG.E.U8 desc[UR42][R6.64], R2 ;  /* 0x0000000206006986 */ /* 0x0007e2000c10112a */
[----:B0-----:R-:W-:Y:S01]  /*72f60*/  ISETP.LT.AND P6, PT, R15, UR10, !P3 ;  /* 0x0000000a0f007c0c */ /* 0x001fe2000dfc1270 */
[----:B------:R-:W0:Y:S01]  /*72f70*/  LDCU UR10, c[0x0][0x398] ;  /* 0x00007300ff0a77ac */ /* 0x000e220008000800 */
[C---:B-1----:R-:W-:Y:S01]  /*72f80*/  PRMT R3, R31.reuse, 0x7773, RZ ;  /* 0x000077731f037816 */ /* 0x042fe200000000ff */
[----:B------:R-:W4:Y:S01]  /*72f90*/  LDL.LU.64 R46, [R1+0x310] ;  /* 0x00031000012e7983 */ /* 0x000f220000300a00 */
[----:B---3--:R-:W-:-:S05]  /*72fa0*/  PRMT R2, R31, 0x7772, RZ ;  /* 0x000077721f027816 */ /* 0x008fca00000000ff */
[----:B--2---:R-:W-:Y:S01]  /*72fb0*/  @P5 STG.E.U8 desc[UR42][R44.64], R2 ;  /* 0x000000022c005986 */ /* 0x004fe2000c10112a */
[----:B------:R-:W-:Y:S01]  /*72fc0*/  ISETP.LT.AND P5, PT, R27, UR8, !P3 ;  /* 0x000000081b007c0c */ /* 0x000fe2000dfa1270 */
[----:B------:R-:W1:Y:S02]  /*72fd0*/  LDCU UR8, c[0x0][0x398] ;  /* 0x00007300ff0877ac */ /* 0x000e640008000800 */
[----:B------:R2:W-:Y:S04]  /*72fe0*/  @P2 STG.E.U8 desc[UR42][R24.64], R3 ;  /* 0x0000000318002986 */ /* 0x0005e8000c10112a */
[----:B--2---:R-:W2:Y:S01]  /*72ff0*/  LDL.LU.64 R24, [R1+0x360] ;  /* 0x0003600001187983 */ /* 0x004ea20000300a00 */
[C---:B----4-:R-:W-:Y:S02]  /*73000*/  PRMT R2, R30.reuse, 0x7770, RZ ;  /* 0x000077701e027816 */ /* 0x050fe400000000ff */
[----:B------:R-:W-:-:S03]  /*73010*/  PRMT R3, R30, 0x7771, RZ ;  /* 0x000077711e037816 */ /* 0x000fc600000000ff */
[----:B------:R3:W-:Y:S04]  /*73020*/  @P6 STG.E.U8 desc[UR42][R38.64], R2 ;  /* 0x0000000226006986 */ /* 0x0007e8000c10112a */
[----:B------:R4:W-:Y:S04]  /*73030*/  @P4 STG.E.U8 desc[UR42][R18.64], R3 ;  /* 0x0000000312004986 */ /* 0x0009e8000c10112a */
[----:B---3--:R-:W3:Y:S04]  /*73040*/  LDL.LU.64 R38, [R1+0x358] ;  /* 0x0003580001267983 */ /* 0x008ee80000300a00 */
[----:B----4-:R-:W4:Y:S01]  /*73050*/  LDL.LU.64 R18, [R1+0x2ae8] ;  /* 0x002ae80001127983 */ /* 0x010f220000300a00 */
[----:B------:R-:W-:-:S03]  /*73060*/  PRMT R2, R30, 0x7772, RZ ;  /* 0x000077721e027816 */ /* 0x000fc600000000ff */
[----:B------:R-:W2:Y:S04]  /*73070*/  LDL.LU R44, [R1+0x8] ;  /* 0x00000800012c7983 */ /* 0x000ea80000300800 */
[----:B------:R0:W-:Y:S04]  /*73080*/  @P5 STG.E.U8 desc[UR42][R28.64], R2 ;  /* 0x000000021c005986 */ /* 0x0001e8000c10112a */
[----:B0-----:R-:W3:Y:S01]  /*73090*/  LDL.LU.64 R28, [R1+0x3b0] ;  /* 0x0003b000011c7983 */ /* 0x001ee20000300a00 */
[----:B------:R-:W-:Y:S01]  /*730a0*/  ISETP.LT.AND P2, PT, R26, UR9, !P3 ;  /* 0x000000091a007c0c */ /* 0x000fe2000df41270 */
[----:B------:R-:W0:Y:S01]  /*730b0*/  LDCU UR9, c[0x0][0x398] ;  /* 0x00007300ff0977ac */ /* 0x000e220008000800 */
[----:B------:R-:W-:Y:S01]  /*730c0*/  ISETP.LT.AND P4, PT, R23, UR12, !P3 ;  /* 0x0000000c17007c0c */ /* 0x000fe2000df81270 */
[----:B------:R-:W3:Y:S01]  /*730d0*/  LDL.LU.64 R6, [R1+0x3a8] ;  /* 0x0003a80001067983 */ /* 0x000ee20000300a00 */
[----:B------:R-:W-:Y:S01]  /*730e0*/  PRMT R3, R30, 0x7773, RZ ;  /* 0x000077731e037816 */ /* 0x000fe200000000ff */
[----:B------:R-:W-:Y:S01]  /*730f0*/  VIADD R2, R14, 0x25 ;  /* 0x000000250e027836 */ /* 0x000fe20000000000 */
[----:B------:R-:W-:Y:S01]  /*73100*/  ISETP.LT.AND P5, PT, R20, UR10, !P3 ;  /* 0x0000000a14007c0c */ /* 0x000fe2000dfa1270 */
[----:B------:R-:W3:Y:S01]  /*73110*/  LDL.LU.64 R30, [R1+0x400] ;  /* 0x00040000011e7983 */ /* 0x000ee20000300a00 */
[----:B-1----:R-:W-:Y:S01]  /*73120*/  ISETP.LT.AND P6, PT, R21, UR8, !P3 ;  /* 0x0000000815007c0c */ /* 0x002fe2000dfc1270 */
[----:B------:R-:W1:Y:S04]  /*73130*/  LDCU UR12, c[0x0][0x398] ;  /* 0x00007300ff0c77ac */ /* 0x000e680008000800 */
[----:B------:R1:W-:Y:S01]  /*73140*/  @P2 STG.E.U8 desc[UR42][R36.64], R3 ;  /* 0x0000000324002986 */ /* 0x0003e2000c10112a */
[----:B------:R-:W-:Y:S01]  /*73150*/  ISETP.GE.AND P2, PT, R2, UR24, PT ;  /* 0x0000001802007c0c */ /* 0x000fe2000bf46270 */
[----:B------:R-:W2:Y:S01]  /*73160*/  LDCU UR10, c[0x0][0x398] ;  /* 0x00007300ff0a77ac */ /* 0x000ea20008000800 */
[----:B0-----:R-:W-:Y:S01]  /*73170*/  ISETP.LT.AND P3, PT, R22, UR9, !P3 ;  /* 0x0000000916007c0c */ /* 0x001fe2000df61270 */
[----:B------:R-:W0:Y:S01]  /*73180*/  LDCU UR8, c[0x0][0x398] ;  /* 0x00007300ff0877ac */ /* 0x000e220008000800 */
[----:B------:R-:W0:Y:S01]  /*73190*/  LDCU UR9, c[0x0][0x398] ;  /* 0x00007300ff0977ac */ /* 0x000e220008000800 */
[----:B-1----:R-:W3:Y:S01]  /*731a0*/  LDL.LU.64 R36, [R1+0x3f8] ;  /* 0x0003f80001247983 */ /* 0x002ee20000300a00 */
[----:B----4-:R-:W-:-:S02]  /*731b0*/  PRMT R3, R18, 0x7770, RZ ;  /* 0x0000777012037816 */ /* 0x010fc400000000ff */
[----:B------:R-:W-:-:S03]  /*731c0*/  PRMT R2, R18, 0x7771, RZ ;  /* 0x0000777112027816 */ /* 0x000fc600000000ff */
[----:B------:R1:W-:Y:S04]  /*731d0*/  @P4 STG.E.U8 desc[UR42][R46.64], R3 ;  /* 0x000000032e004986 */ /* 0x0003e8000c10112a */
[----:B--2---:R-:W-:Y:S01]  /*731e0*/  @P5 STG.E.U8 desc[UR42][R24.64], R2 ;  /* 0x0000000218005986 */ /* 0x004fe2000c10112a */
[----:B-1----:R-:W-:-:S03]  /*731f0*/  PRMT R3, R18, 0x7772, RZ ;  /* 0x0000777212037816 */ /* 0x002fc600000000ff */
[----:B------:R-:W2:Y:S01]  /*73200*/  LDL.LU R46, [R1+0xdc] ;  /* 0x0000dc00012e7983 */ /* 0x000ea20000300800 */
[----:B------:R-:W-:-:S03]  /*73210*/  PRMT R18, R18, 0x7773, RZ ;  /* 0x0000777312127816 */ /* 0x000fc600000000ff */
[----:B---3--:R1:W-:Y:S04]  /*73220*/  @P6 STG.E.U8 desc[UR42][R38.64], R3 ;  /* 0x0000000326006986 */ /* 0x0083e8000c10112a */
[----:B------:R3:W-:Y:S04]  /*73230*/  @P3 STG.E.U8 desc[UR42][R28.64], R18 ;  /* 0x000000121c003986 */ /* 0x0007e8000c10112a */
[----:B-1----:R-:W4:Y:S04]  /*73240*/  LDL.LU.64 R38, [R1+0x4b0] ;  /* 0x0004b00001267983 */ /* 0x002f280000300a00 */
[----:B------:R-:W4:Y:S04]  /*73250*/  LDL.LU.64 R24, [R1+0x4d8] ;  /* 0x0004d80001187983 */ /* 0x000f280000300a00 */
[----:B---3--:R-:W3:Y:S01]  /*73260*/  LDL.LU.64 R28, [R1+0x4d0] ;  /* 0x0004d000011c7983 */ /* 0x008ee20000300a00 */
[----:B------:R-:W-:Y:S01]  /*73270*/  ISETP.LT.AND P4, PT, R15, UR11, !P2 ;  /* 0x0000000b0f007c0c */ /* 0x000fe2000d781270 */
[----:B------:R-:W-:Y:S01]  /*73280*/  VIADD R2, R14, 0x26 ;  /* 0x000000260e027836 */ /* 0x000fe20000000000 */
[----:B------:R-:W-:Y:S01]  /*73290*/  ISETP.LT.AND P5, PT, R11, UR12, !P2 ;  /* 0x0000000c0b007c0c */ /* 0x000fe2000d7a1270 */
[----:B------:R-:W1:Y:S01]  /*732a0*/  LDCU UR11, c[0x0][0x398] ;  /* 0x00007300ff0b77ac */ /* 0x000e620008000800 */
[----:B------:R-:W-:-:S02]  /*732b0*/  ISETP.LT.AND P6, PT, R27, UR10, !P2 ;  /* 0x0000000a1b007c0c */ /* 0x000fc4000d7c1270 */
[----:B------:R-:W-:Y:S01]  /*732c0*/  PRMT R3, R44, 0x7770, RZ ;  /* 0x000077702c037816 */ /* 0x000fe200000000ff */
[----:B------:R-:W1:Y:S01]  /*732d0*/  LDCU UR10, c[0x0][0x398] ;  /* 0x00007300ff0a77ac */ /* 0x000e620008000800 */
[----:B------:R-:W-:Y:S02]  /*732e0*/  ISETP.GE.AND P3, PT, R2, UR20, PT ;  /* 0x0000001402007c0c */ /* 0x000fe4000bf66270 */
[----:B------:R-:W-:Y:S01]  /*732f0*/  PRMT R2, R44, 0x7771, RZ ;  /* 0x000077712c027816 */ /* 0x000fe200000000ff */
[----:B------:R-:W1:Y:S02]  /*73300*/  LDCU UR12, c[0x0][0x398] ;  /* 0x00007300ff0c77ac */ /* 0x000e640008000800 */
[----:B------:R1:W-:Y:S01]  /*73310*/  @P4 STG.E.U8 desc[UR42][R6.64], R3 ;  /* 0x0000000306004986 */ /* 0x0003e2000c10112a */
[----:B0-----:R-:W-:Y:S01]  /*73320*/  ISETP.LT.AND P4, PT, R26, UR8, !P2 ;  /* 0x000000081a007c0c */ /* 0x001fe2000d781270 */
[----:B------:R-:W0:Y:S02]  /*73330*/  LDCU UR8, c[0x0][0x398] ;  /* 0x00007300ff0877ac */ /* 0x000e240008000800 */
[----:B------:R-:W-:Y:S01]  /*73340*/  @P5 STG.E.U8 desc[UR42][R30.64], R2 ;  /* 0x000000021e005986 */ /* 0x000fe2000c10112a */
[----:B-1----:R-:W-:-:S02]  /*73350*/  PRMT R3, R44, 0x7772, RZ ;  /* 0x000077722c037816 */ /* 0x002fc400000000ff */
[----:B------:R-:W-:Y:S01]  /*73360*/  ISETP.LT.AND P5, PT, R20, UR9, !P2 ;  /* 0x0000000914007c0c */ /* 0x000fe2000d7a1270 */
[----:B------:R-:W1:Y:S02]  /*73370*/  LDCU UR9, c[0x0][0x398] ;  /* 0x00007300ff0977ac */ /* 0x000e640008000800 */
[----:B------:R0:W-:Y:S01]  /*73380*/  @P6 STG.E.U8 desc[UR42][R36.64], R3 ;  /* 0x0000000324006986 */ /* 0x0001e2000c10112a */
[----:B------:R-:W-:Y:S01]  /*73390*/  ISETP.LT.AND P6, PT, R23, UR13, !P2 ;  /* 0x0000000d17007c0c */ /* 0x000fe2000d7c1270 */
[----:B------:R-:W1:Y:S01]  /*733a0*/  LDCU UR13, c[0x0][0x398] ;  /* 0x00007300ff0d77ac */ /* 0x000e620008000800 */
[----:B------:R-:W-:Y:S01]  /*733b0*/  PRMT R5, R44, 0x7773, RZ ;  /* 0x000077732c057816 */ /* 0x000fe200000000ff */
[----:B0-----:R-:W3:Y:S04]  /*733c0*/  LDL.LU.64 R36, [R1+0x540] ;  /* 0x0005400001247983 */ /* 0x001ee80000300a00 */
[----:B------:R-:W3:Y:S04]  /*733d0*/  LDL.LU.64 R16, [R1+0x510] ;  /* 0x0005100001107983 */ /* 0x000ee80000300a00 */
[----:B------:R-:W3:Y:S01]  /*733e0*/  LDL.LU.64 R30, [R1+0x508] ;  /* 0x00050800011e7983 */ /* 0x000ee20000300a00 */
[----:B------:R-:W-:-:S03]  /*733f0*/  PRMT R7, R19, 0x7771, RZ ;  /* 0x0000777113077816 */ /* 0x000fc600000000ff */
[----:B------:R-:W3:Y:S01]  /*73400*/  LDL.LU.64 R44, [R1+0x90] ;  /* 0x00009000012c7983 */ /* 0x000ee20000300a00 */
[C---:B--2---:R-:W-:Y:S02]  /*73410*/  PRMT R3, R46.reuse, 0x7770, RZ ;  /* 0x000077702e037816 */ /* 0x044fe400000000ff */
[C---:B------:R-:W-:Y:S02]  /*73420*/  PRMT R2, R46.reuse, 0x7771, RZ ;  /* 0x000077712e027816 */ /* 0x040fe400000000ff */
[C---:B------:R-:W-:Y:S02]  /*73430*/  PRMT R4, R46.reuse, 0x7772, RZ ;  /* 0x000077722e047816 */ /* 0x040fe400000000ff */
[----:B------:R-:W-:Y:S01]  /*73440*/  PRMT R6, R46, 0x7773, RZ ;  /* 0x000077732e067816 */ /* 0x000fe200000000ff */
[----:B----4-:R0:W-:Y:S02]  /*73450*/  @P4 STG.E.U8 desc[UR42][R38.64], R5 ;  /* 0x0000000526004986 */ /* 0x0101e4000c10112a */
[----:B0-----:R-:W-:-:S02]  /*73460*/  PRMT R5, R19, 0x7770, RZ ;  /* 0x0000777013057816 */ /* 0x001fc400000000ff */
[----:B------:R-:W2:Y:S04]  /*73470*/  LDL.LU.64 R38, [R1+0x538] ;  /* 0x0005380001267983 */ /* 0x000ea80000300a00 */
[----:B------:R0:W-:Y:S04]  /*73480*/  @P6 STG.E.U8 desc[UR42][R24.64], R5 ;  /* 0x0000000518006986 */ /* 0x0001e8000c10112a */
[----:B------:R-:W4:Y:S04]  /*73490*/  LDL.LU.64 R46, [R1+0x530] ;  /* 0x00053000012e7983 */ /* 0x000f280000300a00 */
[----:B---3--:R3:W-:Y:S04]  /*734a0*/  @P5 STG.E.U8 desc[UR42][R28.64], R7 ;  /* 0x000000071c005986 */ /* 0x0087e8000c10112a */
[----:B0-----:R-:W4:Y:S01]  /*734b0*/  LDL.LU.64 R24, [R1+0x578] ;  /* 0x0005780001187983 */ /* 0x001f220000300a00 */
[----:B------:R-:W-:-:S03]  /*734c0*/  PRMT R5, R19, 0x7772, RZ ;  /* 0x0000777213057816 */ /* 0x000fc600000000ff */
[----:B---3--:R-:W3:Y:S01]  /*734d0*/  LDL.LU.64 R28, [R1+0x570] ;  /* 0x00057000011c7983 */ /* 0x008ee20000300a00 */
[----:B------:R-:W-:-:S03]  /*734e0*/  PRMT R7, R19, 0x7773, RZ ;  /* 0x0000777313077816 */ /* 0x000fc600000000ff */
[----:B------:R-:W3:Y:S01]  /*734f0*/  LDL.LU R19, [R1+0x2ae0] ;  /* 0x002ae00001137983 */ /* 0x000ee20000300800 */
[----:B------:R-:W-:Y:S01]  /*73500*/  ISETP.LT.AND P4, PT, R21, UR11, !P2 ;  /* 0x0000000b15007c0c */ /* 0x000fe2000d781270 */
[----:B------:R-:W0:Y:S01]  /*73510*/  LDCU UR11, c[0x0][0x398] ;  /* 0x00007300ff0b77ac */ /* 0x000e220008000800 */
[----:B------:R-:W-:Y:S02]  /*73520*/  ISETP.LT.AND P2, PT, R22, UR10, !P2 ;  /* 0x0000000a16007c0c */ /* 0x000fe4000d741270 */
[----:B------:R-:W-:Y:S01]  /*73530*/  ISETP.LT.AND P5, PT, R15, UR12, !P3 ;  /* 0x0000000c0f007c0c */ /* 0x000fe2000dfa1270 */
[----:B------:R-:W0:Y:S01]  /*73540*/  LDCU UR10, c[0x0][0x398] ;  /* 0x00007300ff0a77ac */ /* 0x000e220008000800 */
[----:B------:R-:W-:Y:S01]  /*73550*/  ISETP.LT.AND P6, PT, R11, UR8, !P3 ;  /* 0x000000080b007c0c */ /* 0x000fe2000dfc1270 */
[----:B------:R-:W0:Y:S06]  /*73560*/  LDCU UR12, c[0x0][0x398] ;  /* 0x00007300ff0c77ac */ /* 0x000e2c0008000800 */
[----:B------:R0:W-:Y:S01]  /*73570*/  @P4 STG.E.U8 desc[UR42][R36.64], R5 ;  /* 0x0000000524004986 */ /* 0x0001e2000c10112a */
[----:B-1----:R-:W-:Y:S01]  /*73580*/  ISETP.LT.AND P4, PT, R27, UR9, !P3 ;  /* 0x000000091b007c0c */ /* 0x002fe2000df81270 */
[----:B------:R-:W1:Y:S02]  /*73590*/  LDCU UR9, c[0x0][0x398] ;  /* 0x00007300ff0977ac */ /* 0x000e640008000800 */
[----:B------:R-:W-:Y:S01]  /*735a0*/  @P2 STG.E.U8 desc[UR42][R16.64], R7 ;  /* 0x0000000710002986 */ /* 0x000fe2000c10112a */
[----:B------:R-:W1:Y:S03]  /*735b0*/  LDCU UR8, c[0x0][0x39c] ;  /* 0x00007380ff0877ac */ /* 0x000e660008000800 */
[----:B------:R1:W-:Y:S04]  /*735c0*/  @P5 STG.E.U8 desc[UR42][R30.64], R3 ;  /* 0x000000031e005986 */ /* 0x0003e8000c10112a */
[----:B0-----:R-:W3:Y:S01]  /*735d0*/  LDL.LU.64 R36, [R1+0x2ad8] ;  /* 0x002ad80001247983 */ /* 0x001ee20000300a00 */
[----:B------:R-:W-:Y:S01]  /*735e0*/  ISETP.LT.AND P2, PT, R26, UR11, !P3 ;  /* 0x0000000b1a007c0c */ /* 0x000fe2000df41270 */
[----:B------:R-:W0:Y:S02]  /*735f0*/  LDCU UR11, c[0x0][0x398] ;  /* 0x00007300ff0b77ac */ /* 0x000e240008000800 */
[----:B-1----:R-:W3:Y:S01]  /*73600*/  LDL.LU.64 R30, [R1+0x5e8] ;  /* 0x0005e800011e7983 */ /* 0x002ee20000300a00 */
[----:B------:R-:W-:Y:S01]  /*73610*/  ISETP.LT.AND P5, PT, R23, UR10, !P3 ;  /* 0x0000000a17007c0c */ /* 0x000fe2000dfa1270 */
[----:B------:R-:W1:Y:S02]  /*73620*/  LDCU UR10, c[0x0][0x398] ;  /* 0x00007300ff0a77ac */ /* 0x000e640008000800 */
[----:B------:R0:W-:Y:S04]  /*73630*/  @P6 STG.E.U8 desc[UR42][R44.64], R2 ;  /* 0x000000022c006986 */ /* 0x0001e8000c10112a */
[----:B0-----:R-:W3:Y:S01]  /*73640*/  LDL.LU.64 R44, [R1+0x5e0] ;  /* 0x0005e000012c7983 */ /* 0x001ee20000300a00 */
[----:B------:R-:W-:-:S03]  /*73650*/  VIADD R2, R14, 0x27 ;  /* 0x000000270e027836 */ /* 0x000fc60000000000 */
[----:B------:R-:W3:Y:S04]  /*73660*/  LDL.LU R18, [R1+0xc] ;  /* 0x00000c0001127983 */ /* 0x000ee80000300800 */
[----:B--2---:R0:W-:Y:S01]  /*73670*/  @P4 STG.E.U8 desc[UR42][R38.64], R4 ;  /* 0x0000000426004986 */ /* 0x0041e2000c10112a */
[----:B------:R-:W-:-:S03]  /*73680*/  ISETP.GE.AND P4, PT, R2, UR27, PT ;  /* 0x0000001b02007c0c */ /* 0x000fc6000bf86270 */
[----:B----4-:R-:W-:Y:S04]  /*73690*/  @P2 STG.E.U8 desc[UR42][R46.64], R6 ;  /* 0x000000062e002986 */ /* 0x010fe8000c10112a */
[----:B0-----:R-:W2:Y:S01]  /*736a0*/  LDL.LU.64 R38, [R1+0x5d8] ;  /* 0x0005d80001267983 */ /* 0x001ea20000300a00 */
[----:B---3--:R-:W-:-:S05]  /*736b0*/  PRMT R2, R19, 0x7770, RZ ;  /* 0x0000777013027816 */ /* 0x008fca00000000ff */
[----:B------:R0:W-:Y:S04]  /*736c0*/  @P5 STG.E.U8 desc[UR42][R24.64], R2 ;  /* 0x0000000218005986 */ /* 0x0001e8000c10112a */
[----:B0-----:R-:W3:Y:S01]  /*736d0*/  LDL.LU.64 R24, [R1+0x668] ;  /* 0x0006680001187983 */ /* 0x001ee20000300a00 */
[----:B------:R-:W-:Y:S01]  /*736e0*/  ISETP.LT.AND P6, PT, R20, UR12, !P3 ;  /* 0x0000000c14007c0c */ /* 0x000fe2000dfc1270 */
[----:B------:R-:W0:Y:S01]  /*736f0*/  LDCU UR12, c[0x0][0x398] ;  /* 0x00007300ff0c77ac */ /* 0x000e220008000800 */
[----:B------:R-:W-:Y:S01]  /*73700*/  ISETP.LT.AND P2, PT, R21, UR9, !P3 ;  /* 0x0000000915007c0c */ /* 0x000fe2000df41270 */
[----:B------:R-:W4:Y:S01]  /*73710*/  LDL.LU.64 R46, [R1+0x660] ;  /* 0x00066000012e7983 */ /* 0x000f220000300a00 */
[C---:B------:R-:W-:Y:S01]  /*73720*/  PRMT R3, R19.reuse, 0x7771, RZ ;  /* 0x0000777113037816 */ /* 0x040fe200000000ff */
[----:B------:R-:W0:Y:S01]  /*73730*/  LDCU UR9, c[0x0][0x398] ;  /* 0x00007300ff0977ac */ /* 0x000e220008000800 */
[----:B------:R-:W-:-:S02]  /*73740*/  PRMT R2, R19, 0x7772, RZ ;  /* 0x0000777213027816 */ /* 0x000fc400000000ff */
[----:B------:R-:W-:Y:S01]  /*73750*/  ISETP.LT.AND P3, PT, R22, UR11, !P3 ;  /* 0x0000000b16007c0c */ /* 0x000fe2000df61270 */
[----:B------:R-:W0:Y:S04]  /*73760*/  LDCU UR11, c[0x0][0x398] ;  /* 0x00007300ff0b77ac */ /* 0x000e280008000800 */
[----:B------:R0:W-:Y:S01]  /*73770*/  @P6 STG.E.U8 desc[UR42][R28.64], R3 ;  /* 0x000000031c006986 */ /* 0x0001e2000c10112a */
[----:B-1----:R-:W-:Y:S01]  /*73780*/  ISETP.LT.AND P6, PT, R15, UR10, !P4 ;  /* 0x0000000a0f007c0c */ /* 0x002fe2000e7c1270 */
[----:B------:R-:W1:Y:S02]  /*73790*/  LDCU UR10, c[0x0][0x398] ;  /* 0x00007300ff0a77ac */ /* 0x000e640008000800 */
[----:B------:R0:W-:Y:S04]  /*737a0*/  @P2 STG.E.U8 desc[UR42][R30.64], R2 ;  /* 0x000000021e002986 */ /* 0x0001e8000c10112a */
[----:B0-----:R-:W4:Y:S04]  /*737b0*/  LDL.LU.64 R28, [R1+0x658] ;  /* 0x00065800011c7983 */ /* 0x001f280000300a00 */
[----:B------:R-:W4:Y:S01]  /*737c0*/  LDL.LU R31, [R1+0xcc] ;  /* 0x0000cc00011f7983 */ /* 0x000f220000300800 */
[----:B------:R-:W-:-:S02]  /*737d0*/  ISETP.LT.AND P2, PT, R11, UR12, !P4 ;  /* 0x0000000c0b007c0c */ /* 0x000fc4000e741270 */
[----:B------:R-:W-:Y:S01]  /*737e0*/  PRMT R19, R19, 0x7773, RZ ;  /* 0x0000777313137816 */ /* 0x000fe200000000ff */
[----:B------:R-:W4:Y:S01]  /*737f0*/  LDL.LU.64 R6, [R1+0x6d8] ;  /* 0x0006d80001067983 */ /* 0x000f220000300a00 */
[----:B------:R-:W-:Y:S01]  /*73800*/  VIADD R3, R14, 0x28 ;  /* 0x000000280e037836 */ /* 0x000fe20000000000 */
[----:B------:R-:W0:Y:S02]  /*73810*/  LDCU UR12, c[0x0][0x398] ;  /* 0x00007300ff0c77ac */ /* 0x000e240008000800 */
[----:B------:R-:W4:Y:S01]  /*73820*/  LDL.LU.64 R16, [R1+0x6d0] ;  /* 0x0006d00001107983 */ /* 0x000f220000300a00 */
[----:B------:R-:W-:-:S03]  /*73830*/  PRMT R2, R18, 0x7770, RZ ;  /* 0x0000777012027816 */ /* 0x000fc600000000ff */
[----:B------:R0:W-:Y:S04]  /*73840*/  @P3 STG.E.U8 desc[UR42][R44.64], R19 ;  /* 0x000000132c003986 */ /* 0x0001e8000c10112a */
[----:B0-----:R-:W4:Y:S04]  /*73850*/  LDL.LU.64 R44, [R1+0x6c8] ;  /* 0x0006c800012c7983 */ /* 0x001f280000300a00 */
[----:B--2---:R0:W-:Y:S04]  /*73860*/  @P6 STG.E.U8 desc[UR42][R38.64], R2 ;  /* 0x0000000226006986 */ /* 0x0041e8000c10112a */
[----:B0-----:R-:W2:Y:S01]  /*73870*/  LDL.LU.64 R38, [R1+0x40] ;  /* 0x0000400001267983 */ /* 0x001ea20000300a00 */
[----:B------:R-:W-:-:S03]  /*73880*/  PRMT R2, R18, 0x7771, RZ ;  /* 0x0000777112027816 */ /* 0x000fc600000000ff */
[----:B------:R-:W2:Y:S04]  /*73890*/  LDL.LU R30, [R1+0xb0] ;  /* 0x0000b000011e7983 */ /* 0x000ea80000300800 */
[----:B---3--:R0:W-:Y:S04]  /*738a0*/  @P2 STG.E.U8 desc[UR42][R24.64], R2 ;  /* 0x0000000218002986 */ /* 0x0081e8000c10112a */
[----:B0-----:R-:W3:Y:S01]  /*738b0*/  LDL.LU.64 R24, [R1+0x710] ;  /* 0x0007100001187983 */ /* 0x001ee20000300a00 */
[----:B------:R-:W-:Y:S01]  /*738c0*/  ISETP.LT.AND P3, PT, R27, UR13, !P4 ;  /* 0x0000000d1b007c0c */ /* 0x000fe2000e761270 */
[----:B------:R-:W0:Y:S01]  /*738d0*/  LDCU UR13, c[0x0][0x398] ;  /* 0x00007300ff0d77ac */ /* 0x000e220008000800 */
[----:B------:R-:W-:-:S02]  /*738e0*/  ISETP.GE.AND P5, PT, R3, UR23, PT ;  /* 0x0000001703007c0c */ /* 0x000fc4000bfa6270 */
[----:B------:R-:W-:Y:S02]  /*738f0*/  PRMT R3, R18, 0x7772, RZ ;  /* 0x0000777212037816 */ /* 0x000fe400000000ff */
[----:B------:R-:W-:Y:S01]  /*73900*/  ISETP.LT.AND P6, PT, R26, UR9, !P4 ;  /* 0x000000091a007c0c */ /* 0x000fe2000e7c1270 */
[----:B------:R-:W0:Y:S01]  /*73910*/  LDCU UR9, c[0x0][0x398] ;  /* 0x00007300ff0977ac */ /* 0x000e220008000800 */
[----:B------:R-:W-:Y:S02]  /*73920*/  ISETP.LT.AND P2, PT, R23, UR11, !P4 ;  /* 0x0000000b17007c0c */ /* 0x000fe4000e741270 */
[----:B------:R-:W-:Y:S01]  /*73930*/  PRMT R4, R18, 0x7773, RZ ;  /* 0x0000777312047816 */ /* 0x000fe200000000ff */
[----:B------:R-:W0:Y:S02]  /*73940*/  LDCU UR11, c[0x0][0x398] ;  /* 0x00007300ff0b77ac */ /* 0x000e240008000800 */
[----:B----4-:R4:W-:Y:S01]  /*73950*/  @P3 STG.E.U8 desc[UR42][R46.64], R3 ;  /* 0x000000032e003986 */ /* 0x0109e2000c10112a */
[----:B-1----:R-:W-:Y:S01]  /*73960*/  ISETP.LT.AND P3, PT, R20, UR10, !P4 ;  /* 0x0000000a14007c0c */ /* 0x002fe2000e761270 */
[----:B------:R-:W1:Y:S01]  /*73970*/  LDCU UR10, c[0x0][0x398] ;  /* 0x00007300ff0a77ac */ /* 0x000e620008000800 */
[----:B------:R-:W-:-:S03]  /*73980*/  PRMT R2, R31, 0x7770, RZ ;  /* 0x000077701f027816 */ /* 0x000fc600000000ff */
[----:B------:R0:W-:Y:S01]  /*73990*/  @P6 STG.E.U8 desc[UR42][R28.64], R4 ;  /* 0x000000041c006986 */ /* 0x0001e2000c10112a */
[----:B------:R-:W-:Y:S01]  /*739a0*/  ISETP.LT.AND P6, PT, R21, UR14, !P4 ;  /* 0x0000000e15007c0c */ /* 0x000fe2000e7c1270 */
[----:B------:R-:W1:Y:S01]  /*739b0*/  LDCU UR14, c[0x0][0x398] ;  /* 0x00007300ff0e77ac */ /* 0x000e620008000800 */
[----:B----4-:R-:W-:Y:S01]  /*739c0*/  PRMT R3, R31, 0x7771, RZ ;  /* 0x000077711f037816 */ /* 0x010fe200000000ff */
[----:B------:R-:W-:Y:S01]  /*739d0*/  @P2 STG.E.U8 desc[UR42][R6.64], R2 ;  /* 0x0000000206002986 */ /* 0x000fe2000c10112a */
[----:B------:R-:W-:Y:S01]  /*739e0*/  ISETP.LT.AND P4, PT, R22, UR12, !P4 ;  /* 0x0000000c16007c0c */ /* 0x000fe2000e781270 */
[----:B------:R-:W4:Y:S02]  /*739f0*/  LDCU UR12, c[0x0][0x398] ;  /* 0x00007300ff0c77ac */ /* 0x000f240008000800 */
[----:B------:R-:W-:Y:S01]  /*73a00*/  @P3 STG.E.U8 desc[UR42][R16.64], R3 ;  /* 0x0000000310003986 */ /* 0x000fe2000c10112a */
[----:B0-----:R-:W-:Y:S01]  /*73a10*/  ISETP.LT.AND P3, PT, R15, UR9, !P5 ;  /* 0x000000090f007c0c */ /* 0x001fe2000ef61270 */
[----:B------:R-:W0:Y:S01]  /*73a20*/  LDCU UR9, c[0x0][0x398] ;  /* 0x00007300ff0977ac */ /* 0x000e220008000800 */
[----:B------:R-:W-:Y:S01]  /*73a30*/  ISETP.LT.AND P2, PT, R11, UR13, !P5 ;  /* 0x0000000d0b007c0c */ /* 0x000fe2000ef41270 */
[----:B------:R-:W4:Y:S01]  /*73a40*/  LDL.LU.64 R46, [R1+0x760] ;  /* 0x00076000012e7983 */ /* 0x000f220000300a00 */
[C---:B------:R-:W-:Y:S01]  /*73a50*/  PRMT R4, R31.reuse, 0x7772, RZ ;  /* 0x000077721f047816 */ /* 0x040fe200000000ff */
[----:B------:R-:W0:Y:S01]  /*73a60*/  LDCU UR13, c[0x0][0x398] ;  /* 0x00007300ff0d77ac */ /* 0x000e220008000800 */
[----:B------:R-:W-:Y:S01]  /*73a70*/  PRMT R5, R31, 0x7773, RZ ;  /* 0x000077731f057816 */ /* 0x000fe200000000ff */
[----:B------:R-:W4:Y:S04]  /*73a80*/  LDL.LU.64 R28, [R1+0x758] ;  /* 0x00075800011c7983 */ /* 0x000f280000300a00 */
[----:B------:R0:W-:Y:S04]  /*73a90*/  @P6 STG.E.U8 desc[UR42][R44.64], R4 ;  /* 0x000000042c006986 */ /* 0x0001e8000c10112a */
[----:B0-----:R-:W4:Y:S04]  /*73aa0*/  LDL.LU.64 R44, [R1+0x7d0] ;  /* 0x0007d000012c7983 */ /* 0x001f280000300a00 */
[----:B--2---:R0:W-:Y:S01]  /*73ab0*/  @P4 STG.E.U8 desc[UR42][R38.64], R5 ;  /* 0x0000000526004986 */ /* 0x0041e2000c10112a */
[----:B------:R-:W-:-:S02]  /*73ac0*/  PRMT R2, R30, 0x7770, RZ ;  /* 0x000077701e027816 */ /* 0x000fc400000000ff */
[----:B------:R-:W-:Y:S01]  /*73ad0*/  PRMT R3, R30, 0x7771, RZ ;  /* 0x000077711e037816 */ /* 0x000fe200000000ff */
[----:B0-----:R-:W2:Y:S04]  /*73ae0*/  LDL.LU.64 R38, [R1+0x7c8] ;  /* 0x0007c80001267983 */ /* 0x001ea80000300a00 */
[----:B---3--:R-:W-:Y:S04]  /*73af0*/  @P3 STG.E.U8 desc[UR42][R24.64], R2 ;  /* 0x0000000218003986 */ /* 0x008fe8000c10112a */
[----:B------:R0:W-:Y:S04]  /*73b00*/  @P2 STG.E.U8 desc[UR42][R36.64], R3 ;  /* 0x0000000324002986 */ /* 0x0001e8000c10112a */
[----:B0-----:R-:W3:Y:S01]  /*73b10*/  LDL.LU.64 R36, [R1+0x2ad0] ;  /* 0x002ad00001247983 */ /* 0x001ee20000300a00 */
[----:B------:R-:W-:Y:S01]  /*73b20*/  ISETP.LT.AND P6, PT, R27, UR11, !P5 ;  /* 0x0000000b1b007c0c */ /* 0x000fe2000efc1270 */
[----:B------:R-:W0:Y:S01]  /*73b30*/  LDCU UR11, c[0x0][0x398] ;  /* 0x00007300ff0b77ac */ /* 0x000e220008000800 */
[----:B-1----:R-:W-:Y:S01]  /*73b40*/  ISETP.LT.AND P4, PT, R26, UR10, !P5 ;  /* 0x0000000a1a007c0c */ /* 0x002fe2000ef81270 */
[----:B------:R-:W2:Y:S01]  /*73b50*/  LDL.LU.64 R24, [R1+0x808] ;  /* 0x0008080001187983 */ /* 0x000ea20000300a00 */
[----:B----4-:R-:W-:Y:S01]  /*73b60*/  ISETP.LT.AND P3, PT, R23, UR12, !P5 ;  /* 0x0000000c17007c0c */ /* 0x010fe2000ef61270 */
[----:B------:R-:W1:Y:S01]  /*73b70*/  LDCU UR10, c[0x0][0x398] ;  /* 0x00007300ff0a77ac */ /* 0x000e620008000800 */
[----:B------:R-:W-:-:S02]  /*73b80*/  PRMT R2, R30, 0x7772, RZ ;  /* 0x000077721e027816 */ /* 0x000fc400000000ff */
[----:B------:R-:W-:Y:S01]  /*73b90*/  PRMT R3, R30, 0x7773, RZ ;  /* 0x000077731e037816 */ /* 0x000fe200000000ff */
[----:B------:R-:W4:Y:S01]  /*73ba0*/  LDCU UR12, c[0x0][0x398] ;  /* 0x00007300ff0c77ac */ /* 0x000f220008000800 */
[----:B------:R-:W2:Y:S04]  /*73bb0*/  LDL.LU.64 R30, [R1+0x800] ;  /* 0x00080000011e7983 */ /* 0x000ea80000300a00 */
[----:B------:R-:W2:Y:S04]  /*73bc0*/  LDL.LU.64 R16, [R1+0x858] ;  /* 0x0008580001107983 */ /* 0x000ea80000300a00 */
[----:B------:R-:W-:Y:S04]  /*73bd0*/  @P6 STG.E.U8 desc[UR42][R46.64], R2 ;  /* 0x000000022e006986 */ /* 0x000fe8000c10112a */
[----:B------:R3:W-:Y:S02]  /*73be0*/  @P4 STG.E.U8 desc[UR42][R28.64], R3 ;  /* 0x000000031c004986 */ /* 0x0007e4000c10112a */
[----:B---3--:R-:W-:-:S05]  /*73bf0*/  PRMT R3, R36, 0x7770, RZ ;  /* 0x0000777024037816 */ /* 0x008fca00000000ff */
[----:B------:R3:W-:Y:S04]  /*73c00*/  @P3 STG.E.U8 desc[UR42][R32.64], R3 ;  /* 0x0000000320003986 */ /* 0x0007e8000c10112a */
[----:B---3--:R-:W3:Y:S04]  /*73c10*/  LDL.LU.64 R32, [R1+0x2ac8] ;  /* 0x002ac80001207983 */ /* 0x008ee80000300a00 */
[----:B------:R-:W3:Y:S01]  /*73c20*/  LDL.LU.64 R46, [R1+0x850] ;  /* 0x00085000012e7983 */ /* 0x000ee20000300a00 */
[----:B------:R-:W-:Y:S01]  /*73c30*/  ISETP.LT.AND P4, PT, R20, UR9, !P5 ;  /* 0x0000000914007c0c */ /* 0x000fe2000ef81270 */
[----:B------:R-:W-:Y:S01]  /*73c40*/  VIADD R2, R14, 0x29 ;  /* 0x000000290e027836 */ /* 0x000fe20000000000 */
[----:B------:R-:W-:Y:S01]  /*73c50*/  ISETP.LT.AND P6, PT, R21, UR13, !P5 ;  /* 0x0000000d15007c0c */ /* 0x000fe2000efc1270 */
[----:B------:R-:W3:Y:S01]  /*73c60*/  LDL.LU R28, [R1+0xa0] ;  /* 0x0000a000011c7983 */ /* 0x000ee20000300800 */
[----:B------:R-:W-:Y:S01]  /*73c70*/  PRMT R3, R36, 0x7772, RZ ;  /* 0x0000777224037816 */ /* 0x000fe200000000ff */
[----:B------:R-:W3:Y:S01]  /*73c80*/  LDCU UR9, c[0x0][0x398] ;  /* 0x00007300ff0977ac */ /* 0x000ee20008000800 */
[----:B------:R-:W-:-:S02]  /*73c90*/  ISETP.GE.AND P2, PT, R2, UR55, PT ;  /* 0x0000003702007c0c */ /* 0x000fc4000bf46270 */
[----:B------:R-:W-:Y:S01]  /*73ca0*/  PRMT R2, R36, 0x7771, RZ ;  /* 0x0000777124027816 */ /* 0x000fe200000000ff */
[----:B------:R-:W3:Y:S01]  /*73cb0*/  LDCU UR13, c[0x0][0x398] ;  /* 0x00007300ff0d77ac */ /* 0x000ee20008000800 */
[----:B-1----:R-:W-:Y:S02]  /*73cc0*/  ISETP.LT.AND P5, PT, R22, UR10, !P5 ;  /* 0x0000000a16007c0c */ /* 0x002fe4000efa1270 */
[----:B0-----:R-:W-:Y:S01]  /*73cd0*/  ISETP.LT.AND P3, PT, R15, UR11, !P2 ;  /* 0x0000000b0f007c0c */ /* 0x001fe2000d761270 */
[----:B------:R-:W-:Y:S01]  /*73ce0*/  @P4 STG.E.U8 desc[UR42][R44.64], R2 ;  /* 0x000000022c004986 */ /* 0x000fe2000c10112a */
[----:B------:R-:W-:Y:S01]  /*73cf0*/  PRMT R36, R36, 0x7773, RZ ;  /* 0x0000777324247816 */ /* 0x000fe200000000ff */
[----:B------:R-:W0:Y:S02]  /*73d00*/  LDCU UR10, c[0x0][0x398] ;  /* 0x00007300ff0a77ac */ /* 0x000e240008000800 */
[----:B--2---:R1:W-:Y:S01]  /*73d10*/  @P6 STG.E.U8 desc[UR42][R38.64], R3 ;  /* 0x0000000326006986 */ /* 0x0043e2000c10112a */
[----:B----4-:R-:W-:Y:S01]  /*73d20*/  ISETP.LT.AND P6, PT, R11, UR12, !P2 ;  /* 0x0000000c0b007c0c */ /* 0x010fe2000d7c1270 */
[----:B------:R-:W2:Y:S02]  /*73d30*/  LDCU UR11, c[0x0][0x398] ;  /* 0x00007300ff0b77ac */ /* 0x000ea40008000800 */
[----:B-1----:R-:W4:Y:S01]  /*73d40*/  LDL.LU.64 R38, [R1+0x8c0] ;  /* 0x0008c00001267983 */ /* 0x002f220000300a00 */
[----:B------:R-:W-:Y:S01]  /*73d50*/  ISETP.LT.AND P4, PT, R27, UR14, !P2 ;  /* 0x0000000e1b007c0c */ /* 0x000fe2000d781270 */
[----:B------:R-:W1:Y:S02]  /*73d60*/  LDCU UR12, c[0x0][0x398] ;  /* 0x00007300ff0c77ac */ /* 0x000e640008000800 */
[----:B------:R-:W2:Y:S01]  /*73d70*/  LDL.LU.64 R44, [R1+0x8a0] ;  /* 0x0008a000012c7983 */ /* 0x000ea20000300a00 */
[----:B------:R-:W0:Y:S03]  /*73d80*/  LDCU UR14, c[0x0][0x398] ;  /* 0x00007300ff0e77ac */ /* 0x000e260008000800 */
[----:B------:R-:W-:Y:S04]  /*73d90*/  @P5 STG.E.U8 desc[UR42][R24.64], R36 ;  /* 0x0000002418005986 */ /* 0x000fe8000c10112a */
[----:B------:R-:W2:Y:S01]  /*73da0*/  LDL.LU.64 R4, [R1+0x8f8] ;  /* 0x0008f80001047983 */ /* 0x000ea20000300a00 */
[----:B---3--:R-:W-:-:S05]  /*73db0*/  PRMT R2, R32, 0x7770, RZ ;  /* 0x0000777020027816 */ /* 0x008fca00000000ff */
[----:B------:R3:W-:Y:S01]  /*73dc0*/  @P3 STG.E.U8 desc[UR42][R30.64], R2 ;  /* 0x000000021e003986 */ /* 0x0007e2000c10112a */
[----:B------:R-:W-:-:S03]  /*73dd0*/  PRMT R3, R32, 0x7772, RZ ;  /* 0x0000777220037816 */ /* 0x000fc600000000ff */
[----:B---3--:R-:W3:Y:S01]  /*73de0*/  LDL.LU.64 R30, [R1+0x8f0] ;  /* 0x0008f000011e7983 */ /* 0x008ee20000300a00 */
[----:B------:R-:W-:-:S03]  /*73df0*/  PRMT R2, R32, 0x7771, RZ ;  /* 0x0000777120027816 */ /* 0x000fc600000000ff */
[----:B------:R-:W3:Y:S04]  /*73e00*/  LDL.LU R24, [R1+0xb4] ;  /* 0x0000b40001187983 */ /* 0x000ee80000300800 */
[----:B------:R0:W-:Y:S04]  /*73e10*/  @P6 STG.E.U8 desc[UR42][R16.64], R2 ;  /* 0x0000000210006986 */ /* 0x0001e8000c10112a */
[----:B------:R-:W3:Y:S04]  /*73e20*/  LDL.LU.64 R6, [R1+0x920] ;  /* 0x0009200001067983 */ /* 0x000ee80000300a00 */
[----:B0-----:R-:W3:Y:S04]  /*73e30*/  LDL.LU.64 R16, [R1+0x918] ;  /* 0x0009180001107983 */ /* 0x001ee80000300a00 */
[----:B------:R0:W-:Y:S04]  /*73e40*/  @P4 STG.E.U8 desc[UR42][R46.64], R3 ;  /* 0x000000032e004986 */ /* 0x0001e8000c10112a */
[----:B------:R-:W3:Y:S04]  /*73e50*/  LDL.LU.64 R18, [R1+0x970] ;  /* 0x0009700001127983 */ /* 0x000ee80000300a00 */
[----:B0-----:R-:W3:Y:S01]  /*73e60*/  LDL.LU.64 R46, [R1+0x968] ;  /* 0x00096800012e7983 */ /* 0x001ee20000300a00 */
[----:B------:R-:W-:Y:S01]  /*73e70*/  ISETP.LT.AND P3, PT, R26, UR9, !P2 ;  /* 0x000000091a007c0c */ /* 0x000fe2000d761270 */
[----:B------:R-:W0:Y:S01]  /*73e80*/  LDCU UR9, c[0x0][0x398] ;  /* 0x00007300ff0977ac */ /* 0x000e220008000800 */
[----:B------:R-:W-:Y:S01]  /*73e90*/  ISETP.LT.AND P5, PT, R23, UR13, !P2 ;  /* 0x0000000d17007c0c */ /* 0x000fe2000d7a1270 */
[----:B------:R-:W0:Y:S01]  /*73ea0*/  LDCU UR13, c[0x0][0x398] ;  /* 0x00007300ff0d77ac */ /* 0x000e220008000800 */
[----:B------:R-:W-:Y:S01]  /*73eb0*/  PRMT R32, R32, 0x7773, RZ ;  /* 0x0000777320207816 */ /* 0x000fe200000000ff */
[----:B------:R-:W-:Y:S01]  /*73ec0*/  VIADD R2, R14, 0x2a ;  /* 0x0000002a0e027836 */ /* 0x000fe20000000000 */
[----:B------:R-:W-:Y:S01]  /*73ed0*/  ISETP.LT.AND P4, PT, R20, UR10, !P2 ;  /* 0x0000000a14007c0c */ /* 0x000fe2000d781270 */
[----:B------:R-:W0:Y:S01]  /*73ee0*/  LDCU UR10, c[0x0][0x398] ;  /* 0x00007300ff0a77ac */ /* 0x000e220008000800 */
[----:B--2---:R-:W-:-:S02]  /*73ef0*/  ISETP.LT.AND P6, PT, R21, UR11, !P2 ;  /* 0x0000000b15007c0c */ /* 0x004fc4000d7c1270 */
[----:B------:R-:W-:-:S03]  /*73f00*/  PRMT R3, R28, 0x7770, RZ ;  /* 0x000077701c037816 */ /* 0x000fc600000000ff */
[----:B----4-:R2:W-:Y:S01]  /*73f10*/  @P3 STG.E.U8 desc[UR42][R38.64], R32 ;  /* 0x0000002026003986 */ /* 0x0105e2000c10112a */
[----:B------:R-:W-:Y:S01]  /*73f20*/  ISETP.GE.AND P3, PT, R2, UR25, PT ;  /* 0x0000001902007c0c */ /* 0x000fe2000bf66270 */
[----:B------:R-:W4:Y:S01]  /*73f30*/  LDCU UR11, c[0x0][0x398] ;  /* 0x00007300ff0b77ac */ /* 0x000f220008000800 */
[----:B------:R-:W-:Y:S01]  /*73f40*/  PRMT R2, R28, 0x7771, RZ ;  /* 0x000077711c027816 */ /* 0x000fe200000000ff */
[----:B------:R0:W-:Y:S01]  /*73f50*/  @P5 STG.E.U8 desc[UR42][R44.64], R3 ;  /* 0x000000032c005986 */ /* 0x0001e2000c10112a */
[----:B-1----:R-:W-:Y:S01]  /*73f60*/  ISETP.LT.AND P2, PT, R22, UR12, !P2 ;  /* 0x0000000c16007c0c */ /* 0x002fe2000d741270 */
[----:B------:R-:W1:Y:S01]  /*73f70*/  LDCU UR12, c[0x0][0x398] ;  /* 0x00007300ff0c77ac */ /* 0x000e620008000800 */
[----:B------:R-:W-:Y:S01]  /*73f80*/  ISETP.LT.AND P5, PT, R15, UR14, !P3 ;  /* 0x0000000e0f007c0c */ /* 0x000fe2000dfa1270 */
[----:B------:R4:W-:Y:S04]  /*73f90*/  @P4 STG.E.U8 desc[UR42][R4.64], R2 ;  /* 0x0000000204004986 */ /* 0x0009e8000c10112a */
[----:B--2---:R-:W2:Y:S01]  /*73fa0*/  LDL.LU.64 R38, [R1+0x2ac0] ;  /* 0x002ac00001267983 */ /* 0x004ea20000300a00 */
[----:B------:R-:W1:Y:S01]  /*73fb0*/  LDCU UR14, c[0x0][0x398] ;  /* 0x00007300ff0e77ac */ /* 0x000e620008000800 */
[----:B0-----:R-:W-:-:S02]  /*73fc0*/  PRMT R3, R28, 0x7772, RZ ;  /* 0x000077721c037816 */ /* 0x001fc400000000ff */
[----:B------:R-:W2:Y:S01]  /*73fd0*/  LDL.LU.64 R44, [R1+0x9b8] ;  /* 0x0009b800012c7983 */ /* 0x000ea20000300a00 */
[----:B------:R-:W-:Y:S01]  /*73fe0*/  ISETP.LT.AND P4, PT, R27, UR13, !P3 ;  /* 0x0000000d1b007c0c */ /* 0x000fe2000df81270 */
[----:B------:R-:W0:Y:S01]  /*73ff0*/  LDCU UR13, c[0x0][0x398] ;  /* 0x00007300ff0d77ac */ /* 0x000e220008000800 */
[----:B----4-:R-:W-:Y:S01]  /*74000*/  PRMT R2, R28, 0x7773, RZ ;  /* 0x000077731c027816 */ /* 0x010fe200000000ff */
[----:B---3--:R3:W-:Y:S01]  /*74010*/  @P6 STG.E.U8 desc[UR42][R30.64], R3 ;  /* 0x000000031e006986 */ /* 0x0087e2000c10112a */
[----:B------:R-:W-:Y:S01]  /*74020*/  ISETP.LT.AND P6, PT, R11, UR9, !P3 ;  /* 0x000000090b007c0c */ /* 0x000fe2000dfc1270 */
[----:B------:R-:W4:Y:S02]  /*74030*/  LDCU UR9, c[0x0][0x398] ;  /* 0x00007300ff0977ac */ /* 0x000f240008000800 */
[----:B---3--:R-:W3:Y:S01]  /*74040*/  LDL.LU.64 R30, [R1+0x9d0] ;  /* 0x0009d000011e7983 */ /* 0x008ee20000300a00 */
[----:B------:R-:W-:-:S03]  /*74050*/  PRMT R3, R24, 0x7770, RZ ;  /* 0x0000777018037816 */ /* 0x000fc600000000ff */
[----:B------:R-:W3:Y:S04]  /*74060*/  LDL.LU.64 R28, [R1+0x9c8] ;  /* 0x0009c800011c7983 */ /* 0x000ee80000300a00 */
[----:B------:R0:W-:Y:S04]  /*74070*/  @P2 STG.E.U8 desc[UR42][R6.64], R2 ;  /* 0x0000000206002986 */ /* 0x0001e8000c10112a */
[----:B------:R1:W-:Y:S01]  /*74080*/  @P5 STG.E.U8 desc[UR42][R16.64], R3 ;  /* 0x0000000310005986 */ /* 0x0003e2000c10112a */
[----:B0-----:R-:W-:-:S03]  /*74090*/  PRMT R2, R24, 0x7771, RZ ;  /* 0x0000777118027816 */ /* 0x001fc600000000ff */
[----:B------:R-:W3:Y:S01]  /*740a0*/  LDL.LU.64 R6, [R1+0xa00] ;  /* 0x000a000001067983 */ /* 0x000ee20000300a00 */
[----:B-1----:R-:W-:-:S03]  /*740b0*/  PRMT R3, R24, 0x7772, RZ ;  /* 0x0000777218037816 */ /* 0x002fc600000000ff */
[----:B------:R-:W-:Y:S04]  /*740c0*/  @P6 STG.E.U8 desc[UR42][R18.64], R2 ;  /* 0x0000000212006986 */ /* 0x000fe8000c10112a */
[----:B------:R0:W-:Y:S04]  /*740d0*/  @P4 STG.E.U8 desc[UR42][R46.64], R3 ;  /* 0x000000032e004986 */ /* 0x0001e8000c10112a */
[----:B------:R-:W3:Y:S01]  /*740e0*/  LDL.LU.64 R16, [R1+0x9e0] ;  /* 0x0009e00001107983 */ /* 0x000ee20000300a00 */
[----:B0-----:R-:W-:-:S03]  /*740f0*/  PRMT R3, R24, 0x7773, RZ ;  /* 0x0000777318037816 */ /* 0x001fc600000000ff */
[----:B------:R-:W3:Y:S04]  /*74100*/  LDL.LU.64 R24, [R1+0xa18] ;  /* 0x000a180001187983 */ /* 0x000ee80000300a00 */
[----:B------:R-:W3:Y:S01]  /*74110*/  LDL.LU.64 R46, [R1+0xa10] ;  /* 0x000a1000012e7983 */ /* 0x000ee20000300a00 */
[----:B------:R-:W-:Y:S01]  /*74120*/  ISETP.LT.AND P5, PT, R26, UR10, !P3 ;  /* 0x0000000a1a007c0c */ /* 0x000fe2000dfa1270 */
[----:B------:R-:W0:Y:S01]  /*74130*/  LDCU UR10, c[0x0][0x398] ;  /* 0x00007300ff0a77ac */ /* 0x000e220008000800 */
[----:B------:R-:W-:Y:S01]  /*74140*/  ISETP.LT.AND P4, PT, R23, UR11, !P3 ;  /* 0x0000000b17007c0c */ /* 0x000fe2000df81270 */
[----:B------:R-:W-:Y:S01]  /*74150*/  VIADD R2, R14, 0x2b ;  /* 0x0000002b0e027836 */ /* 0x000fe20000000000 */
[----:B------:R-:W-:Y:S01]  /*74160*/  ISETP.LT.AND P6, PT, R20, UR12, !P3 ;  /* 0x0000000c14007c0c */ /* 0x000fe2000dfc1270 */
[----:B------:R-:W1:Y:S03]  /*74170*/  LDCU UR11, c[0x0][0x398] ;  /* 0x00007300ff0b77ac */ /* 0x000e660008000800 */
[----:B------:R-:W-:Y:S01]  /*74180*/  ISETP.GE.AND P2, PT, R2, UR56, PT ;  /* 0x0000003802007c0c */ /* 0x000fe2000bf46270 */
[----:B------:R-:W0:Y:S01]  /*74190*/  LDCU UR12, c[0x0][0x398] ;  /* 0x00007300ff0c77ac */ /* 0x000e220008000800 */
[----:B------:R-:W-:-:S03]  /*741a0*/  PRMT R2, R37, 0x7770, RZ ;  /* 0x0000777025027816 */ /* 0x000fc600000000ff */
[----:B--2---:R2:W-:Y:S01]  /*741b0*/  @P5 STG.E.U8 desc[UR42][R44.64], R3 ;  /* 0x000000032c005986 */ /* 0x0045e2000c10112a */
[----:B----4-:R-:W-:Y:S01]  /*741c0*/  ISETP.LT.AND P5, PT, R21, UR9, !P3 ;  /* 0x0000000915007c0c */ /* 0x010fe2000dfa1270 */
[----:B------:R-:W4:Y:S01]  /*741d0*/  LDCU UR9, c[0x0][0x398] ;  /* 0x00007300ff0977ac */ /* 0x000f220008000800 */
[----:B------:R-:W-:Y:S01]  /*741e0*/  ISETP.LT.AND P3, PT, R22, UR13, !P3 ;  /* 0x0000000d16007c0c */ /* 0x000fe2000df61270 */
[----:B------:R-:W0:Y:S01]  /*741f0*/  LDCU UR13, c[0x0][0x398] ;  /* 0x00007300ff0d77ac */ /* 0x000e220008000800 */
[----:B--2---:R-:W-:Y:S01]  /*74200*/  PRMT R3, R37, 0x7771, RZ ;  /* 0x0000777125037816 */ /* 0x004fe200000000ff */
[----:B---3--:R2:W-:Y:S01]  /*74210*/  @P4 STG.E.U8 desc[UR42][R30.64], R2 ;  /* 0x000000021e004986 */ /* 0x0085e2000c10112a */
[----:B------:R-:W-:Y:S01]  /*74220*/  ISETP.LT.AND P4, PT, R11, UR14, !P2 ;  /* 0x0000000e0b007c0c */ /* 0x000fe2000d781270 */
[----:B------:R-:W3:Y:S02]  /*74230*/  LDCU UR14, c[0x0][0x398] ;  /* 0x00007300ff0e77ac */ /* 0x000ee40008000800 */
[----:B------:R1:W-:Y:S01]  /*74240*/  @P6 STG.E.U8 desc[UR42][R28.64], R3 ;  /* 0x000000031c006986 */ /* 0x0003e2000c10112a */
[----:B0-----:R-:W-:Y:S01]  /*74250*/  ISETP.LT.AND P6, PT, R15, UR10, !P2 ;  /* 0x0000000a0f007c0c */ /* 0x001fe2000d7c1270 */
[----:B------:R-:W0:Y:S02]  /*74260*/  LDCU UR10, c[0x0][0x398] ;  /* 0x00007300ff0a77ac */ /* 0x000e240008000800 */
[----:B--2---:R-:W2:Y:S01]  /*74270*/  LDL.LU.64 R30, [R1+0xac0] ;  /* 0x000ac000011e7983 */ /* 0x004ea20000300a00 */
[----:B------:R-:W-:-:S03]  /*74280*/  PRMT R2, R37, 0x7772, RZ ;  /* 0x0000777225027816 */ /* 0x000fc600000000ff */
[----:B-1----:R-:W3:Y:S04]  /*74290*/  LDL.LU.64 R28, [R1+0xab8] ;  /* 0x000ab800011c7983 */ /* 0x002ee80000300a00 */
[----:B------:R-:W3:Y:S01]  /*742a0*/  LDL.LU R44, [R1+0xa4] ;  /* 0x0000a400012c7983 */ /* 0x000ee20000300800 */
[----:B------:R-:W-:-:S03]  /*742b0*/  PRMT R37, R37, 0x7773, RZ ;  /* 0x0000777325257816 */ /* 0x000fc600000000ff */
[----:B------:R-:W3:Y:S01]  /*742c0*/  LDL.LU.64 R4, [R1+0xad0] ;  /* 0x000ad00001047983 */ /* 0x000ee20000300a00 */
[----:B------:R-:W-:-:S03]  /*742d0*/  PRMT R3, R33, 0x7771, RZ ;  /* 0x0000777121037816 */ /* 0x000fc600000000ff */
[----:B------:R1:W-:Y:S04]  /*742e0*/  @P5 STG.E.U8 desc[UR42][R6.64], R2 ;  /* 0x0000000206005986 */ /* 0x0003e8000c10112a */
[----:B------:R-:W3:Y:S04]  /*742f0*/  LDL.LU.64 R18, [R1+0xac8] ;  /* 0x000ac80001127983 */ /* 0x000ee80000300a00 */
[----:B------:R-:W-:Y:S01]  /*74300*/  @P3 STG.E.U8 desc[UR42][R16.64], R37 ;  /* 0x0000002510003986 */ /* 0x000fe2000c10112a */
[----:B-1----:R-:W-:-:S03]  /*74310*/  PRMT R2, R33, 0x7770, RZ ;  /* 0x0000777021027816 */ /* 0x002fc600000000ff */
[----:B------:R-:W3:Y:S04]  /*74320*/  LDL.LU.64 R6, [R1+0xae8] ;  /* 0x000ae80001067983 */ /* 0x000ee80000300a00 */
[----:B------:R1:W-:Y:S04]  /*74330*/  @P6 STG.E.U8 desc[UR42][R24.64], R2 ;  /* 0x0000000218006986 */ /* 0x0003e8000c10112a */
[----:B------:R0:W-:Y:S04]  /*74340*/  @P4 STG.E.U8 desc[UR42][R46.64], R3 ;  /* 0x000000032e004986 */ /* 0x0001e8000c10112a */
[----:B-1----:R-:W3:Y:S04]  /*74350*/  LDL.LU.64 R24, [R1+0xad8] ;  /* 0x000ad80001187983 */ /* 0x002ee80000300a00 */
[----:B------:R-:W3:Y:S04]  /*74360*/  LDL.LU.64 R16, [R1+0xaf8] ;  /* 0x000af80001107983 */ /* 0x000ee80000300a00 */
[----:B0-----:R-:W3:Y:S01]  /*74370*/  LDL.LU R46, [R1+0xb8] ;  /* 0x0000b800012e7983 */ /* 0x001ee20000300800 */
[----:B------:R-:W-:Y:S01]  /*74380*/  ISETP.LT.AND P3, PT, R27, UR11, !P2 ;  /* 0x0000000b1b007c0c */ /* 0x000fe2000d761270 */
[----:B------:R-:W0:Y:S01]  /*74390*/  LDCU UR11, c[0x0][0x398] ;  /* 0x00007300ff0b77ac */ /* 0x000e220008000800 */
[----:B------:R-:W-:Y:S01]  /*743a0*/  ISETP.LT.AND P5, PT, R26, UR12, !P2 ;  /* 0x0000000c1a007c0c */ /* 0x000fe2000d7a1270 */
[----:B------:R-:W1:Y:S01]  /*743b0*/  LDCU UR12, c[0x0][0x398] ;  /* 0x00007300ff0c77ac */ /* 0x000e620008000800 */
[----:B----4-:R-:W-:Y:S01]  /*743c0*/  ISETP.LT.AND P4, PT, R23, UR9, !P2 ;  /* 0x0000000917007c0c */ /* 0x010fe2000d781270 */
[----:B------:R-:W-:Y:S01]  /*743d0*/  VIADD R2, R14, 0x2c ;  /* 0x0000002c0e027836 */ /* 0x000fe20000000000 */
[----:B------:R-:W-:Y:S01]  /*743e0*/  PRMT R3, R33, 0x7772, RZ ;  /* 0x0000777221037816 */ /* 0x000fe200000000ff */
[----:B------:R-:W4:Y:S01]  /*743f0*/  LDCU UR9, c[0x0][0x398] ;  /* 0x00007300ff0977ac */ /* 0x000f220008000800 */
[----:B------:R-:W-:-:S02]  /*74400*/  ISETP.LT.AND P6, PT, R20, UR10, !P2 ;  /* 0x0000000a14007c0c */ /* 0x000fc4000d7c1270 */
[----:B------:R-:W-:Y:S01]  /*74410*/  PRMT R33, R33, 0x7773, RZ ;  /* 0x0000777321217816 */ /* 0x000fe200000000ff */
[----:B------:R-:W0:Y:S02]  /*74420*/  LDCU UR10, c[0x0][0x398] ;  /* 0x00007300ff0a77ac */ /* 0x000e240008000800 */
[----:B--2---:R2:W-:Y:S01]  /*74430*/  @P3 STG.E.U8 desc[UR42][R30.64], R3 ;  /* 0x000000031e003986 */ /* 0x0045e2000c10112a */
[----:B------:R-:W-:-:S03]  /*74440*/  ISETP.GE.AND P3, PT, R2, UR57, PT ;  /* 0x0000003902007c0c */ /* 0x000fc6000bf66270 */
[----:B---3--:R-:W-:Y:S01]  /*74450*/  @P5 STG.E.U8 desc[UR42][R28.64], R33 ;  /* 0x000000211c005986 */ /* 0x008fe2000c10112a */
[----:B------:R-:W-:Y:S01]  /*74460*/  ISETP.LT.AND P5, PT, R21, UR13, !P2 ;  /* 0x0000000d15007c0c */ /* 0x000fe2000d7a1270 */
[----:B------:R-:W3:Y:S01]  /*74470*/  LDCU UR13, c[0x0][0x398] ;  /* 0x00007300ff0d77ac */ /* 0x000ee20008000800 */
[----:B------:R-:W-:Y:S02]  /*74480*/  PRMT R2, R44, 0x7770, RZ ;  /* 0x000077702c027816 */ /* 0x000fe400000000ff */
[----:B------:R-:W-:Y:S01]  /*74490*/  ISETP.LT.AND P2, PT, R22, UR14, !P2 ;  /* 0x0000000e16007c0c */ /* 0x000fe2000d741270 */
[----:B------:R-:W3:Y:S01]  /*744a0*/  LDCU UR14, c[0x0][0x398] ;  /* 0x00007300ff0e77ac */ /* 0x000ee20008000800 */
[C---:B--2---:R-:W-:Y:S01]  /*744b0*/  PRMT R3, R44.reuse, 0x7771, RZ ;  /* 0x000077712c037816 */ /* 0x044fe200000000ff */
[----:B------:R2:W-:Y:S01]  /*744c0*/  @P4 STG.E.U8 desc[UR42][R4.64], R2 ;  /* 0x0000000204004986 */ /* 0x0005e2000c10112a */
[----:B-1----:R-:W-:Y:S01]  /*744d0*/  ISETP.LT.AND P4, PT, R11, UR12, !P3 ;  /* 0x0000000c0b007c0c */ /* 0x002fe2000df81270 */
[----:B------:R-:W1:Y:S02]  /*744e0*/  LDCU UR12, c[0x0][0x398] ;  /* 0x00007300ff0c77ac */ /* 0x000e640008000800 */
[----:B------:R-:W3:Y:S04]  /*744f0*/  LDL.LU.64 R30, [R1+0xb10] ;  /* 0x000b1000011e7983 */ /* 0x000ee80000300a00 */
[----:B------:R1:W-:Y:S01]  /*74500*/  @P6 STG.E.U8 desc[UR42][R18.64], R3 ;  /* 0x0000000312006986 */ /* 0x0003e2000c10112a */
[----:B0-----:R-:W-:Y:S01]  /*74510*/  ISETP.LT.AND P6, PT, R15, UR11, !P3 ;  /* 0x0000000b0f007c0c */ /* 0x001fe2000dfc1270 */
[----:B------:R-:W0:Y:S01]  /*74520*/  LDCU UR11, c[0x0][0x398] ;  /* 0x00007300ff0b77ac */ /* 0x000e220008000800 */
[C---:B--2---:R-:W-:Y:S01]  /*74530*/  PRMT R2, R44.reuse, 0x7772, RZ ;  /* 0x000077722c027816 */ /* 0x044fe200000000ff */
[----:B------:R-:W2:Y:S01]  /*74540*/  LDL.LU.64 R28, [R1+0xb08] ;  /* 0x000b0800011c7983 */ /* 0x000ea20000300a00 */
[----:B-1----:R-:W-:-:S03]  /*74550*/  PRMT R3, R44, 0x7773, RZ ;  /* 0x000077732c037816 */ /* 0x002fc600000000ff */
[----:B------:R1:W-:Y:S04]  /*74560*/  @P5 STG.E.U8 desc[UR42][R6.64], R2 ;  /* 0x0000000206005986 */ /* 0x0003e8000c10112a */
[----:B------:R-:W2:Y:S04]  /*74570*/  LDL.LU.64 R44, [R1+0xb18] ;  /* 0x000b1800012c7983 */ /* 0x000ea80000300a00 */
[----:B------:R0:W-:Y:S01]  /*74580*/  @P2 STG.E.U8 desc[UR42][R24.64], R3 ;  /* 0x0000000318002986 */ /* 0x0001e2000c10112a */
[C---:B-1----:R-:W-:Y:S02]  /*74590*/  PRMT R2, R46.reuse, 0x7770, RZ ;  /* 0x000077702e027816 */ /* 0x042fe400000000ff */
[----:B0-----:R-:W-:-:S03]  /*745a0*/  PRMT R3, R46, 0x7771, RZ ;  /* 0x000077712e037816 */ /* 0x001fc600000000ff */
[----:B------:R-:W-:Y:S04]  /*745b0*/  @P6 STG.E.U8 desc[UR42][R16.64], R2 ;  /* 0x0000000210006986 */ /* 0x000fe8000c10112a */
[----:B------:R-:W2:Y:S04]  /*745c0*/  LDL.LU.64 R24, [R1+0xb20] ;  /* 0x000b200001187983 */ /* 0x000ea80000300a00 */
[----:B------:R0:W-:Y:S04]  /*745d0*/  @P4 STG.E.U8 desc[UR42][R38.64], R3 ;  /* 0x0000000326004986 */ /* 0x0001e8000c10112a */
[----:B0-----:R-:W2:Y:S01]  /*745e0*/  LDL.LU.64 R38, [R1+0x2ab8] ;  /* 0x002ab80001267983 */ /* 0x001ea20000300a00 */
[----:B----4-:R-:W-:Y:S01]  /*745f0*/  ISETP.LT.AND P5, PT, R27, UR9, !P3 ;  /* 0x000000091b007c0c */ /* 0x010fe2000dfa1270 */
[----:B------:R-:W0:Y:S01]  /*74600*/  LDCU UR9, c[0x0][0x398] ;  /* 0x00007300ff0977ac */ /* 0x000e220008000800 */
[----:B------:R-:W-:-:S02]  /*74610*/  ISETP.LT.AND P2, PT, R26, UR10, !P3 ;  /* 0x0000000a1a007c0c */ /* 0x000fc4000df41270 */
[C---:B------:R-:W-:Y:S01]  /*74620*/  PRMT R2, R46.reuse, 0x7772, RZ ;  /* 0x000077722e027816 */ /* 0x040fe200000000ff */
[----:B------:R-:W1:Y:S01]  /*74630*/  LDCU UR10, c[0x0][0x398] ;  /* 0x00007300ff0a77ac */ /* 0x000e620008000800 */
[----:B---3--:R-:W-:Y:S02]  /*74640*/  ISETP.LT.AND P4, PT, R23, UR13, !P3 ;  /* 0x0000000d17007c0c */ /* 0x008fe4000df81270 */
[----:B------:R-:W-:Y:S01]  /*74650*/  PRMT R3, R46, 0x7773, RZ ;  /* 0x000077732e037816 */ /* 0x000fe200000000ff */
[----:B------:R-:W3:Y:S04]  /*74660*/  LDCU UR13, c[0x0][0x398] ;  /* 0x00007300ff0d77ac */ /* 0x000ee80008000800 */
[----:B------:R4:W-:Y:S01]  /*74670*/  @P5 STG.E.U8 desc[UR42][R30.64], R2 ;  /* 0x000000021e005986 */ /* 0x0009e2000c10112a */
[----:B------:R-:W-:Y:S01]  /*74680*/  ISETP.LT.AND P5, PT, R20, UR11, !P3 ;  /* 0x0000000b14007c0c */ /* 0x000fe2000dfa1270 */
[----:B------:R-:W0:Y:S01]  /*74690*/  LDCU UR11, c[0x0][0x398] ;  /* 0x00007300ff0b77ac */ /* 0x000e220008000800 */
[----:B----4-:R-:W-:Y:S01]  /*746a0*/  VIADD R2, R14, 0x2d ;  /* 0x0000002d0e027836 */ /* 0x010fe20000000000 */
[----:B--2---:R2:W-:Y:S04]  /*746b0*/  @P2 STG.E.U8 desc[UR42][R28.64], R3 ;  /* 0x000000031c002986 */ /* 0x0045e8000c10112a */
[----:B------:R-:W-:Y:S01]  /*746c0*/  ISETP.GE.AND P2, PT, R2, UR54, PT ;  /* 0x0000003602007c0c */ /* 0x000fe2000bf46270 */
[----:B------:R-:W4:Y:S04]  /*746d0*/  LDL.LU.64 R30, [R1+0xb38] ;  /* 0x000b3800011e7983 */ /* 0x000f280000300a00 */
[----:B------:R-:W4:Y:S04]  /*746e0*/  LDL.LU.64 R6, [R1+0xb30] ;  /* 0x000b300001067983 */ /* 0x000f280000300a00 */
[----:B------:R-:W4:Y:S04]  /*746f0*/  LDL.LU.64 R16, [R1+0xb48] ;  /* 0x000b480001107983 */ /* 0x000f280000300a00 */
[----:B--2---:R-:W2:Y:S01]  /*74700*/  LDL.LU.64 R28, [R1+0xb40] ;  /* 0x000b4000011c7983 */ /* 0x004ea20000300a00 */
[----:B------:R-:W-:-:S02]  /*74710*/  PRMT R3, R38, 0x7770, RZ ;  /* 0x0000777026037816 */ /* 0x000fc400000000ff */
[----:B------:R-:W-:-:S03]  /*74720*/  PRMT R2, R38, 0x7771, RZ ;  /* 0x0000777126027816 */ /* 0x000fc600000000ff */
[----:B------:R-:W-:Y:S04]  /*74730*/  @P4 STG.E.U8 desc[UR42][R44.64], R3 ;  /* 0x000000032c004986 */ /* 0x000fe8000c10112a */
[----:B------:R0:W-:Y:S04]  /*74740*/  @P5 STG.E.U8 desc[UR42][R34.64], R2 ;  /* 0x0000000222005986 */ /* 0x0001e8000c10112a */
[----:B0-----:R-:W2:Y:S04]  /*74750*/  LDL.LU.64 R34, [R1+0x2ab0] ;  /* 0x002ab00001227983 */ /* 0x001ea80000300a00 */
[----:B------:R-:W2:Y:S04]  /*74760*/  LDL.LU R46, [R1+0xbc] ;  /* 0x0000bc00012e7983 */ /* 0x000ea80000300800 */
[----:B------:R-:W2:Y:S01]  /*74770*/  LDL.LU.64 R44, [R1+0xb58] ;  /* 0x000b5800012c7983 */ /* 0x000ea20000300a00 */
[----:B------:R-:W-:-:S02]  /*74780*/  ISETP.LT.AND P6, PT, R21, UR9, !P3 ;  /* 0x0000000915007c0c */ /* 0x000fc4000dfc1270 */
[----:B------:R-:W-:Y:S01]  /*74790*/  PRMT R3, R38, 0x7772, RZ ;  /* 0x0000777226037816 */ /* 0x000fe200000000ff */
[----:B------:R-:W2:Y:S01]  /*747a0*/  LDL.LU R32, [R1+0xa8] ;  /* 0x0000a80001207983 */ /* 0x000ea20000300800 */
[----:B-1----:R-:W-:Y:S02]  /*747b0*/  ISETP.LT.AND P3, PT, R22, UR10, !P3 ;  /* 0x0000000a16007c0c */ /* 0x002fe4000df61270 */
[----:B------:R-:W-:Y:S01]  /*747c0*/  ISETP.LT.AND P4, PT, R15, UR12, !P2 ;  /* 0x0000000c0f007c0c */ /* 0x000fe2000d781270 */
[----:B------:R-:W-:Y:S01]  /*747d0*/  VIADD R2, R14, 0x2e ;  /* 0x0000002e0e027836 */ /* 0x000fe20000000000 */
[----:B------:R-:W-:Y:S01]  /*747e0*/  PRMT R38, R38, 0x7773, RZ ;  /* 0x0000777326267816 */ /* 0x000fe200000000ff */
[----:B------:R-:W0:Y:S01]  /*747f0*/  LDCU UR9, c[0x0][0x398] ;  /* 0x00007300ff0977ac */ /* 0x000e220008000800 */
[----:B---3--:R-:W-:-:S03]  /*74800*/  ISETP.LT.AND P5, PT, R11, UR13, !P2 ;  /* 0x0000000d0b007c0c */ /* 0x008fc6000d7a1270 */
[----:B------:R1:W-:Y:S01]  /*74810*/  @P6 STG.E.U8 desc[UR42][R24.64], R3 ;  /* 0x0000000318006986 */ /* 0x0003e2000c10112a */
[----:B------:R-:W-:Y:S01]  /*74820*/  ISETP.LT.AND P6, PT, R27, UR11, !P2 ;  /* 0x0000000b1b007c0c */ /* 0x000fe2000d7c1270 */
[----:B------:R-:W3:Y:S01]  /*74830*/  LDCU UR10, c[0x0][0x398] ;  /* 0x00007300ff0a77ac */ /* 0x000ee20008000800 */
[----:B------:R-:W0:Y:S01]  /*74840*/  LDCU UR12, c[0x0][0x398] ;  /* 0x00007300ff0c77ac */ /* 0x000e220008000800 */
[----:B------:R-:W0:Y:S01]  /*74850*/  LDCU UR11, c[0x0][0x398] ;  /* 0x00007300ff0b77ac */ /* 0x000e220008000800 */
[----:B-1----:R-:W3:Y:S01]  /*74860*/  LDL.LU.64 R24, [R1+0xb68] ;  /* 0x000b680001187983 */ /* 0x002ee20000300a00 */
[----:B------:R-:W1:Y:S03]  /*74870*/  LDCU UR13, c[0x0][0x398] ;  /* 0x00007300ff0d77ac */ /* 0x000e660008000800 */
[----:B----4-:R4:W-:Y:S01]  /*74880*/  @P3 STG.E.U8 desc[UR42][R30.64], R38 ;  /* 0x000000261e003986 */ /* 0x0109e2000c10112a */
[----:B------:R-:W-:-:S03]  /*74890*/  ISETP.GE.AND P3, PT, R2, UR26, PT ;  /* 0x0000001a02007c0c */ /* 0x000fc6000bf66270 */
[----:B----4-:R-:W4:Y:S04]  /*748a0*/  LDL.LU.64 R30, [R1+0xb60] ;  /* 0x000b6000011e7983 */ /* 0x010f280000300a00 */
[----:B------:R-:W4:Y:S04]  /*748b0*/  LDL.LU.64 R36, [R1+0xb98] ;  /* 0x000b980001247983 */ /* 0x000f280000300a00 */
[----:B------:R-:W4:Y:S01]  /*748c0*/  LDL.LU.64 R18, [R1+0xb80] ;  /* 0x000b800001127983 */ /* 0x000f220000300a00 */
[C---:B--2---:R-:W-:Y:S02]  /*748d0*/  PRMT R3, R34.reuse, 0x7770, RZ ;  /* 0x0000777022037816 */ /* 0x044fe400000000ff */
[----:B------:R-:W-:-:S03]  /*748e0*/  PRMT R2, R34, 0x7771, RZ ;  /* 0x0000777122027816 */ /* 0x000fc600000000ff */
[----:B------:R2:W-:Y:S04]  /*748f0*/  @P4 STG.E.U8 desc[UR42][R6.64], R3 ;  /* 0x0000000306004986 */ /* 0x0005e8000c10112a */
[----:B------:R-:W-:Y:S01]  /*74900*/  @P5 STG.E.U8 desc[UR42][R16.64], R2 ;  /* 0x0000000210005986 */ /* 0x000fe2000c10112a */
[----:B--2---:R-:W-:-:S05]  /*74910*/  PRMT R3, R34, 0x7772, RZ ;  /* 0x0000777222037816 */ /* 0x004fca00000000ff */
[----:B------:R2:W-:Y:S04]  /*74920*/  @P6 STG.E.U8 desc[UR42][R28.64], R3 ;  /* 0x000000031c006986 */ /* 0x0005e8000c10112a */
[----:B--2---:R-:W2:Y:S01]  /*74930*/  LDL.LU.64 R28, [R1+0xb78] ;  /* 0x000b7800011c7983 */ /* 0x004ea20000300a00 */
[----:B0-----:R-:W-:Y:S01]  /*74940*/  ISETP.LT.AND P4, PT, R26, UR9, !P2 ;  /* 0x000000091a007c0c */ /* 0x001fe2000d781270 */
[----:B------:R-:W0:Y:S01]  /*74950*/  LDCU UR9, c[0x0][0x398] ;  /* 0x00007300ff0977ac */ /* 0x000e220008000800 */
[----:B------:R-:W-:Y:S01]  /*74960*/  PRMT R34, R34, 0x7773, RZ ;  /* 0x0000777322227816 */ /* 0x000fe200000000ff */
[----:B------:R-:W2:Y:S10]  /*74970*/  LDL.LU.64 R16, [R1+0xb70] ;  /* 0x000b700001107983 */ /* 0x000eb40000300a00 */
[----:B------:R0:W-:Y:S04]  /*74980*/  @P4 STG.E.U8 desc[UR42][R44.64], R34 ;  /* 0x000000222c004986 */ /* 0x0001e8000c10112a */
[----:B0-----:R-:W2:Y:S01]  /*74990*/  LDL.LU.64 R44, [R1+0xb90] ;  /* 0x000b9000012c7983 */ /* 0x001ea20000300a00 */
[----:B------:R-:W-:Y:S01]  /*749a0*/  ISETP.LT.AND P6, PT, R23, UR14, !P2 ;  /* 0x0000000e17007c0c */ /* 0x000fe2000d7c1270 */
[----:B------:R-:W0:Y:S01]  /*749b0*/  LDCU UR14, c[0x0][0x398] ;  /* 0x00007300ff0e77ac */ /* 0x000e220008000800 */
[----:B---3--:R-:W-:-:S02]  /*749c0*/  ISETP.LT.AND P5, PT, R20, UR10, !P2 ;  /* 0x0000000a14007c0c */ /* 0x008fc4000d7a1270 */
[C---:B------:R-:W-:Y:S01]  /*749d0*/  PRMT R6, R32.reuse, 0x7770, RZ ;  /* 0x0000777020067816 */ /* 0x040fe200000000ff */
[----:B------:R-:W3:Y:S01]  /*749e0*/  LDCU UR10, c[0x0][0x398] ;  /* 0x00007300ff0a77ac */ /* 0x000ee20008000800 */
[----:B------:R-:W-:Y:S02]  /*749f0*/  PRMT R7, R32, 0x7771, RZ ;  /* 0x0000777120077816 */ /* 0x000fe400000000ff */
[----:B------:R-:W-:Y:S01]  /*74a00*/  ISETP.LT.AND P4, PT, R21, UR12, !P2 ;  /* 0x0000000c15007c0c */ /* 0x000fe2000d781270 */
[----:B------:R-:W0:Y:S01]  /*74a10*/  LDCU UR12, c[0x0][0x398] ;  /* 0x00007300ff0c77ac */ /* 0x000e220008000800 */
[C---:B------:R-:W-:Y:S02]  /*74a20*/  PRMT R3, R46.reuse, 0x7770, RZ ;  /* 0x000077702e037816 */ /* 0x040fe400000000ff */
[C---:B------:R-:W-:Y:S01]  /*74a30*/  PRMT R2, R46.reuse, 0x7771, RZ ;  /* 0x000077712e027816 */ /* 0x040fe200000000ff */
[----:B------:R1:W-:Y:S01]  /*74a40*/  @P6 STG.E.U8 desc[UR42][R24.64], R6 ;  /* 0x0000000618006986 */ /* 0x0003e2000c10112a */
[----:B------:R-:W-:-:S02]  /*74a50*/  PRMT R4, R46, 0x7772, RZ ;  /* 0x000077722e047816 */ /* 0x000fc400000000ff */
[----:B------:R-:W-:Y:S02]  /*74a60*/  PRMT R5, R46, 0x7773, RZ ;  /* 0x000077732e057816 */ /* 0x000fe400000000ff */
[----:B------:R-:W-:Y:S01]  /*74a70*/  ISETP.LT.AND P2, PT, R22, UR11, !P2 ;  /* 0x0000000b16007c0c */ /* 0x000fe2000d741270 */
[----:B------:R-:W2:Y:S01]  /*74a80*/  LDL.LU.64 R46, [R1+0xb88] ;  /* 0x000b8800012e7983 */ /* 0x000ea20000300a00 */
[----:B-1----:R-:W-:-:S03]  /*74a90*/  PRMT R6, R32, 0x7772, RZ ;  /* 0x0000777220067816 */ /* 0x002fc600000000ff */
[----:B------:R-:W2:Y:S01]  /*74aa0*/  LDL.LU.64 R24, [R1+0xba8] ;  /* 0x000ba80001187983 */ /* 0x000ea20000300a00 */
[----:B------:R-:W-:Y:S01]  /*74ab0*/  ISETP.LT.AND P6, PT, R11, UR9, !P3 ;  /* 0x000000090b007c0c */ /* 0x000fe2000dfc1270 */
[----:B------:R-:W1:Y:S01]  /*74ac0*/  LDCU UR11, c[0x0][0x398] ;  /* 0x00007300ff0b77ac */ /* 0x000e620008000800 */
[----:B------:R-:W0:Y:S01]  /*74ad0*/  LDCU UR9, c[0x0][0x39c] ;  /* 0x00007380ff0977ac */ /* 0x000e220008000800 */
[----:B----4-:R4:W-:Y:S01]  /*74ae0*/  @P5 STG.E.U8 desc[UR42][R30.64], R7 ;  /* 0x000000071e005986 */ /* 0x0109e2000c10112a */
[----:B------:R-:W-:Y:S01]  /*74af0*/  ISETP.LT.AND P5, PT, R15, UR13, !P3 ;  /* 0x0000000d0f007c0c */ /* 0x000fe2000dfa1270 */
[----:B------:R-:W0:Y:S02]  /*74b00*/  LDCU UR13, c[0x0][0x398] ;  /* 0x00007300ff0d77ac */ /* 0x000e240008000800 */
[----:B------:R-:W-:Y:S04]  /*74b10*/  @P4 STG.E.U8 desc[UR42][R36.64], R6 ;  /* 0x0000000624004986 */ /* 0x000fe8000c10112a */
[----:B----4-:R-:W4:Y:S01]  /*74b20*/  LDL.LU.64 R30, [R1+0xba0] ;  /* 0x000ba000011e7983 */ /* 0x010f220000300a00 */
[----:B------:R-:W-:-:S05]  /*74b30*/  PRMT R7, R32, 0x7773, RZ ;  /* 0x0000777320077816 */ /* 0x000fca00000000ff */
[----:B------:R-:W-:Y:S01]  /*74b40*/  @P2 STG.E.U8 desc[UR42][R18.64], R7 ;  /* 0x0000000712002986 */ /* 0x000fe2000c10112a */
[----:B---3--:R-:W-:Y:S01]  /*74b50*/  ISETP.LT.AND P4, PT, R27, UR10, !P3 ;  /* 0x0000000a1b007c0c */ /* 0x008fe2000df81270 */
[----:B------:R-:W3:Y:S02]  /*74b60*/  LDCU UR10, c[0x0][0x398] ;  /* 0x00007300ff0a77ac */ /* 0x000ee40008000800 */
[----:B--2---:R2:W-:Y:S04]  /*74b70*/  @P5 STG.E.U8 desc[UR42][R28.64], R3 ;  /* 0x000000031c005986 */ /* 0x0045e8000c10112a */
[----:B--2---:R-:W2:Y:S04]  /*74b80*/  LDL.LU.64 R28, [R1+0xbc8] ;  /* 0x000bc800011c7983 */ /* 0x004ea80000300a00 */
[----:B------:R0:W-:Y:S04]  /*74b90*/  @P6 STG.E.U8 desc[UR42][R16.64], R2 ;  /* 0x0000000210006986 */ /* 0x0001e8000c10112a */
[----:B------:R1:W-:Y:S04]  /*74ba0*/  @P4 STG.E.U8 desc[UR42][R44.64], R4 ;  /* 0x000000042c004986 */ /* 0x0003e8000c10112a */
[----:B0-----:R-:W2:Y:S04]  /*74bb0*/  LDL.LU.64 R16, [R1+0xbc0] ;  /* 0x000bc00001107983 */ /* 0x001ea80000300a00 */
[----:B-1----:R-:W2:Y:S01]  /*74bc0*/  LDL.LU.64 R44, [R1+0xbb8] ;  /* 0x000bb800012c7983 */ /* 0x002ea20000300a00 */
[----:B------:R-:W-:-:S02]  /*74bd0*/  ISETP.LT.AND P2, PT, R26, UR12, !P3 ;  /* 0x0000000c1a007c0c */ /* 0x000fc4000df41270 */
[----:B------:R-:W-:Y:S01]  /*74be0*/  ISETP.LT.AND P5, PT, R23, UR11, !P3 ;  /* 0x0000000b17007c0c */ /* 0x000fe2000dfa1270 */
[----:B------:R-:W-:Y:S01]  /*74bf0*/  VIADD R2, R14, 0x2f ;  /* 0x0000002f0e027836 */ /* 0x000fe20000000000 */
[----:B------:R-:W-:Y:S01]  /*74c00*/  ISETP.LT.AND P6, PT, R20, UR13, !P3 ;  /* 0x0000000d14007c0c */ /* 0x000fe2000dfc1270 */
[----:B------:R-:W0:Y:S03]  /*74c10*/  LDCU UR12, c[0x0][0x398] ;  /* 0x00007300ff0c77ac */ /* 0x000e260008000800 */
[----:B------:R-:W-:Y:S01]  /*74c20*/  ISETP.GE.AND P4, PT, R2, UR58, PT ;  /* 0x0000003a02007c0c */ /* 0x000fe2000bf86270 */
[----:B------:R-:W1:Y:S01]  /*74c30*/  LDCU UR11, c[0x0][0x398] ;  /* 0x00007300ff0b77ac */ /* 0x000e620008000800 */
[----:B------:R-:W-:-:S03]  /*74c40*/  PRMT R2, R39, 0x7770, RZ ;  /* 0x0000777027027816 */ /* 0x000fc600000000ff */
[----:B------:R-:W-:Y:S01]  /*74c50*/  @P2 STG.E.U8 desc[UR42][R46.64], R5 ;  /* 0x000000052e002986 */ /* 0x000fe2000c10112a */
[----:B---3--:R-:W-:Y:S01]  /*74c60*/  ISETP.LT.AND P2, PT, R21, UR10, !P3 ;  /* 0x0000000a15007c0c */ /* 0x008fe2000df41270 */
[----:B------:R-:W3:Y:S01]  /*74c70*/  LDCU UR13, c[0x0][0x398] ;  /* 0x00007300ff0d77ac */ /* 0x000ee20008000800 */
[C---:B------:R-:W-:Y:S01]  /*74c80*/  PRMT R3, R39.reuse, 0x7771, RZ ;  /* 0x0000777127037816 */ /* 0x040fe200000000ff */
[----:B------:R0:W-:Y:S01]  /*74c90*/  @P5 STG.E.U8 desc[UR42][R24.64], R2 ;  /* 0x0000000218005986 */ /* 0x0001e2000c10112a */
[----:B------:R-:W1:Y:S03]  /*74ca0*/  LDCU UR10, c[0x0][0x398] ;  /* 0x00007300ff0a77ac */ /* 0x000e660008000800 */
[----:B0-----:R-:W3:Y:S01]  /*74cb0*/  LDL.LU.64 R24, [R1+0xbe0] ;  /* 0x000be00001187983 */ /* 0x001ee20000300a00 */
[C---:B------:R-:W-:Y:S02]  /*74cc0*/  PRMT R2, R39.reuse, 0x7772, RZ ;  /* 0x0000777227027816 */ /* 0x040fe400000000ff */
[----:B------:R-:W-:Y:S01]  /*74cd0*/  ISETP.LT.AND P3, PT, R22, UR12, !P3 ;  /* 0x0000000c16007c0c */ /* 0x000fe2000df61270 */
[----:B------:R-:W0:Y:S01]  /*74ce0*/  LDCU UR12, c[0x0][0x398] ;  /* 0x00007300ff0c77ac */ /* 0x000e220008000800 */
[----:B------:R-:W-:Y:S01]  /*74cf0*/  PRMT R39, R39, 0x7773, RZ ;  /* 0x0000777327277816 */ /* 0x000fe200000000ff */
[----:B----4-:R4:W-:Y:S04]  /*74d00*/  @P6 STG.E.U8 desc[UR42][R30.64], R3 ;  /* 0x000000031e006986 */ /* 0x0109e8000c10112a */
[----:B----4-:R-:W4:Y:S04]  /*74d10*/  LDL.LU.64 R30, [R1+0xbd8] ;  /* 0x000bd800011e7983 */ /* 0x010f280000300a00 */
[----:B------:R-:W4:Y:S01]  /*74d20*/  LDL.LU.64 R46, [R1+0xbd0] ;  /* 0x000bd000012e7983 */ /* 0x000f220000300a00 */
[----:B-1----:R-:W-:Y:S01]  /*74d30*/  ISETP.LT.AND P6, PT, R15, UR11, !P4 ;  /* 0x0000000b0f007c0c */ /* 0x002fe2000e7c1270 */
[----:B------:R-:W-:Y:S01]  /*74d40*/  VIADD R3, R14, 0x30 ;  /* 0x000000300e037836 */ /* 0x000fe20000000000 */
[----:B------:R-:W1:Y:S01]  /*74d50*/  LDCU UR11, c[0x0][0x398] ;  /* 0x00007300ff0b77ac */ /* 0x000e620008000800 */
[----:B--2---:R2:W-:Y:S04]  /*74d60*/  @P2 STG.E.U8 desc[UR42][R28.64], R2 ;  /* 0x000000021c002986 */ /* 0x0045e8000c10112a */
[----:B--2---:R-:W2:Y:S01]  /*74d70*/  LDL.LU R28, [R1+0xac] ;  /* 0x0000ac00011c7983 */ /* 0x004ea20000300800 */
[----:B------:R-:W-:-:S03]  /*74d80*/  PRMT R2, R35, 0x7770, RZ ;  /* 0x0000777023027816 */ /* 0x000fc600000000ff */
[----:B------:R-:W2:Y:S04]  /*74d90*/  LDL.LU.64 R32, [R1+0xc00] ;  /* 0x000c000001207983 */ /* 0x000ea80000300a00 */
[----:B------:R-:W-:Y:S04]  /*74da0*/  @P3 STG.E.U8 desc[UR42][R16.64], R39 ;  /* 0x0000002710003986 */ /* 0x000fe8000c10112a */
[----:B------:R-:W2:Y:S04]  /*74db0*/  LDL.LU.64 R36, [R1+0xbf8] ;  /* 0x000bf80001247983 */ /* 0x000ea80000300a00 */
[----:B------:R0:W-:Y:S04]  /*74dc0*/  @P6 STG.E.U8 desc[UR42][R44.64], R2 ;  /* 0x000000022c006986 */ /* 0x0001e8000c10112a */
[----:B------:R-:W2:Y:S04]  /*74dd0*/  LDL.LU.64 R18, [R1+0xbf0] ;  /* 0x000bf00001127983 */ /* 0x000ea80000300a00 */
[----:B0-----:R-:W2:Y:S01]  /*74de0*/  LDL.LU.64 R44, [R1+0xbe8] ;  /* 0x000be800012c7983 */ /* 0x001ea20000300a00 */
[----:B---3--:R-:W-:Y:S01]  /*74df0*/  ISETP.LT.AND P2, PT, R11, UR13, !P4 ;  /* 0x0000000d0b007c0c */ /* 0x008fe2000e741270 */
[----:B------:R-:W0:Y:S01]  /*74e00*/  LDCU UR13, c[0x0][0x398] ;  /* 0x00007300ff0d77ac */ /* 0x000e220008000800 */
[----:B------:R-:W-:Y:S01]  /*74e10*/  ISETP.LT.AND P3, PT, R27, UR14, !P4 ;  /* 0x0000000e1b007c0c */ /* 0x000fe2000e761270 */
[----:B------:R-:W3:Y:S01]  /*74e20*/  LDL.LU R29, [R1+0x80] ;  /* 0x00008000011d7983 */ /* 0x000ee20000300800 */
[----:B------:R-:W-:Y:S01]  /*74e30*/  ISETP.LT.AND P6, PT, R26, UR10, !P4 ;  /* 0x0000000a1a007c0c */ /* 0x000fe2000e7c1270 */
[----:B------:R-:W0:Y:S01]  /*74e40*/  LDCU UR10, c[0x0][0x398] ;  /* 0x00007300ff0a77ac */ /* 0x000e220008000800 */
[----:B------:R-:W-:-:S02]  /*74e50*/  PRMT R2, R35, 0x7771, RZ ;  /* 0x0000777123027816 */ /* 0x000fc400000000ff */
[----:B------:R-:W-:Y:S01]  /*74e60*/  ISETP.GE.AND P5, PT, R3, UR4, PT ;  /* 0x0000000403007c0c */ /* 0x000fe2000bfa6270 */
[----:B------:R-:W0:Y:S01]  /*74e70*/  LDCU UR4, c[0x0][0x398] ;  /* 0x00007300ff0477ac */ /* 0x000e220008000800 */
[C---:B------:R-:W-:Y:S02]  /*74e80*/  PRMT R3, R35.reuse, 0x7772, RZ ;  /* 0x0000777223037816 */ /* 0x040fe400000000ff */
[----:B------:R-:W-:Y:S01]  /*74e90*/  PRMT R35, R35, 0x7773, RZ ;  /* 0x0000777323237816 */ /* 0x000fe200000000ff */
[----:B------:R-:W0:Y:S01]  /*74ea0*/  LDCU UR14, c[0x0][0x398] ;  /* 0x00007300ff0e77ac */ /* 0x000e220008000800 */
[----:B------:R1:W-:Y:S04]  /*74eb0*/  @P2 STG.E.U8 desc[UR42][R24.64], R2 ;  /* 0x0000000218002986 */ /* 0x0003e8000c10112a */
[----:B-1----:R-:W3:Y:S01]  /*74ec0*/  LDL.LU.64 R24, [R1+0xc10] ;  /* 0x000c100001187983 */ /* 0x002ee20000300a00 */
[----:B------:R-:W-:Y:S01]  /*74ed0*/  ISETP.LT.AND P2, PT, R23, UR12, !P4 ;  /* 0x0000000c17007c0c */ /* 0x000fe2000e741270 */
[----:B------:R-:W1:Y:S02]  /*74ee0*/  LDCU UR12, c[0x0][0x398] ;  /* 0x00007300ff0c77ac */ /* 0x000e640008000800 */
[----:B----4-:R4:W-:Y:S04]  /*74ef0*/  @P3 STG.E.U8 desc[UR42][R30.64], R3 ;  /* 0x000000031e003986 */ /* 0x0109e8000c10112a */
[----:B------:R0:W-:Y:S04]  /*74f00*/  @P6 STG.E.U8 desc[UR42][R46.64], R35 ;  /* 0x000000232e006986 */ /* 0x0001e8000c10112a */
[----:B----4-:R-:W4:Y:S04]  /*74f10*/  LDL.LU.64 R30, [R1+0xc08] ;  /* 0x000c0800011e7983 */ /* 0x010f280000300a00 */
[----:B------:R-:W4:Y:S04]  /*74f20*/  LDL.LU.64 R16, [R1+0xc20] ;  /* 0x000c200001107983 */ /* 0x000f280000300a00 */
[----:B0-----:R-:W4:Y:S01]  /*74f30*/  LDL.LU.64 R46, [R1+0xc18] ;  /* 0x000c1800012e7983 */ /* 0x001f220000300a00 */
[----:B------:R-:W-:Y:S01]  /*74f40*/  ISETP.LT.AND P3, PT, R20, UR4, !P4 ;  /* 0x0000000414007c0c */ /* 0x000fe2000e761270 */
[----:B------:R-:W0:Y:S01]  /*74f50*/  LDCU UR4, c[0x0][0x398] ;  /* 0x00007300ff0477ac */ /* 0x000e220008000800 */
[----:B------:R-:W-:-:S02]  /*74f60*/  ISETP.LT.AND P6, PT, R21, UR11, !P4 ;  /* 0x0000000b15007c0c */ /* 0x000fc4000e7c1270 */
[----:B------:R-:W-:Y:S01]  /*74f70*/  ISETP.LT.AND P4, PT, R22, UR13, !P4 ;  /* 0x0000000d16007c0c */ /* 0x000fe2000e781270 */
[----:B------:R-:W0:Y:S01]  /*74f80*/  LDCU UR11, c[0x0][0x398] ;  /* 0x00007300ff0b77ac */ /* 0x000e220008000800 */
[----:B------:R-:W0:Y:S01]  /*74f90*/  LDCU UR13, c[0x0][0x398] ;  /* 0x00007300ff0d77ac */ /* 0x000e220008000800 */
[C---:B--2---:R-:W-:Y:S02]  /*74fa0*/  PRMT R2, R28.reuse, 0x7770, RZ ;  /* 0x000077701c027816 */ /* 0x044fe400000000ff */
[C---:B------:R-:W-:Y:S02]  /*74fb0*/  PRMT R3, R28.reuse, 0x7771, RZ ;  /* 0x000077711c037816 */ /* 0x040fe400000000ff */
[C---:B------:R-:W-:Y:S02]  /*74fc0*/  PRMT R4, R28.reuse, 0x7772, RZ ;  /* 0x000077721c047816 */ /* 0x040fe400000000ff */
[----:B------:R-:W-:Y:S02]  /*74fd0*/  PRMT R5, R28, 0x7773, RZ ;  /* 0x000077731c057816 */ /* 0x000fe400000000ff */
[----:B------:R-:W2:Y:S04]  /*74fe0*/  LDL.LU R28, [R1+0x70] ;  /* 0x00007000011c7983 */ /* 0x000ea80000300800 */
[----:B------:R-:W-:Y:S04]  /*74ff0*/  @P2 STG.E.U8 desc[UR42][R32.64], R2 ;  /* 0x0000000220002986 */ /* 0x000fe8000c10112a */
[----:B------:R-:W-:Y:S04]  /*75000*/  @P3 STG.E.U8 desc[UR42][R36.64], R3 ;  /* 0x0000000324003986 */ /* 0x000fe8000c10112a */
[----:B------:R-:W-:Y:S04]  /*75010*/  @P6 STG.E.U8 desc[UR42][R18.64], R4 ;  /* 0x0000000412006986 */ /* 0x000fe8000c10112a */
[----:B------:R0:W-:Y:S04]  /*75020*/  @P4 STG.E.U8 desc[UR42][R44.64], R5 ;  /* 0x000000052c004986 */ /* 0x0001e8000c10112a */
[----:B0-----:R-:W2:Y:S01]  /*75030*/  LDL.LU.64 R44, [R1+0xc40] ;  /* 0x000c4000012c7983 */ /* 0x001ea20000300a00 */
[----:B------:R-:W-:Y:S01]  /*75040*/  ISETP.LT.AND P3, PT, R15, UR10, !P5 ;  /* 0x0000000a0f007c0c */ /* 0x000fe2000ef61270 */
[----:B------:R-:W0:Y:S01]  /*75050*/  LDCU UR10, c[0x0][0x398] ;  /* 0x00007300ff0a77ac */ /* 0x000e220008000800 */
[----:B------:R-:W-:Y:S01]  /*75060*/  ISETP.LT.AND P2, PT, R11, UR14, !P5 ;  /* 0x0000000e0b007c0c */ /* 0x000fe2000ef41270 */
[----:B------:R-:W2:Y:S01]  /*75070*/  LDL.LU.64 R18, [R1+0xc38] ;  /* 0x000c380001127983 */ /* 0x000ea20000300a00 */
[----:B-1----:R-:W-:Y:S01]  /*75080*/  ISETP.LT.AND P6, PT, R27, UR12, !P5 ;  /* 0x0000000c1b007c0c */ /* 0x002fe2000efc1270 */
[----:B------:R-:W1:Y:S01]  /*75090*/  LDCU UR12, c[0x0][0x398] ;  /* 0x00007300ff0c77ac */ /* 0x000e620008000800 */
[----:B---3--:R-:W-:-:S02]  /*750a0*/  PRMT R2, R29, 0x7770, RZ ;  /* 0x000077701d027816 */ /* 0x008fc400000000ff */
[----:B------:R-:W-:Y:S01]  /*750b0*/  ISETP.LT.AND P4, PT, R26, UR4, !P5 ;  /* 0x000000041a007c0c */ /* 0x000fe2000ef81270 */
[----:B------:R-:W3:Y:S01]  /*750c0*/  LDCU UR4, c[0x0][0x398] ;  /* 0x00007300ff0477ac */ /* 0x000ee20008000800 */
[----:B------:R-:W-:Y:S01]  /*750d0*/  PRMT R3, R29, 0x7771, RZ ;  /* 0x000077711d037816 */ /* 0x000fe200000000ff */
[----:B------:R-:W0:Y:S02]  /*750e0*/  LDCU UR14, c[0x0][0x398] ;  /* 0x00007300ff0e77ac */ /* 0x000e240008000800 */
[----:B------:R1:W-:Y:S01]  /*750f0*/  @P3 STG.E.U8 desc[UR42][R24.64], R2 ;  /* 0x0000000218003986 */ /* 0x0003e2000c10112a */
[----:B------:R-:W-:Y:S01]  /*75100*/  ISETP.LT.AND P3, PT, R23, UR11, !P5 ;  /* 0x0000000b17007c0c */ /* 0x000fe2000ef61270 */
[----:B------:R-:W0:Y:S01]  /*75110*/  LDCU UR11, c[0x0][0x398] ;  /* 0x00007300ff0b77ac */ /* 0x000e220008000800 */
[C---:B-1----:R-:W-:Y:S01]  /*75120*/  PRMT R2, R29.reuse, 0x7772, RZ ;  /* 0x000077721d027816 */ /* 0x042fe200000000ff */
[----:B------:R-:W3:Y:S04]  /*75130*/  LDL.LU.64 R24, [R1+0xc50] ;  /* 0x000c500001187983 */ /* 0x000ee80000300a00 */
[----:B----4-:R1:W-:Y:S04]  /*75140*/  @P2 STG.E.U8 desc[UR42][R30.64], R3 ;  /* 0x000000031e002986 */ /* 0x0103e8000c10112a */
[----:B------:R4:W-:Y:S01]  /*75150*/  @P6 STG.E.U8 desc[UR42][R16.64], R2 ;  /* 0x0000000210006986 */ /* 0x0009e2000c10112a */
[----:B-1----:R-:W-:-:S03]  /*75160*/  PRMT R3, R29, 0x7773, RZ ;  /* 0x000077731d037816 */ /* 0x002fc600000000ff */
[----:B------:R-:W3:Y:S04]  /*75170*/  LDL.LU.64 R30, [R1+0xc48] ;  /* 0x000c4800011e7983 */ /* 0x000ee80000300a00 */
[----:B------:R1:W-:Y:S04]  /*75180*/  @P4 STG.E.U8 desc[UR42][R46.64], R3 ;  /* 0x000000032e004986 */ /* 0x0003e8000c10112a */
[----:B----4-:R-:W4:Y:S04]  /*75190*/  LDL.LU.64 R16, [R1+0xc60] ;  /* 0x000c600001107983 */ /* 0x010f280000300a00 */
[----:B-1----:R-:W4:Y:S01]  /*751a0*/  LDL.LU.64 R46, [R1+0xc58] ;  /* 0x000c5800012e7983 */ /* 0x002f220000300a00 */
[----:B0-----:R-:W-:Y:S01]  /*751b0*/  ISETP.LT.AND P4, PT, R20, UR10, !P5 ;  /* 0x0000000a14007c0c */ /* 0x001fe2000ef81270 */
[----:B------:R-:W-:Y:S01]  /*751c0*/  VIADD R2, R14, 0x31 ;  /* 0x000000310e027836 */ /* 0x000fe20000000000 */
[----:B------:R-:W-:Y:S01]  /*751d0*/  ISETP.LT.AND P6, PT, R21, UR13, !P5 ;  /* 0x0000000d15007c0c */ /* 0x000fe2000efc1270 */
[----:B------:R-:W0:Y:S03]  /*751e0*/  LDCU UR10, c[0x0][0x398] ;  /* 0x00007300ff0a77ac */ /* 0x000e260008000800 */
[----:B------:R-:W-:Y:S01]  /*751f0*/  ISETP.GE.AND P2, PT, R2, UR5, PT ;  /* 0x0000000502007c0c */ /* 0x000fe2000bf46270 */
[----:B------:R-:W1:Y:S01]  /*75200*/  LDCU UR5, c[0x0][0x398] ;  /* 0x00007300ff0577ac */ /* 0x000e620008000800 */
[----:B------:R-:W0:Y:S01]  /*75210*/  LDCU UR13, c[0x0][0x398] ;  /* 0x00007300ff0d77ac */ /* 0x000e220008000800 */
[----:B--2---:R-:W-:-:S05]  /*75220*/  PRMT R3, R28, 0x7770, RZ ;  /* 0x000077701c037816 */ /* 0x004fca00000000ff */
[----:B------:R2:W-:Y:S04]  /*75230*/  @P3 STG.E.U8 desc[UR42][R40.64], R3 ;  /* 0x0000000328003986 */ /* 0x0005e8000c10112a */
[----:B--2---:R-:W2:Y:S01]  /*75240*/  LDL.LU.64 R40, [R1+0x2aa8] ;  /* 0x002aa80001287983 */ /* 0x004ea20000300a00 */
[----:B------:R-:W-:-:S03]  /*75250*/  PRMT R2, R28, 0x7771, RZ ;  /* 0x000077711c027816 */ /* 0x000fc600000000ff */
[----:B------:R-:W4:Y:S04]  /*75260*/  LDL.LU R29, [R1+0x60] ;  /* 0x00006000011d7983 */ /* 0x000f280000300800 */
[----:B------:R0:W-:Y:S04]  /*75270*/  @P4 STG.E.U8 desc[UR42][R44.64], R2 ;  /* 0x000000022c004986 */ /* 0x0001e8000c10112a */
[----:B0-----:R-:W4:Y:S01]  /*75280*/  LDL.LU.64 R44, [R1+0xc78] ;  /* 0x000c7800012c7983 */ /* 0x001f220000300a00 */
[----:B---3--:R-:W-:Y:S01]  /*75290*/  ISETP.LT.AND P5, PT, R22, UR4, !P5 ;  /* 0x0000000416007c0c */ /* 0x008fe2000efa1270 */
[----:B------:R-:W0:Y:S01]  /*752a0*/  LDCU UR4, c[0x0][0x398] ;  /* 0x00007300ff0477ac */ /* 0x000e220008000800 */
[----:B------:R-:W-:-:S02]  /*752b0*/  ISETP.LT.AND P3, PT, R15, UR12, !P2 ;  /* 0x0000000c0f007c0c */ /* 0x000fc4000d761270 */
[C---:B------:R-:W-:Y:S01]  /*752c0*/  PRMT R3, R28.reuse, 0x7772, RZ ;  /* 0x000077721c037816 */ /* 0x040fe200000000ff */
[----:B------:R-:W3:Y:S01]  /*752d0*/  LDCU UR12, c[0x0][0x398] ;  /* 0x00007300ff0c77ac */ /* 0x000ee20008000800 */
[----:B------:R-:W-:-:S03]  /*752e0*/  PRMT R2, R28, 0x7773, RZ ;  /* 0x000077731c027816 */ /* 0x000fc600000000ff */
[----:B------:R0:W-:Y:S01]  /*752f0*/  @P6 STG.E.U8 desc[UR42][R18.64], R3 ;  /* 0x0000000312006986 */ /* 0x0001e2000c10112a */
[----:B------:R-:W-:Y:S01]  /*75300*/  ISETP.LT.AND P6, PT, R11, UR11, !P2 ;  /* 0x0000000b0b007c0c */ /* 0x000fe2000d7c1270 */
[----:B------:R-:W1:Y:S01]  /*75310*/  LDCU UR11, c[0x0][0x398] ;  /* 0x00007300ff0b77ac */ /* 0x000e620008000800 */
[----:B------:R-:W-:Y:S01]  /*75320*/  ISETP.LT.AND P4, PT, R27, UR14, !P2 ;  /* 0x0000000e1b007c0c */ /* 0x000fe2000d781270 */
[----:B------:R1:W-:Y:S04]  /*75330*/  @P5 STG.E.U8 desc[UR42][R24.64], R2 ;  /* 0x0000000218005986 */ /* 0x0003e8000c10112a */
[----:B0-----:R-:W3:Y:S04]  /*75340*/  LDL.LU.64 R18, [R1+0xc70] ;  /* 0x000c700001127983 */ /* 0x001ee80000300a00 */
[----:B-1----:R-:W3:Y:S01]  /*75350*/  LDL.LU.64 R24, [R1+0xc88] ;  /* 0x000c880001187983 */ /* 0x002ee20000300a00 */
[----:B--2---:R-:W-:-:S05]  /*75360*/  PRMT R3, R40, 0x7770, RZ ;  /* 0x0000777028037816 */ /* 0x004fca00000000ff */
[----:B------:R0:W-:Y:S01]  /*75370*/  @P3 STG.E.U8 desc[UR42][R30.64], R3 ;  /* 0x000000031e003986 */ /* 0x0001e2000c10112a */
[----:B------:R-:W-:Y:S01]  /*75380*/  ISETP.LT.AND P3, PT, R26, UR10, !P2 ;  /* 0x0000000a1a007c0c */ /* 0x000fe2000d761270 */
[----:B------:R-:W1:Y:S01]  /*75390*/  LDCU UR10, c[0x0][0x398] ;  /* 0x00007300ff0a77ac */ /* 0x000e620008000800 */
[C---:B------:R-:W-:Y:S01]  /*753a0*/  PRMT R2, R40.reuse, 0x7771, RZ ;  /* 0x0000777128027816 */ /* 0x040fe200000000ff */
[----:B0-----:R-:W2:Y:S01]  /*753b0*/  LDL.LU.64 R30, [R1+0xc80] ;  /* 0x000c8000011e7983 */ /* 0x001ea20000300a00 */
[----:B------:R-:W-:-:S03]  /*753c0*/  PRMT R3, R40, 0x7772, RZ ;  /* 0x0000777228037816 */ /* 0x000fc600000000ff */
[----:B------:R-:W2:Y:S01]  /*753d0*/  LDL.LU R28, [R1+0x84] ;  /* 0x00008400011c7983 */ /* 0x000ea20000300800 */
[----:B------:R-:W-:-:S03]  /*753e0*/  PRMT R40, R40, 0x7773, RZ ;  /* 0x0000777328287816 */ /* 0x000fc600000000ff */
[----:B----4-:R0:W-:Y:S04]  /*753f0*/  @P6 STG.E.U8 desc[UR42][R16.64], R2 ;  /* 0x0000000210006986 */ /* 0x0101e8000c10112a */
[----:B------:R4:W-:Y:S04]  /*75400*/  @P4 STG.E.U8 desc[UR42][R46.64], R3 ;  /* 0x000000032e004986 */ /* 0x0009e8000c10112a */
[----:B0-----:R-:W2:Y:S04]  /*75410*/  LDL.LU.64 R16, [R1+0xc98] ;  /* 0x000c980001107983 */ /* 0x001ea80000300a00 */
[----:B----4-:R-:W4:Y:S04]  /*75420*/  LDL.LU.64 R46, [R1+0xc90] ;  /* 0x000c9000012e7983 */ /* 0x010f280000300a00 */
[----:B------:R0:W-:Y:S04]  /*75430*/  @P3 STG.E.U8 desc[UR42][R44.64], R40 ;  /* 0x000000282c003986 */ /* 0x0001e8000c10112a */
[----:B------:R-:W4:Y:S04]  /*75440*/  LDL.LU.64 R32, [R1+0xca8] ;  /* 0x000ca80001207983 */ /* 0x000f280000300a00 */
[----:B0-----:R-:W4:Y:S01]  /*75450*/  LDL.LU.64 R44, [R1+0xca0] ;  /* 0x000ca000012c7983 */ /* 0x001f220000300a00 */
[----:B------:R-:W-:Y:S01]  /*75460*/  ISETP.LT.AND P5, PT, R23, UR5, !P2 ;  /* 0x0000000517007c0c */ /* 0x000fe2000d7a1270 */
[----:B------:R-:W0:Y:S01]  /*75470*/  LDCU UR5, c[0x0][0x398] ;  /* 0x00007300ff0577ac */ /* 0x000e220008000800 */
[----:B------:R-:W-:Y:S01]  /*75480*/  ISETP.LT.AND P4, PT, R20, UR4, !P2 ;  /* 0x0000000414007c0c */ /* 0x000fe2000d781270 */
[----:B------:R-:W-:Y:S01]  /*75490*/  VIADD R2, R14, 0x32 ;  /* 0x000000320e027836 */ /* 0x000fe20000000000 */
[----:B------:R-:W-:Y:S01]  /*754a0*/  ISETP.LT.AND P6, PT, R21, UR11, !P2 ;  /* 0x0000000b15007c0c */ /* 0x000fe2000d7c1270 */
[----:B------:R-:W4:Y:S01]  /*754b0*/  LDL.LU.64 R36, [R1+0xcb0] ;  /* 0x000cb00001247983 */ /* 0x000f220000300a00 */
[----:B------:R-:W-:Y:S01]  /*754c0*/  PRMT R3, R29, 0x7770, RZ ;  /* 0x000077701d037816 */ /* 0x000fe200000000ff */
[----:B------:R-:W0:Y:S01]  /*754d0*/  LDCU UR4, c[0x0][0x398] ;  /* 0x00007300ff0477ac */ /* 0x000e220008000800 */
[----:B------:R-:W-:-:S02]  /*754e0*/  ISETP.GE.AND P3, PT, R2, UR6, PT ;  /* 0x0000000602007c0c */ /* 0x000fc4000bf66270 */
[----:B------:R-:W-:Y:S01]  /*754f0*/  PRMT R2, R29, 0x7771, RZ ;  /* 0x000077711d027816 */ /* 0x000fe200000000ff */
[----:B------:R-:W0:Y:S02]  /*75500*/  LDCU UR6, c[0x0][0x398] ;  /* 0x00007300ff0677ac */ /* 0x000e240008000800 */
[----:B---3--:R3:W-:Y:S01]  /*75510*/  @P5 STG.E.U8 desc[UR42][R18.64], R3 ;  /* 0x0000000312005986 */ /* 0x0087e2000c10112a */
[----:B------:R-:W-:Y:S01]  /*75520*/  ISETP.LT.AND P2, PT, R22, UR12, !P2 ;  /* 0x0000000c16007c0c */ /* 0x000fe2000d741270 */
[----:B------:R-:W1:Y:S01]  /*75530*/  LDCU UR11, c[0x0][0x398] ;  /* 0x00007300ff0b77ac */ /* 0x000e620008000800 */
[----:B------:R-:W-:Y:S01]  /*75540*/  ISETP.LT.AND P5, PT, R15, UR13, !P3 ;  /* 0x0000000d0f007c0c */ /* 0x000fe2000dfa1270 */
[----:B------:R0:W-:Y:S04]  /*75550*/  @P4 STG.E.U8 desc[UR42][R24.64], R2 ;  /* 0x0000000218004986 */ /* 0x0001e8000c10112a */
[----:B---3--:R-:W3:Y:S01]  /*75560*/  LDL.LU R18, [R1+0x74] ;  /* 0x0000740001127983 */ /* 0x008ee20000300800 */
[----:B------:R-:W-:Y:S01]  /*75570*/  PRMT R3, R29, 0x7772, RZ ;  /* 0x000077721d037816 */ /* 0x000fe200000000ff */
[----:B------:R-:W1:Y:S02]  /*75580*/  LDCU UR12, c[0x0][0x398] ;  /* 0x00007300ff0c77ac */ /* 0x000e640008000800 */
[----:B0-----:R-:W3:Y:S01]  /*75590*/  LDL.LU.64 R24, [R1+0xcc0] ;  /* 0x000cc00001187983 */ /* 0x001ee20000300a00 */
[----:B------:R-:W-:Y:S01]  /*755a0*/  ISETP.LT.AND P4, PT, R27, UR5, !P3 ;  /* 0x000000051b007c0c */ /* 0x000fe2000df81270 */
[----:B------:R-:W0:Y:S01]  /*755b0*/  LDCU UR5, c[0x0][0x398] ;  /* 0x00007300ff0577ac */ /* 0x000e220008000800 */
[----:B------:R-:W-:Y:S01]  /*755c0*/  PRMT R2, R29, 0x7773, RZ ;  /* 0x000077731d027816 */ /* 0x000fe200000000ff */
[----:B--2---:R2:W-:Y:S01]  /*755d0*/  @P6 STG.E.U8 desc[UR42][R30.64], R3 ;  /* 0x000000031e006986 */ /* 0x0045e2000c10112a */
[----:B-1----:R-:W-:Y:S01]  /*755e0*/  ISETP.LT.AND P6, PT, R11, UR10, !P3 ;  /* 0x0000000a0b007c0c */ /* 0x002fe2000dfc1270 */
[----:B------:R-:W1:Y:S02]  /*755f0*/  LDCU UR10, c[0x0][0x398] ;  /* 0x00007300ff0a77ac */ /* 0x000e640008000800 */
[----:B--2---:R-:W2:Y:S01]  /*75600*/  LDL.LU.64 R30, [R1+0xcb8] ;  /* 0x000cb800011e7983 */ /* 0x004ea20000300a00 */
[----:B------:R-:W-:-:S03]  /*75610*/  PRMT R3, R28, 0x7770, RZ ;  /* 0x000077701c037816 */ /* 0x000fc600000000ff */
[----:B------:R0:W-:Y:S04]  /*75620*/  @P2 STG.E.U8 desc[UR42][R16.64], R2 ;  /* 0x0000000210002986 */ /* 0x0001e8000c10112a */
[----:B----4-:R4:W-:Y:S01]  /*75630*/  @P5 STG.E.U8 desc[UR42][R46.64], R3 ;  /* 0x000000032e005986 */ /* 0x0109e2000c10112a */
[----:B0-----:R-:W-:-:S03]  /*75640*/  PRMT R2, R28, 0x7771, RZ ;  /* 0x000077711c027816 */ /* 0x001fc600000000ff */
[----:B------:R-:W2:Y:S01]  /*75650*/  LDL.LU.64 R16, [R1+0xcd8] ;  /* 0x000cd80001107983 */ /* 0x000ea20000300a00 */
[----:B----4-:R-:W-:-:S03]  /*75660*/  PRMT R3, R28, 0x7772, RZ ;  /* 0x000077721c037816 */ /* 0x010fc600000000ff */
[----:B------:R-:W4:Y:S04]  /*75670*/  LDL.LU.64 R46, [R1+0xcc8] ;  /* 0x000cc800012e7983 */ /* 0x000f280000300a00 */
[----:B------:R-:W-:Y:S04]  /*75680*/  @P6 STG.E.U8 desc[UR42][R32.64], R2 ;  /* 0x0000000220006986 */ /* 0x000fe8000c10112a */
        /* <DEDUP_REMOVED lines=9> */
[----:B------:R-:W0:Y:S03]  /*75720*/  LDCU UR6, c[0x0][0x398] ;  /* 0x00007300ff0677ac */ /* 0x000e260008000800 */
[----:B------:R-:W-:Y:S01]  /*75730*/  ISETP.GE.AND P2, PT, R2, UR7, PT ;  /* 0x0000000702007c0c */ /* 0x000fe2000bf46270 */
[----:B------:R-:W0:Y:S01]  /*75740*/  LDCU UR7, c[0x0][0x398] ;  /* 0x00007300ff0777ac */ /* 0x000e220008000800 */
[----:B---3--:R-:W-:-:S03]  /*75750*/  PRMT R2, R18, 0x7770, RZ ;  /* 0x0000777012027816 */ /* 0x008fc600000000ff */
[----:B------:R3:W-:Y:S01]  /*75760*/  @P5 STG.E.U8 desc[UR42][R36.64], R3 ;  /* 0x0000000324005986 */ /* 0x0007e2000c10112a */
[----:B------:R-:W-:Y:S01]  /*75770*/  ISETP.LT.AND P5, PT, R21, UR5, !P3 ;  /* 0x0000000515007c0c */ /* 0x000fe2000dfa1270 */
[----:B------:R-:W0:Y:S02]  /*75780*/  LDCU UR5, c[0x0][0x398] ;  /* 0x00007300ff0577ac */ /* 0x000e240008000800 */
[----:B------:R0:W-:Y:S01]  /*75790*/  @P4 STG.E.U8 desc[UR42][R24.64], R2 ;  /* 0x0000000218004986 */ /* 0x0001e2000c10112a */
[----:B-1----:R-:W-:Y:S01]  /*757a0*/  ISETP.LT.AND P3, PT, R22, UR10, !P3 ;  /* 0x0000000a16007c0c */ /* 0x002fe2000df61270 */
[----:B------:R-:W1:Y:S01]  /*757b0*/  LDCU UR10, c[0x0][0x398] ;  /* 0x00007300ff0a77ac */ /* 0x000e620008000800 */
[----:B------:R-:W1:Y:S01]  /*757c0*/  LDCU UR11, c[0x0][0x398] ;  /* 0x00007300ff0b77ac */ /* 0x000e620008000800 */
[C---:B---3--:R-:W-:Y:S01]  /*757d0*/  PRMT R3, R18.reuse, 0x7771, RZ ;  /* 0x0000777112037816 */ /* 0x048fe200000000ff */
[----:B0-----:R-:W3:Y:S01]  /*757e0*/  LDL.LU.64 R24, [R1+0xcf8] ;  /* 0x000cf80001187983 */ /* 0x001ee20000300a00 */
[----:B------:R-:W-:Y:S01]  /*757f0*/  ISETP.LT.AND P4, PT, R11, UR12, !P2 ;  /* 0x0000000c0b007c0c */ /* 0x000fe2000d781270 */
[----:B------:R-:W0:Y:S01]  /*75800*/  LDCU UR12, c[0x0][0x398] ;  /* 0x00007300ff0c77ac */ /* 0x000e220008000800 */
[C---:B------:R-:W-:Y:S01]  /*75810*/  PRMT R2, R18.reuse, 0x7772, RZ ;  /* 0x0000777212027816 */ /* 0x040fe200000000ff */
[----:B--2---:R2:W-:Y:S01]  /*75820*/  @P6 STG.E.U8 desc[UR42][R30.64], R3 ;  /* 0x000000031e006986 */ /* 0x0045e2000c10112a */
[----:B------:R-:W-:Y:S01]  /*75830*/  ISETP.LT.AND P6, PT, R15, UR4, !P2 ;  /* 0x000000040f007c0c */ /* 0x000fe2000d7c1270 */
[----:B------:R-:W0:Y:S02]  /*75840*/  LDCU UR4, c[0x0][0x398] ;  /* 0x00007300ff0477ac */ /* 0x000e240008000800 */
[----:B--2---:R-:W2:Y:S01]  /*75850*/  LDL.LU.64 R30, [R1+0xcf0] ;  /* 0x000cf000011e7983 */ /* 0x004ea20000300a00 */
[----:B------:R-:W-:-:S03]  /*75860*/  PRMT R3, R18, 0x7773, RZ ;  /* 0x0000777312037816 */ /* 0x000fc600000000ff */
[----:B------:R-:W2:Y:S04]  /*75870*/  LDL.LU R36, [R1+0x64] ;  /* 0x0000640001247983 */ /* 0x000ea80000300800 */
[----:B------:R-:W2:Y:S04]  /*75880*/  LDL.LU.64 R6, [R1+0xd08] ;  /* 0x000d080001067983 */ /* 0x000ea80000300a00 */
[----:B------:R0:W-:Y:S04]  /*75890*/  @P5 STG.E.U8 desc[UR42][R16.64], R2 ;  /* 0x0000000210005986 */ /* 0x0001e8000c10112a */
[----:B------:R-:W2:Y:S04]  /*758a0*/  LDL.LU.64 R32, [R1+0xd00] ;  /* 0x000d000001207983 */ /* 0x000ea80000300a00 */
[----:B----4-:R4:W-:Y:S01]  /*758b0*/  @P3 STG.E.U8 desc[UR42][R46.64], R3 ;  /* 0x000000032e003986 */ /* 0x0109e2000c10112a */
[----:B0-----:R-:W-:-:S03]  /*758c0*/  PRMT R2, R41, 0x7770, RZ ;  /* 0x0000777029027816 */ /* 0x001fc600000000ff */
[----:B------:R-:W2:Y:S04]  /*758d0*/  LDL.LU.64 R18, [R1+0xd18] ;  /* 0x000d180001127983 */ /* 0x000ea80000300a00 */
[----:B------:R-:W2:Y:S01]  /*758e0*/  LDL.LU.64 R16, [R1+0xd10] ;  /* 0x000d100001107983 */ /* 0x000ea20000300a00 */
[----:B----4-:R-:W-:-:S03]  /*758f0*/  PRMT R3, R41, 0x7771, RZ ;  /* 0x0000777129037816 */ /* 0x010fc600000000ff */
[----:B------:R-:W-:Y:S04]  /*75900*/  @P6 STG.E.U8 desc[UR42][R44.64], R2 ;  /* 0x000000022c006986 */ /* 0x000fe8000c10112a */
[----:B------:R0:W-:Y:S04]  /*75910*/  @P4 STG.E.U8 desc[UR42][R28.64], R3 ;  /* 0x000000031c004986 */ /* 0x0001e8000c10112a */
[----:B0-----:R-:W4:Y:S04]  /*75920*/  LDL.LU.64 R28, [R1+0xd28] ;  /* 0x000d2800011c7983 */ /* 0x001f280000300a00 */
[----:B------:R-:W4:Y:S01]  /*75930*/  LDL.LU R44, [R1+0x88] ;  /* 0x00008800012c7983 */ /* 0x000f220000300800 */
[----:B------:R-:W-:Y:S01]  /*75940*/  ISETP.LT.AND P3, PT, R27, UR6, !P2 ;  /* 0x000000061b007c0c */ /* 0x000fe2000d761270 */
[----:B------:R-:W0:Y:S01]  /*75950*/  LDCU UR6, c[0x0][0x398] ;  /* 0x00007300ff0677ac */ /* 0x000e220008000800 */
[----:B------:R-:W-:Y:S01]  /*75960*/  ISETP.LT.AND P5, PT, R26, UR7, !P2 ;  /* 0x000000071a007c0c */ /* 0x000fe2000d7a1270 */
[----:B------:R-:W4:Y:S01]  /*75970*/  LDL.LU.64 R46, [R1+0xd20] ;  /* 0x000d2000012e7983 */ /* 0x000f220000300a00 */
[C---:B------:R-:W-:Y:S01]  /*75980*/  PRMT R3, R41.reuse, 0x7772, RZ ;  /* 0x0000777229037816 */ /* 0x040fe200000000ff */
[----:B------:R-:W-:Y:S01]  /*75990*/  VIADD R2, R14, 0x34 ;  /* 0x000000340e027836 */ /* 0x000fe20000000000 */
[----:B------:R-:W-:Y:S01]  /*759a0*/  PRMT R41, R41, 0x7773, RZ ;  /* 0x0000777329297816 */ /* 0x000fe200000000ff */
[----:B------:R-:W0:Y:S01]  /*759b0*/  LDCU UR7, c[0x0][0x398] ;  /* 0x00007300ff0777ac */ /* 0x000e220008000800 */
[----:B------:R-:W-:-:S02]  /*759c0*/  ISETP.LT.AND P4, PT, R23, UR5, !P2 ;  /* 0x0000000517007c0c */ /* 0x000fc4000d781270 */
[----:B------:R-:W-:Y:S01]  /*759d0*/  ISETP.LT.AND P6, PT, R20, UR4, !P2 ;  /* 0x0000000414007c0c */ /* 0x000fe2000d7c1270 */
[----:B------:R-:W0:Y:S02]  /*759e0*/  LDCU UR4, c[0x0][0x398] ;  /* 0x00007300ff0477ac */ /* 0x000e240008000800 */
[----:B---3--:R3:W-:Y:S01]  /*759f0*/  @P3 STG.E.U8 desc[UR42][R24.64], R3 ;  /* 0x0000000318003986 */ /* 0x0087e2000c10112a */
[----:B------:R-:W-:Y:S01]  /*75a00*/  ISETP.GE.AND P3, PT, R2, UR8, PT ;  /* 0x0000000802007c0c */ /* 0x000fe2000bf66270 */
[----:B------:R-:W0:Y:S01]  /*75a10*/  LDCU UR5, c[0x0][0x398] ;  /* 0x00007300ff0577ac */ /* 0x000e220008000800 */
[----:B------:R-:W0:Y:S01]  /*75a20*/  LDCU UR8, c[0x0][0x398] ;  /* 0x00007300ff0877ac */ /* 0x000e220008000800 */
[----:B---3--:R-:W3:Y:S04]  /*75a30*/  LDL.LU.64 R24, [R1+0xd38] ;  /* 0x000d380001187983 */ /* 0x008ee80000300a00 */
[----:B--2---:R2:W-:Y:S01]  /*75a40*/  @P5 STG.E.U8 desc[UR42][R30.64], R41 ;  /* 0x000000291e005986 */ /* 0x0045e2000c10112a */
[----:B-1----:R-:W-:Y:S01]  /*75a50*/  ISETP.LT.AND P5, PT, R21, UR10, !P2 ;  /* 0x0000000a15007c0c */ /* 0x002fe2000d7a1270 */
[----:B------:R-:W1:Y:S01]  /*75a60*/  LDCU UR10, c[0x0][0x398] ;  /* 0x00007300ff0a77ac */ /* 0x000e620008000800 */
[----:B------:R-:W-:-:S02]  /*75a70*/  PRMT R2, R36, 0x7770, RZ ;  /* 0x0000777024027816 */ /* 0x000fc400000000ff */
[----:B------:R-:W-:Y:S01]  /*75a80*/  PRMT R3, R36, 0x7771, RZ ;  /* 0x0000777124037816 */ /* 0x000fe200000000ff */
[----:B--2---:R-:W2:Y:S04]  /*75a90*/  LDL.LU.64 R30, [R1+0xd30] ;  /* 0x000d3000011e7983 */ /* 0x004ea80000300a00 */
[----:B------:R-:W2:Y:S01]  /*75aa0*/  LDL.LU R45, [R1+0x78] ;  /* 0x00007800012d7983 */ /* 0x000ea20000300800 */
[----:B------:R-:W-:Y:S01]  /*75ab0*/  ISETP.LT.AND P2, PT, R22, UR11, !P2 ;  /* 0x0000000b16007c0c */ /* 0x000fe2000d741270 */
[----:B------:R-:W1:Y:S02]  /*75ac0*/  LDCU UR11, c[0x0][0x398] ;  /* 0x00007300ff0b77ac */ /* 0x000e640008000800 */
[----:B------:R1:W-:Y:S04]  /*75ad0*/  @P4 STG.E.U8 desc[UR42][R6.64], R2 ;  /* 0x0000000206004986 */ /* 0x0003e8000c10112a */
[----:B------:R1:W-:Y:S01]  /*75ae0*/  @P6 STG.E.U8 desc[UR42][R32.64], R3 ;  /* 0x0000000320006986 */ /* 0x0003e2000c10112a */
[----:B0-----:R-:W-:Y:S01]  /*75af0*/  ISETP.LT.AND P6, PT, R15, UR6, !P3 ;  /* 0x000000060f007c0c */ /* 0x001fe2000dfc1270 */
[----:B------:R-:W0:Y:S01]  /*75b00*/  LDCU UR6, c[0x0][0x398] ;  /* 0x00007300ff0677ac */ /* 0x000e220008000800 */
[----:B-1----:R-:W-:-:S02]  /*75b10*/  PRMT R2, R36, 0x7772, RZ ;  /* 0x0000777224027816 */ /* 0x002fc400000000ff */
[----:B------:R-:W-:-:S03]  /*75b20*/  PRMT R3, R36, 0x7773, RZ ;  /* 0x0000777324037816 */ /* 0x000fc600000000ff */
[----:B------:R1:W-:Y:S04]  /*75b30*/  @P5 STG.E.U8 desc[UR42][R18.64], R2 ;  /* 0x0000000212005986 */ /* 0x0003e8000c10112a */
[----:B------:R-:W-:Y:S04]  /*75b40*/  @P2 STG.E.U8 desc[UR42][R16.64], R3 ;  /* 0x0000000310002986 */ /* 0x000fe8000c10112a */
[----:B-1----:R-:W2:Y:S01]  /*75b50*/  LDL.LU.64 R18, [R1+0xd50] ;  /* 0x000d500001127983 */ /* 0x002ea20000300a00 */
[----:B----4-:R-:W-:-:S05]  /*75b60*/  PRMT R2, R44, 0x7770, RZ ;  /* 0x000077702c027816 */ /* 0x010fca00000000ff */
[----:B------:R1:W-:Y:S04]  /*75b70*/  @P6 STG.E.U8 desc[UR42][R28.64], R2 ;  /* 0x000000021c006986 */ /* 0x0003e8000c10112a */
[----:B-1----:R-:W4:Y:S01]  /*75b80*/  LDL.LU.64 R28, [R1+0xd48] ;  /* 0x000d4800011c7983 */ /* 0x002f220000300a00 */
[----:B------:R-:W-:Y:S01]  /*75b90*/  ISETP.LT.AND P4, PT, R11, UR7, !P3 ;  /* 0x000000070b007c0c */ /* 0x000fe2000df81270 */
[----:B------:R-:W1:Y:S01]  /*75ba0*/  LDCU UR7, c[0x0][0x398] ;  /* 0x00007300ff0777ac */ /* 0x000e620008000800 */
[----:B------:R-:W-:Y:S01]  /*75bb0*/  ISETP.LT.AND P5, PT, R27, UR4, !P3 ;  /* 0x000000041b007c0c */ /* 0x000fe2000dfa1270 */
[----:B------:R-:W4:Y:S01]  /*75bc0*/  LDL.LU.64 R16, [R1+0xd60] ;  /* 0x000d600001107983 */ /* 0x000f220000300a00 */
[----:B------:R-:W-:Y:S01]  /*75bd0*/  ISETP.LT.AND P2, PT, R26, UR5, !P3 ;  /* 0x000000051a007c0c */ /* 0x000fe2000df41270 */
[----:B------:R-:W0:Y:S01]  /*75be0*/  LDCU UR4, c[0x0][0x398] ;  /* 0x00007300ff0477ac */ /* 0x000e220008000800 */
[----:B------:R-:W-:-:S02]  /*75bf0*/  PRMT R3, R44, 0x7771, RZ ;  /* 0x000077712c037816 */ /* 0x000fc400000000ff */
[C---:B------:R-:W-:Y:S01]  /*75c00*/  PRMT R2, R44.reuse, 0x7772, RZ ;  /* 0x000077722c027816 */ /* 0x040fe200000000ff */
[----:B------:R-:W0:Y:S04]  /*75c10*/  LDCU UR5, c[0x0][0x398] ;  /* 0x00007300ff0577ac */ /* 0x000e280008000800 */
[----:B------:R1:W-:Y:S01]  /*75c20*/  @P4 STG.E.U8 desc[UR42][R46.64], R3 ;  /* 0x000000032e004986 */ /* 0x0003e2000c10112a */
[----:B------:R-:W-:Y:S01]  /*75c30*/  ISETP.LT.AND P4, PT, R23, UR8, !P3 ;  /* 0x0000000817007c0c */ /* 0x000fe2000df81270 */
[----:B------:R-:W0:Y:S02]  /*75c40*/  LDCU UR8, c[0x0][0x398] ;  /* 0x00007300ff0877ac */ /* 0x000e240008000800 */
[----:B---3--:R3:W-:Y:S01]  /*75c50*/  @P5 STG.E.U8 desc[UR42][R24.64], R2 ;  /* 0x0000000218005986 */ /* 0x0087e2000c10112a */
[----:B-1----:R-:W-:-:S03]  /*75c60*/  PRMT R3, R44, 0x7773, RZ ;  /* 0x000077732c037816 */ /* 0x002fc600000000ff */
[----:B------:R-:W4:Y:S04]  /*75c70*/  LDL.LU.64 R46, [R1+0xd58] ;  /* 0x000d5800012e7983 */ /* 0x000f280000300a00 */
[----:B---3--:R-:W3:Y:S01]  /*75c80*/  LDL.LU.64 R24, [R1+0xd78] ;  /* 0x000d780001187983 */ /* 0x008ee20000300a00 */
[----:B0-----:R-:W-:Y:S01]  /*75c90*/  ISETP.LT.AND P5, PT, R20, UR6, !P3 ;  /* 0x0000000614007c0c */ /* 0x001fe2000dfa1270 */
[----:B------:R-:W-:Y:S01]  /*75ca0*/  VIADD R2, R14, 0x35 ;  /* 0x000000350e027836 */ /* 0x000fe20000000000 */
[----:B------:R-:W-:Y:S01]  /*75cb0*/  ISETP.LT.AND P6, PT, R21, UR4, !P3 ;  /* 0x0000000415007c0c */ /* 0x000fe2000dfc1270 */
[----:B------:R-:W0:Y:S01]  /*75cc0*/  LDCU UR6, c[0x0][0x398] ;  /* 0x00007300ff0677ac */ /* 0x000e220008000800 */
[----:B--2---:R1:W-:Y:S01]  /*75cd0*/  @P2 STG.E.U8 desc[UR42][R30.64], R3 ;  /* 0x000000031e002986 */ /* 0x0043e2000c10112a */
[----:B------:R-:W2:Y:S01]  /*75ce0*/  LDCU UR4, c[0x0][0x398] ;  /* 0x00007300ff0477ac */ /* 0x000ea20008000800 */
[----:B-1----:R-:W-:-:S02]  /*75cf0*/  PRMT R3, R45, 0x7770, RZ ;  /* 0x000077702d037816 */ /* 0x002fc400000000ff */
[----:B------:R-:W2:Y:S04]  /*75d00*/  LDL.LU.64 R30, [R1+0xd70] ;  /* 0x000d7000011e7983 */ /* 0x000ea80000300a00 */
[----:B------:R1:W-:Y:S04]  /*75d10*/  @P4 STG.E.U8 desc[UR42][R42.64], R3 ;  /* 0x000000032a004986 */ /* 0x0003e8000c10112a */
[----:B-1----:R-:W2:Y:S01]  /*75d20*/  LDL.LU.64 R42, [R1+0x2aa0] ;  /* 0x002aa000012a7983 */ /* 0x002ea20000300a00 */
[----:B------:R-:W-:Y:S01]  /*75d30*/  ISETP.GE.AND P2, PT, R2, UR9, PT ;  /* 0x0000000902007c0c */ /* 0x000fe2000bf46270 */
[----:B------:R-:W1:Y:S01]  /*75d40*/  LDCU UR9, c[0x0][0x398] ;  /* 0x00007300ff0977ac */ /* 0x000e620008000800 */
[C---:B------:R-:W-:Y:S01]  /*75d50*/  PRMT R2, R45.reuse, 0x7771, RZ ;  /* 0x000077712d027816 */ /* 0x040fe200000000ff */
[----:B------:R-:W3:Y:S01]  /*75d60*/  LDL.LU.64 R36, [R1+0xd80] ;  /* 0x000d800001247983 */ /* 0x000ee20000300a00 */
[----:B------:R-:W-:-:S03]  /*75d70*/  PRMT R3, R45, 0x7772, RZ ;  /* 0x000077722d037816 */ /* 0x000fc600000000ff */
[----:B------:R-:W3:Y:S04]  /*75d80*/  LDL.LU R44, [R1+0x68] ;  /* 0x00006800012c7983 */ /* 0x000ee80000300800 */
[----:B------:R-:W-:Y:S04]  /*75d90*/  @P5 STG.E.U8 desc[UR42][R18.64], R2 ;  /* 0x0000000212005986 */ /* 0x000fe8000c10112a */
[----:B----4-:R4:W-:Y:S04]  /*75da0*/  @P6 STG.E.U8 desc[UR42][R28.64], R3 ;  /* 0x000000031c006986 */ /* 0x0109e8000c10112a */
[----:B----4-:R-:W4:Y:S01]  /*75db0*/  LDL.LU.64 R28, [R1+0xd90] ;  /* 0x000d9000011c7983 */ /* 0x010f220000300a00 */
[----:B------:R-:W-:Y:S01]  /*75dc0*/  ISETP.LT.AND P3, PT, R22, UR5, !P3 ;  /* 0x0000000516007c0c */ /* 0x000fe2000df61270 */
[----:B------:R-:W1:Y:S01]  /*75dd0*/  LDCU UR5, c[0x0][0x398] ;  /* 0x00007300ff0577ac */ /* 0x000e620008000800 */
[----:B------:R-:W-:Y:S01]  /*75de0*/  ISETP.LT.AND P4, PT, R15, UR7, !P2 ;  /* 0x000000070f007c0c */ /* 0x000fe2000d781270 */
[----:B------:R-:W4:Y:S01]  /*75df0*/  LDL.LU.64 R18, [R1+0xd88] ;  /* 0x000d880001127983 */ /* 0x000f220000300a00 */
[----:B------:R-:W-:Y:S01]  /*75e00*/  ISETP.LT.AND P5, PT, R11, UR8, !P2 ;  /* 0x000000080b007c0c */ /* 0x000fe2000d7a1270 */
[----:B------:R-:W1:Y:S01]  /*75e10*/  LDCU UR7, c[0x0][0x398] ;  /* 0x00007300ff0777ac */ /* 0x000e620008000800 */
[----:B------:R-:W-:-:S02]  /*75e20*/  PRMT R2, R45, 0x7773, RZ ;  /* 0x000077732d027816 */ /* 0x000fc400000000ff */
[----:B0-----:R-:W-:Y:S01]  /*75e30*/  ISETP.LT.AND P6, PT, R27, UR6, !P2 ;  /* 0x000000061b007c0c */ /* 0x001fe2000d7c1270 */
[----:B------:R-:W0:Y:S04]  /*75e40*/  LDCU UR6, c[0x0][0x398] ;  /* 0x00007300ff0677ac */ /* 0x000e280008000800 */
[----:B------:R0:W-:Y:S01]  /*75e50*/  @P3 STG.E.U8 desc[UR42][R16.64], R2 ;  /* 0x0000000210003986 */ /* 0x0001e2000c10112a */
[----:B------:R-:W0:Y:S01]  /*75e60*/  LDCU UR8, c[0x0][0x398] ;  /* 0x00007300ff0877ac */ /* 0x000e220008000800 */
[C---:B--2---:R-:W-:Y:S02]  /*75e70*/  PRMT R3, R42.reuse, 0x7770, RZ ;  /* 0x000077702a037816 */ /* 0x044fe400000000ff */
[----:B0-----:R-:W-:-:S03]  /*75e80*/  PRMT R2, R42, 0x7771, RZ ;  /* 0x000077712a027816 */ /* 0x001fc600000000ff */
[----:B------:R0:W-:Y:S01]  /*75e90*/  @P4 STG.E.U8 desc[UR42][R46.64], R3 ;  /* 0x000000032e004986 */ /* 0x0001e2000c10112a */
[----:B------:R-:W-:Y:S01]  /*75ea0*/  ISETP.LT.AND P4, PT, R26, UR4, !P2 ;  /* 0x000000041a007c0c */ /* 0x000fe2000d781270 */
[----:B------:R-:W2:Y:S02]  /*75eb0*/  LDCU UR4, c[0x0][0x398] ;  /* 0x00007300ff0477ac */ /* 0x000ea40008000800 */
[----:B---3--:R3:W-:Y:S01]  /*75ec0*/  @P5 STG.E.U8 desc[UR42][R24.64], R2 ;  /* 0x0000000218005986 */ /* 0x0087e2000c10112a */
[----:B-1----:R-:W-:Y:S01]  /*75ed0*/  ISETP.LT.AND P5, PT, R23, UR5, !P2 ;  /* 0x0000000517007c0c */ /* 0x002fe2000d7a1270 */
[----:B------:R-:W1:Y:S02]  /*75ee0*/  LDCU UR5, c[0x0][0x398] ;  /* 0x00007300ff0577ac */ /* 0x000e640008000800 */
[----:B0-----:R-:W2:Y:S01]  /*75ef0*/  LDL.LU.64 R46, [R1+0xd98] ;  /* 0x000d9800012e7983 */ /* 0x001ea20000300a00 */
[----:B------:R-:W-:Y:S01]  /*75f00*/  PRMT R3, R42, 0x7772, RZ ;  /* 0x000077722a037816 */ /* 0x000fe200000000ff */
[----:B---3--:R-:W-:-:S02]  /*75f10*/  VIADD R2, R14, 0x37 ;  /* 0x000000370e027836 */ /* 0x008fc40000000000 */
[----:B------:R-:W3:Y:S01]  /*75f20*/  LDL.LU.64 R24, [R1+0xda8] ;  /* 0x000da80001187983 */ /* 0x000ee20000300a00 */
[----:B------:R-:W-:-:S03]  /*75f30*/  PRMT R42, R42, 0x7773, RZ ;  /* 0x000077732a2a7816 */ /* 0x000fc600000000ff */
[----:B------:R0:W-:Y:S01]  /*75f40*/  @P6 STG.E.U8 desc[UR42][R30.64], R3 ;  /* 0x000000031e006986 */ /* 0x0001e2000c10112a */
[----:B------:R-:W-:Y:S02]  /*75f50*/  ISETP.GE.AND P3, PT, R2, UR39, PT ;  /* 0x0000002702007c0c */ /* 0x000fe4000bf66270 */
[----:B------:R-:W-:Y:S01]  /*75f60*/  PRMT R2, R44, 0x7770, RZ ;  /* 0x000077702c027816 */ /* 0x000fe200000000ff */
[----:B------:R-:W-:Y:S04]  /*75f70*/  @P4 STG.E.U8 desc[UR42][R36.64], R42 ;  /* 0x0000002a24004986 */ /* 0x000fe8000c10112a */
[----:B0-----:R-:W3:Y:S04]  /*75f80*/  LDL.LU.64 R30, [R1+0xda0] ;  /* 0x000da000011e7983 */ /* 0x001ee80000300a00 */
[----:B------:R-:W3:Y:S04]  /*75f90*/  LDL.LU R17, [R1+0x8c] ;  /* 0x00008c0001117983 */ /* 0x000ee80000300800 */
[----:B----4-:R0:W-:Y:S04]  /*75fa0*/  @P5 STG.E.U8 desc[UR42][R28.64], R2 ;  /* 0x000000021c005986 */ /* 0x0101e8000c10112a */
[----:B0-----:R-:W4:Y:S01]  /*75fb0*/  LDL.LU.64 R28, [R1+0xdc8] ;  /* 0x000dc800011c7983 */ /* 0x001f220000300a00 */
[----:B------:R-:W-:Y:S01]  /*75fc0*/  ISETP.LT.AND P6, PT, R20, UR7, !P2 ;  /* 0x0000000714007c0c */ /* 0x000fe2000d7c1270 */
[----:B------:R-:W0:Y:S01]  /*75fd0*/  LDCU UR7, c[0x0][0x398] ;  /* 0x00007300ff0777ac */ /* 0x000e220008000800 */
[----:B------:R-:W-:Y:S01]  /*75fe0*/  ISETP.LT.AND P4, PT, R21, UR6, !P2 ;  /* 0x0000000615007c0c */ /* 0x000fe2000d781270 */
[----:B------:R-:W4:Y:S01]  /*75ff0*/  LDL.LU.64 R36, [R1+0xdc0] ;  /* 0x000dc00001247983 */ /* 0x000f220000300a00 */
[----:B------:R-:W-:Y:S01]  /*76000*/  PRMT R3, R44, 0x7771, RZ ;  /* 0x000077712c037816 */ /* 0x000fe200000000ff */
[----:B------:R-:W-:Y:S01]  /*76010*/  VIADD R2, R14, 0x38 ;  /* 0x000000380e027836 */ /* 0x000fe20000000000 */
[----:B--2---:R-:W-:Y:S01]  /*76020*/  ISETP.LT.AND P2, PT, R22, UR4, !P2 ;  /* 0x0000000416007c0c */ /* 0x004fe2000d741270 */
[----:B------:R-:W2:Y:S06]  /*76030*/  LDCU UR6, c[0x0][0x398] ;  /* 0x00007300ff0677ac */ /* 0x000eac0008000800 */
[----:B------:R0:W-:Y:S01]  /*76040*/  @P6 STG.E.U8 desc[UR42][R18.64], R3 ;  /* 0x0000000312006986 */ /* 0x0001e2000c10112a */
[----:B-1----:R-:W-:Y:S01]  /*76050*/  ISETP.LT.AND P6, PT, R15, UR5, !P1 ;  /* 0x000000050f007c0c */ /* 0x002fe2000cfc1270 */
[----:B------:R-:W1:Y:S01]  /*76060*/  LDCU UR4, c[0x0][0x398] ;  /* 0x00007300ff0477ac */ /* 0x000e620008000800 */
[----:B------:R-:W-:Y:S01]  /*76070*/  ISETP.GE.AND P5, PT, R2, UR35, PT ;  /* 0x0000002302007c0c */ /* 0x000fe2000bfa6270 */
[----:B0-----:R-:W2:Y:S01]  /*76080*/  LDL.LU.64 R18, [R1+0xdb8] ;  /* 0x000db80001127983 */ /* 0x001ea20000300a00 */
[C---:B------:R-:W-:Y:S01]  /*76090*/  PRMT R3, R44.reuse, 0x7772, RZ ;  /* 0x000077722c037816 */ /* 0x040fe200000000ff */
[----:B------:R-:W0:Y:S02]  /*760a0*/  LDCU UR5, c[0x0][0x398] ;  /* 0x00007300ff0577ac */ /* 0x000e240008000800 */
[----:B------:R-:W2:Y:S01]  /*760b0*/  LDL.LU R16, [R1+0x7c] ;  /* 0x00007c0001107983 */ /* 0x000ea20000300800 */
[----:B------:R-:W-:-:S03]  /*760c0*/  PRMT R2, R44, 0x7773, RZ ;  /* 0x000077732c027816 */ /* 0x000fc600000000ff */
[----:B------:R0:W-:Y:S01]  /*760d0*/  @P4 STG.E.U8 desc[UR42][R46.64], R3 ;  /* 0x000000032e004986 */ /* 0x0001e2000c10112a */
[----:B------:R-:W-:Y:S01]  /*760e0*/  ISETP.LT.AND P4, PT, R11, UR7, !P1 ;  /* 0x000000070b007c0c */ /* 0x000fe2000cf81270 */
[----:B------:R-:W1:Y:S02]  /*760f0*/  LDCU UR7, c[0x0][0x398] ;  /* 0x00007300ff0777ac */ /* 0x000e640008000800 */
[----:B---3--:R3:W-:Y:S04]  /*76100*/  @P2 STG.E.U8 desc[UR42][R24.64], R2 ;  /* 0x0000000218002986 */ /* 0x0087e8000c10112a */
[----:B0-----:R-:W2:Y:S04]  /*76110*/  LDL.LU.64 R46, [R1+0xde8] ;  /* 0x000de800012e7983 */ /* 0x001ea80000300a00 */
[----:B------:R-:W2:Y:S04]  /*76120*/  LDL.LU.64 R44, [R1+0xde0] ;  /* 0x000de000012c7983 */ /* 0x000ea80000300a00 */
[----:B---3--:R-:W3:Y:S01]  /*76130*/  LDL.LU.64 R24, [R1+0xdd8] ;  /* 0x000dd80001187983 */ /* 0x008ee20000300a00 */
[----:B------:R-:W-:-:S02]  /*76140*/  PRMT R3, R17, 0x7770, RZ ;  /* 0x0000777011037816 */ /* 0x000fc400000000ff */
[----:B------:R-:W-:-:S03]  /*76150*/  PRMT R2, R17, 0x7771, RZ ;  /* 0x0000777111027816 */ /* 0x000fc600000000ff */
[----:B------:R0:W-:Y:S04]  /*76160*/  @P6 STG.E.U8 desc[UR42][R30.64], R3 ;  /* 0x000000031e006986 */ /* 0x0001e8000c10112a */
[----:B----4-:R4:W-:Y:S04]  /*76170*/  @P4 STG.E.U8 desc[UR42][R28.64], R2 ;  /* 0x000000021c004986 */ /* 0x0109e8000c10112a */
[----:B0-----:R-:W3:Y:S04]  /*76180*/  LDL.LU.64 R30, [R1+0xdd0] ;  /* 0x000dd000011e7983 */ /* 0x001ee80000300a00 */
[----:B----4-:R-:W4:Y:S01]  /*76190*/  LDL.LU.64 R28, [R1+0xdf0] ;  /* 0x000df000011c7983 */ /* 0x010f220000300a00 */
[----:B------:R-:W-:Y:S01]  /*761a0*/  ISETP.LT.AND P2, PT, R27, UR8, !P1 ;  /* 0x000000081b007c0c */ /* 0x000fe2000cf41270 */
[----:B------:R-:W0:Y:S01]  /*761b0*/  LDCU UR8, c[0x0][0x398] ;  /* 0x00007300ff0877ac */ /* 0x000e220008000800 */
[----:B--2---:R-:W-:Y:S01]  /*761c0*/  ISETP.LT.AND P6, PT, R26, UR6, !P1 ;  /* 0x000000061a007c0c */ /* 0x004fe2000cfc1270 */
[----:B------:R-:W2:Y:S01]  /*761d0*/  LDL.LU.64 R32, [R1+0xe10] ;  /* 0x000e100001207983 */ /* 0x000ea20000300a00 */
[C---:B------:R-:W-:Y:S01]  /*761e0*/  PRMT R3, R17.reuse, 0x7772, RZ ;  /* 0x0000777211037816 */ /* 0x040fe200000000ff */
[----:B------:R-:W0:Y:S01]  /*761f0*/  LDCU UR6, c[0x0][0x398] ;  /* 0x00007300ff0677ac */ /* 0x000e220008000800 */
[----:B------:R-:W-:-:S02]  /*76200*/  PRMT R4, R17, 0x7773, RZ ;  /* 0x0000777311047816 */ /* 0x000fc400000000ff */
[----:B-1----:R-:W-:Y:S01]  /*76210*/  ISETP.LT.AND P4, PT, R23, UR4, !P1 ;  /* 0x0000000417007c0c */ /* 0x002fe2000cf81270 */
[----:B------:R-:W1:Y:S04]  /*76220*/  LDCU UR4, c[0x0][0x398] ;  /* 0x00007300ff0477ac */ /* 0x000e680008000800 */
[----:B------:R0:W-:Y:S01]  /*76230*/  @P2 STG.E.U8 desc[UR42][R36.64], R3 ;  /* 0x0000000324002986 */ /* 0x0001e2000c10112a */
[----:B------:R-:W-:Y:S01]  /*76240*/  ISETP.LT.AND P2, PT, R20, UR5, !P1 ;  /* 0x0000000514007c0c */ /* 0x000fe2000cf41270 */
[----:B------:R-:W1:Y:S02]  /*76250*/  LDCU UR5, c[0x0][0x398] ;  /* 0x00007300ff0577ac */ /* 0x000e640008000800 */
[----:B------:R0:W-:Y:S01]  /*76260*/  @P6 STG.E.U8 desc[UR42][R18.64], R4 ;  /* 0x0000000412006986 */ /* 0x0001e2000c10112a */
[----:B------:R-:W-:Y:S01]  /*76270*/  ISETP.LT.AND P6, PT, R21, UR9, !P1 ;  /* 0x0000000915007c0c */ /* 0x000fe2000cfc1270 */
[----:B------:R-:W1:Y:S01]  /*76280*/  LDCU UR9, c[0x0][0x398] ;  /* 0x00007300ff0977ac */ /* 0x000e620008000800 */
[----:B------:R-:W-:-:S02]  /*76290*/  PRMT R2, R16, 0x7770, RZ ;  /* 0x0000777010027816 */ /* 0x000fc400000000ff */
[----:B0-----:R-:W-:Y:S02]  /*762a0*/  PRMT R3, R16, 0x7771, RZ ;  /* 0x0000777110037816 */ /* 0x001fe400000000ff */
[----:B------:R-:W-:Y:S01]  /*762b0*/  ISETP.LT.AND P1, PT, R22, UR7, !P1 ;  /* 0x0000000716007c0c */ /* 0x000fe2000cf21270 */
[----:B------:R-:W0:Y:S01]  /*762c0*/  LDCU UR7, c[0x0][0x398] ;  /* 0x00007300ff0777ac */ /* 0x000e220008000800 */
[----:B------:R-:W2:Y:S01]  /*762d0*/  LDL.LU.64 R18, [R1+0xe08] ;  /* 0x000e080001127983 */ /* 0x000ea20000300a00 */
[C---:B------:R-:W-:Y:S02]  /*762e0*/  PRMT R4, R16.reuse, 0x7772, RZ ;  /* 0x0000777210047816 */ /* 0x040fe400000000ff */
[----:B------:R-:W-:Y:S02]  /*762f0*/  PRMT R5, R16, 0x7773, RZ ;  /* 0x0000777310057816 */ /* 0x000fe400000000ff */
[----:B------:R-:W2:Y:S04]  /*76300*/  LDL.LU.64 R16, [R1+0xe00] ;  /* 0x000e000001107983 */ /* 0x000ea80000300a00 */
[----:B------:R-:W-:Y:S01]  /*76310*/  @P4 STG.E.U8 desc[UR42][R46.64], R2 ;  /* 0x000000022e004986 */ /* 0x000fe2000c10112a */
[----:B------:R-:W-:Y:S01]  /*76320*/  ISETP.LT.AND P4, PT, R15, UR6, !P3 ;  /* 0x000000060f007c0c */ /* 0x000fe2000df81270 */
[----:B------:R-:W0:Y:S02]  /*76330*/  LDCU UR6, c[0x0][0x398] ;  /* 0x00007300ff0677ac */ /* 0x000e240008000800 */
[----:B------:R1:W-:Y:S04]  /*76340*/  @P2 STG.E.U8 desc[UR42][R44.64], R3 ;  /* 0x000000032c002986 */ /* 0x0003e8000c10112a */
[----:B---3--:R3:W-:Y:S04]  /*76350*/  @P6 STG.E.U8 desc[UR42][R24.64], R4 ;  /* 0x0000000418006986 */ /* 0x0087e8000c10112a */
[----:B-1----:R-:W2:Y:S01]  /*76360*/  LDL.LU R44, [R1+0x6c] ;  /* 0x00006c00012c7983 */ /* 0x002ea20000300800 */
[----:B------:R-:W-:-:S03]  /*76370*/  PRMT R2, R43, 0x7770, RZ ;  /* 0x000077702b027816 */ /* 0x000fc600000000ff */
[----:B---3--:R-:W3:Y:S04]  /*76380*/  LDL.LU.64 R24, [R1+0xe38] ;  /* 0x000e380001187983 */ /* 0x008ee80000300a00 */
[----:B------:R-:W3:Y:S04]  /*76390*/  LDL.LU.64 R36, [R1+0xe30] ;  /* 0x000e300001247983 */ /* 0x000ee80000300a00 */
[----:B------:R1:W-:Y:S04]  /*763a0*/  @P1 STG.E.U8 desc[UR42][R30.64], R5 ;  /* 0x000000051e001986 */ /* 0x0003e8000c10112a */
[----:B----4-:R4:W-:Y:S04]  /*763b0*/  @P4 STG.E.U8 desc[UR42][R28.64], R2 ;  /* 0x000000021c004986 */ /* 0x0109e8000c10112a */
[----:B-1----:R-:W3:Y:S04]  /*763c0*/  LDL.LU.64 R30, [R1+0xe28] ;  /* 0x000e2800011e7983 */ /* 0x002ee80000300a00 */
[----:B----4-:R-:W4:Y:S04]  /*763d0*/  LDL.LU.64 R28, [R1+0xe20] ;  /* 0x000e2000011c7983 */ /* 0x010f280000300a00 */
[----:B------:R-:W4:Y:S01]  /*763e0*/  LDL.LU R46, [R1+0x50] ;  /* 0x00005000012e7983 */ /* 0x000f220000300800 */
[----:B------:R-:W-:Y:S01]  /*763f0*/  ISETP.LT.AND P2, PT, R11, UR8, !P3 ;  /* 0x000000080b007c0c */ /* 0x000fe2000df41270 */
[----:B------:R-:W1:Y:S01]  /*76400*/  LDCU UR8, c[0x0][0x398] ;  /* 0x00007300ff0877ac */ /* 0x000e620008000800 */
[----:B------:R-:W-:-:S02]  /*76410*/  ISETP.LT.AND P6, PT, R27, UR4, !P3 ;  /* 0x000000041b007c0c */ /* 0x000fc4000dfc1270 */
[----:B------:R-:W-:Y:S01]  /*76420*/  PRMT R2, R43, 0x7771, RZ ;  /* 0x000077712b027816 */ /* 0x000fe200000000ff */
[----:B------:R-:W1:Y:S01]  /*76430*/  LDCU UR4, c[0x0][0x398] ;  /* 0x00007300ff0477ac */ /* 0x000e620008000800 */
[----:B------:R-:W-:Y:S01]  /*76440*/  ISETP.LT.AND P4, PT, R26, UR5, !P3 ;  /* 0x000000051a007c0c */ /* 0x000fe2000df81270 */
[----:B------:R-:W-:Y:S01]  /*76450*/  VIADD R3, R14, 0x39 ;  /* 0x000000390e037836 */ /* 0x000fe20000000000 */
[----:B------:R-:W2:Y:S05]  /*76460*/  LDCU UR5, c[0x0][0x398] ;  /* 0x00007300ff0577ac */ /* 0x000eaa0008000800 */
[----:B--2---:R-:W-:Y:S01]  /*76470*/  @P2 STG.E.U8 desc[UR42][R32.64], R2 ;  /* 0x0000000220002986 */ /* 0x004fe2000c10112a */
[----:B0-----:R-:W-:Y:S01]  /*76480*/  ISETP.LT.AND P2, PT, R23, UR7, !P3 ;  /* 0x0000000717007c0c */ /* 0x001fe2000df41270 */
[----:B------:R-:W0:Y:S01]  /*76490*/  LDCU UR7, c[0x0][0x398] ;  /* 0x00007300ff0777ac */ /* 0x000e220008000800 */
[----:B------:R-:W-:-:S02]  /*764a0*/  ISETP.GE.AND P1, PT, R3, UR37, PT ;  /* 0x0000002503007c0c */ /* 0x000fc4000bf26270 */
[C---:B------:R-:W-:Y:S02]  /*764b0*/  PRMT R3, R43.reuse, 0x7772, RZ ;  /* 0x000077722b037816 */ /* 0x040fe400000000ff */
[----:B------:R-:W-:-:S03]  /*764c0*/  PRMT R43, R43, 0x7773, RZ ;  /* 0x000077732b2b7816 */ /* 0x000fc600000000ff */
[----:B------:R2:W-:Y:S01]  /*764d0*/  @P6 STG.E.U8 desc[UR42][R18.64], R3 ;  /* 0x0000000312006986 */ /* 0x0005e2000c10112a */
[----:B-1----:R-:W-:Y:S01]  /*764e0*/  ISETP.LT.AND P6, PT, R21, UR8, !P3 ;  /* 0x0000000815007c0c */ /* 0x002fe2000dfc1270 */
[----:B------:R-:W1:Y:S02]  /*764f0*/  LDCU UR8, c[0x0][0x398] ;  /* 0x00007300ff0877ac */ /* 0x000e640008000800 */
[----:B------:R0:W-:Y:S01]  /*76500*/  @P4 STG.E.U8 desc[UR42][R16.64], R43 ;  /* 0x0000002b10004986 */ /* 0x0001e2000c10112a */
[----:B------:R-:W-:Y:S01]  /*76510*/  ISETP.LT.AND P4, PT, R20, UR6, !P3 ;  /* 0x0000000614007c0c */ /* 0x000fe2000df81270 */
[----:B------:R-:W1:Y:S01]  /*76520*/  LDCU UR6, c[0x0][0x398] ;  /* 0x00007300ff0677ac */ /* 0x000e620008000800 */
[----:B------:R-:W-:Y:S01]  /*76530*/  ISETP.LT.AND P3, PT, R22, UR4, !P3 ;  /* 0x0000000416007c0c */ /* 0x000fe2000df61270 */
[----:B------:R-:W1:Y:S01]  /*76540*/  LDCU UR4, c[0x0][0x398] ;  /* 0x00007300ff0477ac */ /* 0x000e620008000800 */
[----:B--2---:R-:W2:Y:S04]  /*76550*/  LDL.LU.64 R18, [R1+0xe48] ;  /* 0x000e480001127983 */ /* 0x004ea80000300a00 */
[----:B0-----:R-:W2:Y:S01]  /*76560*/  LDL.LU.64 R16, [R1+0xe40] ;  /* 0x000e400001107983 */ /* 0x001ea20000300a00 */
[----:B------:R-:W-:-:S05]  /*76570*/  PRMT R2, R44, 0x7770, RZ ;  /* 0x000077702c027816 */ /* 0x000fca00000000ff */
[----:B---3--:R0:W-:Y:S01]  /*76580*/  @P2 STG.E.U8 desc[UR42][R24.64], R2 ;  /* 0x0000000218002986 */ /* 0x0081e2000c10112a */
[----:B------:R-:W-:Y:S01]  /*76590*/  ISETP.LT.AND P2, PT, R15, UR5, !P5 ;  /* 0x000000050f007c0c */ /* 0x000fe2000ef41270 */
[----:B------:R-:W3:Y:S01]  /*765a0*/  LDCU UR5, c[0x0][0x398] ;  /* 0x00007300ff0577ac */ /* 0x000ee20008000800 */
[C---:B------:R-:W-:Y:S02]  /*765b0*/  PRMT R3, R44.reuse, 0x7771, RZ ;  /* 0x000077712c037816 */ /* 0x040fe400000000ff */
[C---:B------:R-:W-:Y:S02]  /*765c0*/  PRMT R4, R44.reuse, 0x7772, RZ ;  /* 0x000077722c047816 */ /* 0x040fe400000000ff */
[----:B------:R-:W-:Y:S01]  /*765d0*/  PRMT R5, R44, 0x7773, RZ ;  /* 0x000077732c057816 */ /* 0x000fe200000000ff */
[----:B------:R-:W-:Y:S04]  /*765e0*/  @P4 STG.E.U8 desc[UR42][R36.64], R3 ;  /* 0x0000000324004986 */ /* 0x000fe8000c10112a */
[----:B------:R-:W3:Y:S04]  /*765f0*/  LDL.LU.64 R44, [R1+0xe58] ;  /* 0x000e5800012c7983 */ /* 0x000ee80000300a00 */
[----:B0-----:R-:W3:Y:S04]  /*76600*/  LDL.LU.64 R24, [R1+0xe50] ;  /* 0x000e500001187983 */ /* 0x001ee80000300a00 */
[----:B------:R0:W-:Y:S04]  /*76610*/  @P6 STG.E.U8 desc[UR42][R30.64], R4 ;  /* 0x000000041e006986 */ /* 0x0001e8000c10112a */
[----:B----4-:R-:W-:Y:S01]  /*76620*/  @P3 STG.E.U8 desc[UR42][R28.64], R5 ;  /* 0x000000051c003986 */ /* 0x010fe2000c10112a */
[----:B------:R-:W-:-:S03]  /*76630*/  PRMT R2, R46, 0x7770, RZ ;  /* 0x000077702e027816 */ /* 0x000fc600000000ff */
[----:B0-----:R-:W4:Y:S04]  /*76640*/  LDL.LU.64 R30, [R1+0xe68] ;  /* 0x000e6800011e7983 */ /* 0x001f280000300a00 */
[----:B------:R0:W-:Y:S04]  /*76650*/  @P2 STG.E.U8 desc[UR42][R12.64], R2 ;  /* 0x000000020c002986 */ /* 0x0001e8000c10112a */
[----:B0-----:R-:W4:Y:S04]  /*76660*/  LDL.LU.64 R12, [R1+0x2a98] ;  /* 0x002a9800010c7983 */ /* 0x001f280000300a00 */
[----:B------:R-:W4:Y:S01]  /*76670*/  LDL.LU.64 R28, [R1+0xe70] ;  /* 0x000e7000011c7983 */ /* 0x000f220000300a00 */
[----:B------:R-:W-:Y:S01]  /*76680*/  ISETP.LT.AND P6, PT, R11, UR9, !P5 ;  /* 0x000000090b007c0c */ /* 0x000fe2000efc1270 */
[----:B------:R-:W0:Y:S01]  /*76690*/  LDCU UR9, c[0x0][0x398] ;  /* 0x00007300ff0977ac */ /* 0x000e220008000800 */
[----:B------:R-:W-:-:S02]  /*766a0*/  ISETP.LT.AND P4, PT, R27, UR7, !P5 ;  /* 0x000000071b007c0c */ /* 0x000fc4000ef81270 */
[----:B-1----:R-:W-:Y:S01]  /*766b0*/  ISETP.LT.AND P3, PT, R26, UR6, !P5 ;  /* 0x000000061a007c0c */ /* 0x002fe2000ef61270 */
[----:B------:R-:W1:Y:S01]  /*766c0*/  LDCU UR7, c[0x0][0x398] ;  /* 0x00007300ff0777ac */ /* 0x000e620008000800 */
[C---:B------:R-:W-:Y:S02]  /*766d0*/  PRMT R2, R46.reuse, 0x7771, RZ ;  /* 0x000077712e027816 */ /* 0x040fe400000000ff */
[----:B------:R-:W-:Y:S01]  /*766e0*/  PRMT R3, R46, 0x7772, RZ ;  /* 0x000077722e037816 */ /* 0x000fe200000000ff */
[----:B------:R-:W0:Y:S01]  /*766f0*/  LDCU UR6, c[0x0][0x398] ;  /* 0x00007300ff0677ac */ /* 0x000e220008000800 */
[----:B------:R-:W-:Y:S01]  /*76700*/  ISETP.LT.AND P2, PT, R23, UR8, !P5 ;  /* 0x0000000817007c0c */ /* 0x000fe2000ef41270 */
[----:B------:R-:W0:Y:S02]  /*76710*/  LDCU UR8, c[0x0][0x398] ;  /* 0x00007300ff0877ac */ /* 0x000e240008000800 */
[----:B--2---:R2:W-:Y:S01]  /*76720*/  @P6 STG.E.U8 desc[UR42][R18.64], R2 ;  /* 0x0000000212006986 */ /* 0x0045e2000c10112a */
[----:B------:R-:W-:Y:S01]  /*76730*/  ISETP.LT.AND P6, PT, R20, UR4, !P5 ;  /* 0x0000000414007c0c */ /* 0x000fe2000efc1270 */
[----:B------:R-:W0:Y:S02]  /*76740*/  LDCU UR4, c[0x0][0x398] ;  /* 0x00007300ff0477ac */ /* 0x000e240008000800 */
[----:B------:R1:W-:Y:S01]  /*76750*/  @P4 STG.E.U8 desc[UR42][R16.64], R3 ;  /* 0x0000000310004986 */ /* 0x0003e2000c10112a */
[----:B---3--:R-:W-:Y:S01]  /*76760*/  ISETP.LT.AND P4, PT, R21, UR5, !P5 ;  /* 0x0000000515007c0c */ /* 0x008fe2000ef81270 */
[----:B------:R-:W3:Y:S01]  /*76770*/  LDCU UR5, c[0x0][0x398] ;  /* 0x00007300ff0577ac */ /* 0x000ee20008000800 */
[----:B--2---:R-:W-:Y:S01]  /*76780*/  PRMT R2, R46, 0x7773, RZ ;  /* 0x000077732e027816 */ /* 0x004fe200000000ff */
[----:B------:R-:W2:Y:S01]  /*76790*/  LDL.LU.64 R18, [R1+0xe88] ;  /* 0x000e880001127983 */ /* 0x000ea20000300a00 */
[----:B-1----:R-:W-:-:S03]  /*767a0*/  VIADD R3, R14, 0x3a ;  /* 0x0000003a0e037836 */ /* 0x002fc60000000000 */
[----:B------:R-:W2:Y:S04]  /*767b0*/  LDL.LU.64 R16, [R1+0xe80] ;  /* 0x000e800001107983 */ /* 0x000ea80000300a00 */
[----:B------:R-:W2:Y:S01]  /*767c0*/  LDL.LU.64 R46, [R1+0xe90] ;  /* 0x000e9000012e7983 */ /* 0x000ea20000300a00 */
[----:B------:R-:W-:Y:S01]  /*767d0*/  ISETP.LT.AND P5, PT, R22, UR7, !P5 ;  /* 0x0000000716007c0c */ /* 0x000fe2000efa1270 */
[----:B------:R-:W1:Y:S02]  /*767e0*/  LDCU UR7, c[0x0][0x398] ;  /* 0x00007300ff0777ac */ /* 0x000e640008000800 */
[----:B------:R0:W-:Y:S01]  /*767f0*/  @P3 STG.E.U8 desc[UR42][R44.64], R2 ;  /* 0x000000022c003986 */ /* 0x0001e2000c10112a */
[----:B------:R-:W-:-:S03]  /*76800*/  ISETP.GE.AND P3, PT, R3, UR33, PT ;  /* 0x0000002103007c0c */ /* 0x000fc6000bf66270 */
[----:B0-----:R-:W2:Y:S01]  /*76810*/  LDL.LU.64 R44, [R1+0xea0] ;  /* 0x000ea000012c7983 */ /* 0x001ea20000300a00 */
[C---:B----4-:R-:W-:Y:S02]  /*76820*/  PRMT R4, R12.reuse, 0x7770, RZ ;  /* 0x000077700c047816 */ /* 0x050fe400000000ff */
[C---:B------:R-:W-:Y:S02]  /*76830*/  PRMT R2, R12.reuse, 0x7771, RZ ;  /* 0x000077710c027816 */ /* 0x040fe400000000ff */
[C---:B------:R-:W-:Y:S01]  /*76840*/  PRMT R3, R12.reuse, 0x7772, RZ ;  /* 0x000077720c037816 */ /* 0x040fe200000000ff */
[----:B------:R-:W-:Y:S04]  /*76850*/  @P2 STG.E.U8 desc[UR42][R24.64], R4 ;  /* 0x0000000418002986 */ /* 0x000fe8000c10112a */
[----:B------:R-:W-:Y:S04]  /*76860*/  @P6 STG.E.U8 desc[UR42][R30.64], R2 ;  /* 0x000000021e006986 */ /* 0x000fe8000c10112a */
[----:B------:R0:W-:Y:S04]  /*76870*/  @P4 STG.E.U8 desc[UR42][R8.64], R3 ;  /* 0x0000000308004986 */ /* 0x0001e8000c10112a */
[----:B0-----:R-:W4:Y:S04]  /*76880*/  LDL.LU.64 R8, [R1+0x2a90] ;  /* 0x002a900001087983 */ /* 0x001f280000300a00 */
[----:B------:R-:W2:Y:S04]  /*76890*/  LDL.LU.64 R24, [R1+0xe98] ;  /* 0x000e980001187983 */ /* 0x000ea80000300a00 */
[----:B------:R-:W3:Y:S01]  /*768a0*/  LDL.LU.64 R30, [R1+0xea8] ;  /* 0x000ea800011e7983 */ /* 0x000ee20000300a00 */
[----:B------:R-:W-:-:S05]  /*768b0*/  PRMT R12, R12, 0x7773, RZ ;  /* 0x000077730c0c7816 */ /* 0x000fca00000000ff */
[----:B------:R0:W-:Y:S04]  /*768c0*/  @P5 STG.E.U8 desc[UR42][R28.64], R12 ;  /* 0x0000000c1c005986 */ /* 0x0001e8000c10112a */
[----:B0-----:R-:W3:Y:S01]  /*768d0*/  LDL.LU.64 R28, [R1+0xeb8] ;  /* 0x000eb800011c7983 */ /* 0x001ee20000300a00 */
[----:B------:R-:W-:Y:S01]  /*768e0*/  ISETP.LT.AND P6, PT, R15, UR6, !P1 ;  /* 0x000000060f007c0c */ /* 0x000fe2000cfc1270 */
[----:B------:R-:W-:Y:S01]  /*768f0*/  VIADD R2, R14, 0x3b ;  /* 0x0000003b0e027836 */ /* 0x000fe20000000000 */
[----:B------:R-:W-:Y:S01]  /*76900*/  ISETP.LT.AND P4, PT, R11, UR8, !P1 ;  /* 0x000000080b007c0c */ /* 0x000fe2000cf81270 */
[----:B------:R-:W3:Y:S01]  /*76910*/  LDL.LU.64 R36, [R1+0xeb0] ;  /* 0x000eb00001247983 */ /* 0x000ee20000300a00 */
[----:B------:R-:W0:Y:S02]  /*76920*/  LDCU UR6, c[0x0][0x398] ;  /* 0x00007300ff0677ac */ /* 0x000e240008000800 */
[----:B------:R-:W-:Y:S01]  /*76930*/  ISETP.GE.AND P2, PT, R2, UR31, PT ;  /* 0x0000001f02007c0c */ /* 0x000fe2000bf46270 */
[----:B------:R-:W-:Y:S01]  /*76940*/  VIADD R2, R14, 0x3c ;  /* 0x0000003c0e027836 */ /* 0x000fe20000000000 */
[----:B------:R-:W0:Y:S04]  /*76950*/  LDCU UR8, c[0x0][0x398] ;  /* 0x00007300ff0877ac */ /* 0x000e280008000800 */
[----:B------:R-:W-:Y:S01]  /*76960*/  ISETP.GE.AND P5, PT, R2, UR29, PT ;  /* 0x0000001d02007c0c */ /* 0x000fe2000bfa6270 */
[----:B------:R-:W-:Y:S01]  /*76970*/  VIADD R2, R14, 0x3d ;  /* 0x0000003d0e027836 */ /* 0x000fe20000000000 */
[----:B----4-:R-:W-:-:S02]  /*76980*/  PRMT R3, R8, 0x7770, RZ ;  /* 0x0000777008037816 */ /* 0x010fc400000000ff */
[----:B------:R-:W-:-:S03]  /*76990*/  PRMT R4, R8, 0x7771, RZ ;  /* 0x0000777108047816 */ /* 0x000fc600000000ff */
[----:B--2---:R-:W-:Y:S04]  /*769a0*/  @P6 STG.E.U8 desc[UR42][R18.64], R3 ;  /* 0x0000000312006986 */ /* 0x004fe8000c10112a */
[----:B------:R-:W-:Y:S04]  /*769b0*/  @P4 STG.E.U8 desc[UR42][R16.64], R4 ;  /* 0x0000000410004986 */ /* 0x000fe8000c10112a */
[----:B------:R2:W4:Y:S01]  /*769c0*/  LDS.128 R4, [R0] ;  /* 0x0000000000047984 */ /* 0x0005220000000c00 */
[----:B------:R-:W-:Y:S01]  /*769d0*/  ISETP.LT.AND P4, PT, R27, UR4, !P1 ;  /* 0x000000041b007c0c */ /* 0x000fe2000cf81270 */
[----:B------:R-:W0:Y:S01]  /*769e0*/  LDCU UR4, c[0x0][0x398] ;  /* 0x00007300ff0477ac */ /* 0x000e220008000800 */
[----:B--2---:R-:W-:Y:S01]  /*769f0*/  PRMT R0, R8, 0x7772, RZ ;  /* 0x0000777208007816 */ /* 0x004fe200000000ff */
[----:B------:R-:W2:Y:S04]  /*76a00*/  LDL.LU R16, [R1+0x54] ;  /* 0x0000540001107983 */ /* 0x000ea80000300800 */
[----:B------:R-:W2:Y:S06]  /*76a10*/  LDL.LU.64 R18, [R1+0xec8] ;  /* 0x000ec80001127983 */ /* 0x000eac0000300a00 */
[----:B------:R-:W-:Y:S01]  /*76a20*/  @P4 STG.E.U8 desc[UR42][R46.64], R0 ;  /* 0x000000002e004986 */ /* 0x000fe2000c10112a */
[----:B---3--:R-:W-:Y:S01]  /*76a30*/  ISETP.LT.AND P4, PT, R26, UR5, !P1 ;  /* 0x000000051a007c0c */ /* 0x008fe2000cf81270 */
[----:B------:R-:W3:Y:S01]  /*76a40*/  LDCU UR5, c[0x0][0x398] ;  /* 0x00007300ff0577ac */ /* 0x000ee20008000800 */
[----:B------:R-:W-:-:S11]  /*76a50*/  PRMT R8, R8, 0x7773, RZ ;  /* 0x0000777308087816 */ /* 0x000fd600000000ff */
[----:B------:R1:W-:Y:S01]  /*76a60*/  @P4 STG.E.U8 desc[UR42][R44.64], R8 ;  /* 0x000000082c004986 */ /* 0x0003e2000c10112a */
[----:B0-----:R-:W-:Y:S01]  /*76a70*/  ISETP.LT.AND P4, PT, R23, UR4, !P1 ;  /* 0x0000000417007c0c */ /* 0x001fe2000cf81270 */
[----:B------:R-:W0:Y:S02]  /*76a80*/  LDCU UR4, c[0x0][0x398] ;  /* 0x00007300ff0477ac */ /* 0x000e240008000800 */
[----:B-1----:R-:W2:Y:S01]  /*76a90*/  LDL.LU.64 R44, [R1+0xed0] ;  /* 0x000ed000012c7983 */ /* 0x002ea20000300a00 */
[----:B----4-:R-:W-:-:S09]  /*76aa0*/  PRMT R0, R4, 0x7770, RZ ;  /* 0x0000777004007816 */ /* 0x010fd200000000ff */
[----:B------:R1:W-:Y:S01]  /*76ab0*/  @P4 STG.E.U8 desc[UR42][R24.64], R0 ;  /* 0x0000000018004986 */ /* 0x0003e2000c10112a */
[----:B---3--:R-:W-:Y:S01]  /*76ac0*/  ISETP.LT.AND P4, PT, R20, UR5, !P1 ;  /* 0x0000000514007c0c */ /* 0x008fe2000cf81270 */
[----:B------:R-:W3:Y:S02]  /*76ad0*/  LDCU UR5, c[0x0][0x398] ;  /* 0x00007300ff0577ac */ /* 0x000ee40008000800 */
[----:B-1----:R-:W4:Y:S01]  /*76ae0*/  LDL.LU.64 R24, [R1+0xed8] ;  /* 0x000ed80001187983 */ /* 0x002f220000300a00 */
[----:B------:R-:W-:-:S09]  /*76af0*/  PRMT R0, R4, 0x7771, RZ ;  /* 0x0000777104007816 */ /* 0x000fd200000000ff */
[----:B------:R1:W-:Y:S01]  /*76b00*/  @P4 STG.E.U8 desc[UR42][R30.64], R0 ;  /* 0x000000001e004986 */ /* 0x0003e2000c10112a */
[----:B------:R-:W-:-:S03]  /*76b10*/  ISETP.GE.AND P6, PT, R2, UR51, PT ;  /* 0x0000003302007c0c */ /* 0x000fc6000bfc6270 */
[----:B-1----:R-:W4:Y:S01]  /*76b20*/  LDL.LU.64 R30, [R1+0xee8] ;  /* 0x000ee800011e7983 */ /* 0x002f220000300a00 */
[----:B------:R-:W-:Y:S01]  /*76b30*/  VIADD R2, R14, 0x3e ;  /* 0x0000003e0e027836 */ /* 0x000fe20000000000 */
[----:B0-----:R-:W-:Y:S01]  /*76b40*/  ISETP.LT.AND P4, PT, R21, UR4, !P1 ;  /* 0x0000000415007c0c */ /* 0x001fe2000cf81270 */
[----:B------:R-:W0:Y:S01]  /*76b50*/  LDCU UR4, c[0x0][0x398] ;  /* 0x00007300ff0477ac */ /* 0x000e220008000800 */
[----:B------:R-:W4:Y:S04]  /*76b60*/  LDL.LU R14, [R1+0x2a88] ;  /* 0x002a8800010e7983 */ /* 0x000f280000300800 */
[----:B------:R-:W4:Y:S01]  /*76b70*/  LDL.LU.64 R46, [R1+0xee0] ;  /* 0x000ee000012e7983 */ /* 0x000f220000300a00 */
[----:B------:R-:W-:-:S06]  /*76b80*/  PRMT R0, R4, 0x7772, RZ ;  /* 0x0000777204007816 */ /* 0x000fcc00000000ff */
[----:B------:R1:W-:Y:S04]  /*76b90*/  @P4 STG.E.U8 desc[UR42][R28.64], R0 ;  /* 0x000000001c004986 */ /* 0x0003e8000c10112a */
[----:B-1----:R-:W4:Y:S01]  /*76ba0*/  LDL.LU.64 R28, [R1+0xef0] ;  /* 0x000ef000011c7983 */ /* 0x002f220000300a00 */
[----:B0-----:R-:W-:Y:S01]  /*76bb0*/  ISETP.LT.AND P1, PT, R22, UR4, !P1 ;  /* 0x0000000416007c0c */ /* 0x001fe2000cf21270 */
[----:B------:R-:W0:Y:S01]  /*76bc0*/  LDCU UR4, c[0x0][0x398] ;  /* 0x00007300ff0477ac */ /* 0x000e220008000800 */
[----:B------:R-:W-:-:S11]  /*76bd0*/  PRMT R4, R4, 0x7773, RZ ;  /* 0x0000777304047816 */ /* 0x000fd600000000ff */
[----:B------:R-:W-:Y:S01]  /*76be0*/  @P1 STG.E.U8 desc[UR42][R36.64], R4 ;  /* 0x0000000424001986 */ /* 0x000fe2000c10112a */
[----:B---3--:R-:W-:Y:S01]  /*76bf0*/  ISETP.LT.AND P1, PT, R15, UR5, !P3 ;  /* 0x000000050f007c0c */ /* 0x008fe2000df21270 */
[----:B------:R-:W1:Y:S01]  /*76c00*/  LDCU UR5, c[0x0][0x398] ;  /* 0x00007300ff0577ac */ /* 0x000e620008000800 */
[----:B--2---:R-:W-:-:S11]  /*76c10*/  PRMT R0, R16, 0x7770, RZ ;  /* 0x0000777010007816 */ /* 0x004fd600000000ff */
[----:B------:R2:W-:Y:S01]  /*76c20*/  @P1 STG.E.U8 desc[UR42][R18.64], R0 ;  /* 0x0000000012001986 */ /* 0x0005e2000c10112a */
[----:B0-----:R-:W-:Y:S01]  /*76c30*/  ISETP.LT.AND P1, PT, R11, UR4, !P3 ;  /* 0x000000040b007c0c */ /* 0x001fe2000df21270 */
[----:B------:R-:W0:Y:S01]  /*76c40*/  LDCU UR4, c[0x0][0x398] ;  /* 0x00007300ff0477ac */ /* 0x000e220008000800 */
[C---:B--2---:R-:W-:Y:S01]  /*76c50*/  PRMT R0, R16.reuse, 0x7771, RZ ;  /* 0x0000777110007816 */ /* 0x044fe200000000ff */
[----:B------:R-:W2:Y:S10]  /*76c60*/  LDL.LU.64 R18, [R1+0xf00] ;  /* 0x000f000001127983 */ /* 0x000eb40000300a00 */
[----:B------:R3:W-:Y:S01]  /*76c70*/  @P1 STG.E.U8 desc[UR42][R44.64], R0 ;  /* 0x000000002c001986 */ /* 0x0007e2000c10112a */
[----:B-1----:R-:W-:Y:S01]  /*76c80*/  ISETP.LT.AND P1, PT, R27, UR5, !P3 ;  /* 0x000000051b007c0c */ /* 0x002fe2000df21270 */
[----:B------:R-:W1:Y:S01]  /*76c90*/  LDCU UR5, c[0x0][0x398] ;  /* 0x00007300ff0577ac */ /* 0x000e620008000800 */
[----:B---3--:R-:W-:Y:S01]  /*76ca0*/  PRMT R0, R16, 0x7772, RZ ;  /* 0x0000777210007816 */ /* 0x008fe200000000ff */
[----:B------:R-:W3:Y:S10]  /*76cb0*/  LDL.LU.64 R44, [R1+0xef8] ;  /* 0x000ef800012c7983 */ /* 0x000ef40000300a00 */
[----:B----4-:R4:W-:Y:S01]  /*76cc0*/  @P1 STG.E.U8 desc[UR42][R24.64], R0 ;  /* 0x0000000018001986 */ /* 0x0109e2000c10112a */
[----:B0-----:R-:W-:Y:S01]  /*76cd0*/  ISETP.LT.AND P1, PT, R26, UR4, !P3 ;  /* 0x000000041a007c0c */ /* 0x001fe2000df21270 */
[----:B------:R-:W0:Y:S01]  /*76ce0*/  LDCU UR4, c[0x0][0x398] ;  /* 0x00007300ff0477ac */ /* 0x000e220008000800 */
[----:B----4-:R-:W-:Y:S01]  /*76cf0*/  PRMT R0, R16, 0x7773, RZ ;  /* 0x0000777310007816 */ /* 0x010fe200000000ff */
[----:B------:R-:W4:Y:S10]  /*76d00*/  LDL.LU.64 R24, [R1+0xf08] ;  /* 0x000f080001187983 */ /* 0x000f340000300a00 */
[----:B------:R0:W-:Y:S01]  /*76d10*/  @P1 STG.E.U8 desc[UR42][R30.64], R0 ;  /* 0x000000001e001986 */ /* 0x0001e2000c10112a */
[----:B-1----:R-:W-:Y:S01]  /*76d20*/  ISETP.LT.AND P1, PT, R23, UR5, !P3 ;  /* 0x0000000517007c0c */ /* 0x002fe2000df21270 */
[----:B------:R-:W1:Y:S02]  /*76d30*/  LDCU UR5, c[0x0][0x398] ;  /* 0x00007300ff0577ac */ /* 0x000e640008000800 */
[----:B0-----:R-:W4:Y:S01]  /*76d40*/  LDL.LU.64 R30, [R1+0xf10] ;  /* 0x000f1000011e7983 */ /* 0x001f220000300a00 */
[----:B------:R-:W-:-:S03]  /*76d50*/  PRMT R0, R13, 0x7770, RZ ;  /* 0x000077700d007816 */ /* 0x000fc600000000ff */
[----:B------:R-:W4:Y:S06]  /*76d60*/  LDL.LU.64 R16, [R1+0xf18] ;  /* 0x000f180001107983 */ /* 0x000f2c0000300a00 */
[----:B------:R0:W-:Y:S01]  /*76d70*/  @P1 STG.E.U8 desc[UR42][R46.64], R0 ;  /* 0x000000002e001986 */ /* 0x0001e2000c10112a */
[----:B------:R-:W-:Y:S01]  /*76d80*/  ISETP.LT.AND P1, PT, R20, UR4, !P3 ;  /* 0x0000000414007c0c */ /* 0x000fe2000df21270 */
[----:B------:R-:W1:Y:S01]  /*76d90*/  LDCU UR4, c[0x0][0x398] ;  /* 0x00007300ff0477ac */ /* 0x000e620008000800 */
[----:B0-----:R-:W-:Y:S01]  /*76da0*/  PRMT R0, R13, 0x7771, RZ ;  /* 0x000077710d007816 */ /* 0x001fe200000000ff */
[----:B------:R-:W4:Y:S10]  /*76db0*/  LDL.LU.64 R46, [R1+0xf28] ;  /* 0x000f2800012e7983 */ /* 0x000f340000300a00 */
[----:B------:R0:W-:Y:S04]  /*76dc0*/  @P1 STG.E.U8 desc[UR42][R28.64], R0 ;  /* 0x000000001c001986 */ /* 0x0001e8000c10112a */
[----:B0-----:R-:W4:Y:S01]  /*76dd0*/  LDL.LU.64 R28, [R1+0xf20] ;  /* 0x000f2000011c7983 */ /* 0x001f220000300a00 */
[----:B-1----:R-:W-:Y:S01]  /*76de0*/  ISETP.LT.AND P1, PT, R21, UR5, !P3 ;  /* 0x0000000515007c0c */ /* 0x002fe2000df21270 */
[----:B------:R-:W0:Y:S01]  /*76df0*/  LDCU UR5, c[0x0][0x398] ;  /* 0x00007300ff0577ac */ /* 0x000e220008000800 */
[----:B------:R-:W-:-:S02]  /*76e00*/  ISETP.LT.AND P3, PT, R22, UR4, !P3 ;  /* 0x0000000416007c0c */ /* 0x000fc4000df61270 */
[C---:B------:R-:W-:Y:S01]  /*76e10*/  PRMT R0, R13.reuse, 0x7772, RZ ;  /* 0x000077720d007816 */ /* 0x040fe200000000ff */
[----:B------:R-:W1:Y:S01]  /*76e20*/  LDCU UR4, c[0x0][0x398] ;  /* 0x00007300ff0477ac */ /* 0x000e620008000800 */
[----:B------:R-:W-:-:S07]  /*76e30*/  PRMT R13, R13, 0x7773, RZ ;  /* 0x000077730d0d7816 */ /* 0x000fce00000000ff */
[----:B--2---:R2:W-:Y:S01]  /*76e40*/  @P1 STG.E.U8 desc[UR42][R18.64], R0 ;  /* 0x0000000012001986 */ /* 0x0045e2000c10112a */
[----:B------:R-:W-:Y:S01]  /*76e50*/  ISETP.LT.AND P1, PT, R15, UR6, !P2 ;  /* 0x000000060f007c0c */ /* 0x000fe2000d721270 */
[----:B------:R-:W0:Y:S01]  /*76e60*/  LDCU UR6, c[0x0][0x398] ;  /* 0x00007300ff0677ac */ /* 0x000e220008000800 */
[----:B--2---:R-:W-:Y:S01]  /*76e70*/  PRMT R0, R9, 0x7770, RZ ;  /* 0x0000777009007816 */ /* 0x004fe200000000ff */
[----:B---3--:R2:W-:Y:S01]  /*76e80*/  @P3 STG.E.U8 desc[UR42][R44.64], R13 ;  /* 0x0000000d2c003986 */ /* 0x0085e2000c10112a */
[----:B0-----:R-:W-:Y:S01]  /*76e90*/  ISETP.LT.AND P3, PT, R11, UR5, !P2 ;  /* 0x000000050b007c0c */ /* 0x001fe2000d761270 */
[----:B------:R-:W0:Y:S02]  /*76ea0*/  LDCU UR5, c[0x0][0x398] ;  /* 0x00007300ff0577ac */ /* 0x000e240008000800 */
[----:B--2---:R-:W2:Y:S06]  /*76eb0*/  LDL.LU.64 R44, [R1+0xf30] ;  /* 0x000f3000012c7983 */ /* 0x004eac0000300a00 */
[----:B----4-:R3:W-:Y:S01]  /*76ec0*/  @P1 STG.E.U8 desc[UR42][R24.64], R0 ;  /* 0x0000000018001986 */ /* 0x0107e2000c10112a */
[----:B-1----:R-:W-:Y:S01]  /*76ed0*/  ISETP.LT.AND P1, PT, R27, UR4, !P2 ;  /* 0x000000041b007c0c */ /* 0x002fe2000d721270 */
[----:B------:R-:W1:Y:S02]  /*76ee0*/  LDCU UR4, c[0x0][0x398] ;  /* 0x00007300ff0477ac */ /* 0x000e640008000800 */
[----:B---3--:R-:W3:Y:S01]  /*76ef0*/  LDL.LU.64 R24, [R1+0xf48] ;  /* 0x000f480001187983 */ /* 0x008ee20000300a00 */
[----:B------:R-:W-:-:S03]  /*76f00*/  PRMT R0, R9, 0x7771, RZ ;  /* 0x0000777109007816 */ /* 0x000fc600000000ff */
[----:B------:R-:W4:Y:S04]  /*76f10*/  LDL.LU.64 R32, [R1+0xf40] ;  /* 0x000f400001207983 */ /* 0x000f280000300a00 */
[----:B------:R0:W-:Y:S01]  /*76f20*/  @P3 STG.E.U8 desc[UR42][R30.64], R0 ;  /* 0x000000001e003986 */ /* 0x0001e2000c10112a */
[----:B------:R-:W-:Y:S01]  /*76f30*/  ISETP.LT.AND P3, PT, R26, UR6, !P2 ;  /* 0x000000061a007c0c */ /* 0x000fe2000d761270 */
[----:B------:R-:W1:Y:S01]  /*76f40*/  LDCU UR6, c[0x0][0x398] ;  /* 0x00007300ff0677ac */ /* 0x000e620008000800 */
[----:B0-----:R-:W-:Y:S01]  /*76f50*/  PRMT R0, R9, 0x7772, RZ ;  /* 0x0000777209007816 */ /* 0x001fe200000000ff */
[----:B------:R-:W4:Y:S04]  /*76f60*/  LDL.LU R30, [R1+0x58] ;  /* 0x00005800011e7983 */ /* 0x000f280000300800 */
[----:B------:R0:W-:Y:S01]  /*76f70*/  @P1 STG.E.U8 desc[UR42][R16.64], R0 ;  /* 0x0000000010001986 */ /* 0x0001e2000c10112a */
[----:B------:R-:W-:Y:S01]  /*76f80*/  ISETP.LT.AND P1, PT, R23, UR5, !P2 ;  /* 0x0000000517007c0c */ /* 0x000fe2000d721270 */
[----:B------:R-:W1:Y:S01]  /*76f90*/  LDCU UR5, c[0x0][0x398] ;  /* 0x00007300ff0577ac */ /* 0x000e620008000800 */
[----:B------:R-:W-:Y:S01]  /*76fa0*/  PRMT R9, R9, 0x7773, RZ ;  /* 0x0000777309097816 */ /* 0x000fe200000000ff */
[----:B0-----:R-:W4:Y:S01]  /*76fb0*/  LDL.LU.64 R16, [R1+0xf38] ;  /* 0x000f380001107983 */ /* 0x001f220000300a00 */
[----:B------:R-:W-:-:S03]  /*76fc0*/  PRMT R0, R5, 0x7770, RZ ;  /* 0x0000777005007816 */ /* 0x000fc600000000ff */
[----:B------:R-:W-:Y:S04]  /*76fd0*/  @P3 STG.E.U8 desc[UR42][R46.64], R9 ;  /* 0x000000092e003986 */ /* 0x000fe8000c10112a */
[----:B------:R-:W4:Y:S04]  /*76fe0*/  LDL.LU.64 R36, [R1+0xf58] ;  /* 0x000f580001247983 */ /* 0x000f280000300a00 */
[----:B------:R0:W-:Y:S04]  /*76ff0*/  @P1 STG.E.U8 desc[UR42][R28.64], R0 ;  /* 0x000000001c001986 */ /* 0x0001e8000c10112a */
[----:B0-----:R-:W4:Y:S01]  /*77000*/  LDL.LU.64 R28, [R1+0xf60] ;  /* 0x000f6000011c7983 */ /* 0x001f220000300a00 */
[----:B-1----:R-:W-:Y:S01]  /*77010*/  ISETP.LT.AND P3, PT, R20, UR4, !P2 ;  /* 0x0000000414007c0c */ /* 0x002fe2000d761270 */
[----:B------:R-:W0:Y:S02]  /*77020*/  LDCU UR4, c[0x0][0x398] ;  /* 0x00007300ff0477ac */ /* 0x000e240008000800 */
[----:B------:R-:W4:Y:S01]  /*77030*/  LDL.LU.64 R46, [R1+0xf50] ;  /* 0x000f5000012e7983 */ /* 0x000f220000300a00 */
[----:B------:R-:W-:Y:S01]  /*77040*/  ISETP.LT.AND P1, PT, R21, UR6, !P2 ;  /* 0x0000000615007c0c */ /* 0x000fe2000d721270 */
[----:B------:R-:W1:Y:S02]  /*77050*/  LDCU UR6, c[0x0][0x398] ;  /* 0x00007300ff0677ac */ /* 0x000e640008000800 */
[----:B------:R-:W4:Y:S01]  /*77060*/  LDL.LU.64 R18, [R1+0xf90] ;  /* 0x000f900001127983 */ /* 0x000f220000300a00 */
[----:B------:R-:W-:-:S02]  /*77070*/  PRMT R0, R5, 0x7771, RZ ;  /* 0x0000777105007816 */ /* 0x000fc400000000ff */
[----:B------:R-:W-:Y:S01]  /*77080*/  ISETP.LT.AND P2, PT, R22, UR5, !P2 ;  /* 0x0000000516007c0c */ /* 0x000fe2000d741270 */
[----:B------:R-:W0:Y:S01]  /*77090*/  LDCU UR5, c[0x0][0x398] ;  /* 0x00007300ff0577ac */ /* 0x000e220008000800 */
[----:B------:R-:W-:Y:S01]  /*770a0*/  ISETP.GE.AND P4, PT, R2, UR49, PT ;  /* 0x0000003102007c0c */ /* 0x000fe2000bf86270 */
[----:B--2---:R2:W-:Y:S01]  /*770b0*/  @P3 STG.E.U8 desc[UR42][R44.64], R0 ;  /* 0x000000002c003986 */ /* 0x0045e2000c10112a */
[----:B------:R-:W-:Y:S01]  /*770c0*/  ISETP.LT.AND P3, PT, R15, UR7, !P5 ;  /* 0x000000070f007c0c */ /* 0x000fe2000ef61270 */
[----:B------:R-:W0:Y:S01]  /*770d0*/  LDCU UR7, c[0x0][0x398] ;  /* 0x00007300ff0777ac */ /* 0x000e220008000800 */
[C---:B--2---:R-:W-:Y:S01]  /*770e0*/  PRMT R0, R5.reuse, 0x7772, RZ ;  /* 0x0000777205007816 */ /* 0x044fe200000000ff */
[----:B------:R-:W2:Y:S04]  /*770f0*/  LDL.LU.64 R44, [R1+0xf88] ;  /* 0x000f8800012c7983 */ /* 0x000ea80000300a00 */
[----:B---3--:R3:W-:Y:S04]  /*77100*/  @P1 STG.E.U8 desc[UR42][R24.64], R0 ;  /* 0x0000000018001986 */ /* 0x0087e8000c10112a */
[----:B---3--:R-:W3:Y:S01]  /*77110*/  LDL.LU.64 R24, [R1+0xf80] ;  /* 0x000f800001187983 */ /* 0x008ee20000300a00 */
[----:B------:R-:W-:-:S02]  /*77120*/  PRMT R5, R5, 0x7773, RZ ;  /* 0x0000777305057816 */ /* 0x000fc400000000ff */
[----:B0-----:R-:W-:Y:S01]  /*77130*/  ISETP.LT.AND P1, PT, R11, UR4, !P5 ;  /* 0x000000040b007c0c */ /* 0x001fe2000ef21270 */
[----:B------:R-:W0:Y:S01]  /*77140*/  LDCU UR4, c[0x0][0x398] ;  /* 0x00007300ff0477ac */ /* 0x000e220008000800 */
[C---:B----4-:R-:W-:Y:S01]  /*77150*/  PRMT R0, R30.reuse, 0x7770, RZ ;  /* 0x000077701e007816 */ /* 0x050fe200000000ff */
[----:B------:R-:W-:Y:S01]  /*77160*/  @P2 STG.E.U8 desc[UR42][R32.64], R5 ;  /* 0x0000000520002986 */ /* 0x000fe2000c10112a */
[----:B-1----:R-:W-:Y:S01]  /*77170*/  ISETP.LT.AND P2, PT, R27, UR6, !P5 ;  /* 0x000000061b007c0c */ /* 0x002fe2000ef41270 */
[----:B------:R-:W1:Y:S01]  /*77180*/  LDCU UR6, c[0x0][0x398] ;  /* 0x00007300ff0677ac */ /* 0x000e620008000800 */
[C---:B------:R-:W-:Y:S01]  /*77190*/  PRMT R2, R30.reuse, 0x7772, RZ ;  /* 0x000077721e027816 */ /* 0x040fe200000000ff */
[----:B------:R4:W-:Y:S04]  /*771a0*/  @P3 STG.E.U8 desc[UR42][R16.64], R0 ;  /* 0x0000000010003986 */ /* 0x0009e8000c10112a */
[----:B----4-:R-:W4:Y:S01]  /*771b0*/  LDL.LU.64 R16, [R1+0xf78] ;  /* 0x000f780001107983 */ /* 0x010f220000300a00 */
[----:B------:R-:W-:-:S05]  /*771c0*/  PRMT R0, R30, 0x7771, RZ ;  /* 0x000077711e007816 */ /* 0x000fca00000000ff */
[----:B------:R0:W-:Y:S04]  /*771d0*/  @P1 STG.E.U8 desc[UR42][R36.64], R0 ;  /* 0x0000000024001986 */ /* 0x0001e8000c10112a */
[----:B------:R1:W-:Y:S01]  /*771e0*/  @P2 STG.E.U8 desc[UR42][R28.64], R2 ;  /* 0x000000021c002986 */ /* 0x0003e2000c10112a */
[----:B0-----:R-:W-:-:S03]  /*771f0*/  PRMT R0, R30, 0x7773, RZ ;  /* 0x000077731e007816 */ /* 0x001fc600000000ff */
[----:B------:R-:W4:Y:S04]  /*77200*/  LDL.LU.64 R30, [R1+0xf98] ;  /* 0x000f9800011e7983 */ /* 0x000f280000300a00 */
[----:B-1----:R-:W4:Y:S01]  /*77210*/  LDL.LU.64 R28, [R1+0xf70] ;  /* 0x000f7000011c7983 */ /* 0x002f220000300a00 */
[----:B------:R-:W-:Y:S01]  /*77220*/  ISETP.LT.AND P3, PT, R26, UR5, !P5 ;  /* 0x000000051a007c0c */ /* 0x000fe2000ef61270 */
[----:B------:R-:W0:Y:S01]  /*77230*/  LDCU UR5, c[0x0][0x398] ;  /* 0x00007300ff0577ac */ /* 0x000e220008000800 */
[----:B------:R-:W-:Y:S01]  /*77240*/  ISETP.LT.AND P2, PT, R20, UR4, !P5 ;  /* 0x0000000414007c0c */ /* 0x000fe2000ef41270 */
[----:B------:R-:W1:Y:S01]  /*77250*/  LDCU UR4, c[0x0][0x398] ;  /* 0x00007300ff0477ac */ /* 0x000e620008000800 */
[----:B------:R-:W-:Y:S02]  /*77260*/  ISETP.LT.AND P1, PT, R23, UR7, !P5 ;  /* 0x0000000717007c0c */ /* 0x000fe4000ef21270 */
[C---:B------:R-:W-:Y:S01]  /*77270*/  PRMT R2, R14.reuse, 0x7771, RZ ;  /* 0x000077710e027816 */ /* 0x040fe200000000ff */
[----:B------:R-:W0:Y:S06]  /*77280*/  LDCU UR7, c[0x0][0x398] ;  /* 0x00007300ff0777ac */ /* 0x000e2c0008000800 */
[----:B------:R0:W-:Y:S01]  /*77290*/  @P3 STG.E.U8 desc[UR42][R46.64], R0 ;  /* 0x000000002e003986 */ /* 0x0001e2000c10112a */
[----:B------:R-:W-:Y:S01]  /*772a0*/  ISETP.LT.AND P3, PT, R21, UR6, !P5 ;  /* 0x0000000615007c0c */ /* 0x000fe2000ef61270 */
[----:B------:R-:W2:Y:S01]  /*772b0*/  LDCU UR6, c[0x0][0x398] ;  /* 0x00007300ff0677ac */ /* 0x000ea20008000800 */
[C---:B0-----:R-:W-:Y:S01]  /*772c0*/  PRMT R0, R14.reuse, 0x7770, RZ ;  /* 0x000077700e007816 */ /* 0x041fe200000000ff */
[----:B------:R-:W4:Y:S04]  /*772d0*/  LDL.LU.64 R46, [R1+0xf68] ;  /* 0x000f6800012e7983 */ /* 0x000f280000300a00 */
[----:B------:R0:W-:Y:S01]  /*772e0*/  @P1 STG.E.U8 desc[UR42][R18.64], R0 ;  /* 0x0000000012001986 */ /* 0x0001e2000c10112a */
[----:B-1----:R-:W-:Y:S01]  /*772f0*/  ISETP.LT.AND P1, PT, R15, UR4, !P4 ;  /* 0x000000040f007c0c */ /* 0x002fe2000e721270 */
[----:B------:R-:W1:Y:S01]  /*77300*/  LDCU UR4, c[0x0][0x398] ;  /* 0x00007300ff0477ac */ /* 0x000e620008000800 */
[----:B------:R-:W-:-:S02]  /*77310*/  PRMT R3, R14, 0x7772, RZ ;  /* 0x000077720e037816 */ /* 0x000fc400000000ff */
[----:B------:R-:W-:Y:S02]  /*77320*/  PRMT R14, R14, 0x7773, RZ ;  /* 0x000077730e0e7816 */ /* 0x000fe400000000ff */
[----:B-1----:R-:W-:Y:S01]  /*77330*/  ISETP.LT.AND P5, PT, R22, UR4, !P5 ;  /* 0x0000000416007c0c */ /* 0x002fe2000efa1270 */
[----:B------:R-:W1:Y:S01]  /*77340*/  LDCU UR4, c[0x0][0x398] ;  /* 0x00007300ff0477ac */ /* 0x000e620008000800 */
[----:B0-----:R-:W-:Y:S01]  /*77350*/  PRMT R0, R10, 0x7770, RZ ;  /* 0x000077700a007816 */ /* 0x001fe200000000ff */
[----:B--2---:R0:W-:Y:S04]  /*77360*/  @P2 STG.E.U8 desc[UR42][R44.64], R2 ;  /* 0x000000022c002986 */ /* 0x0041e8000c10112a */
[----:B0-----:R-:W2:Y:S04]  /*77370*/  LDL.LU.64 R44, [R1+0xec0] ;  /* 0x000ec000012c7983 */ /* 0x001ea80000300a00 */
[----:B---3--:R0:W-:Y:S01]  /*77380*/  @P3 STG.E.U8 desc[UR42][R24.64], R3 ;  /* 0x0000000318003986 */ /* 0x0081e2000c10112a */
[C---:B------:R-:W-:Y:S01]  /*77390*/  ISETP.LT.AND P3, PT, R15.reuse, UR5, !P6 ;  /* 0x000000050f007c0c */ /* 0x040fe2000f761270 */
[----:B------:R-:W3:Y:S01]  /*773a0*/  LDCU UR5, c[0x0][0x398] ;  /* 0x00007300ff0577ac */ /* 0x000ee20008000800 */
[----:B------:R-:W-:-:S02]  /*773b0*/  ISETP.LT.AND P2, PT, R15, UR8, !P0 ;  /* 0x000000080f007c0c */ /* 0x000fc4000c741270 */
[----:B------:R-:W2:Y:S01]  /*773c0*/  LDL.LU R15, [R1+0x2a84] ;  /* 0x002a8400010f7983 */ /* 0x000ea20000300800 */
[C---:B------:R-:W-:Y:S01]  /*773d0*/  PRMT R2, R10.reuse, 0x7771, RZ ;  /* 0x000077710a027816 */ /* 0x040fe200000000ff */
[----:B------:R-:W1:Y:S02]  /*773e0*/  LDCU UR8, c[0x0][0x398] ;  /* 0x00007300ff0877ac */ /* 0x000e640008000800 */
[----:B0-----:R-:W2:Y:S04]  /*773f0*/  LDL.LU.64 R24, [R1+0xe78] ;  /* 0x000e780001187983 */ /* 0x001ea80000300a00 */
[----:B----4-:R-:W-:Y:S01]  /*77400*/  @P5 STG.E.U8 desc[UR42][R16.64], R14 ;  /* 0x0000000e10005986 */ /* 0x010fe2000c10112a */
[----:B---3--:R-:W-:Y:S01]  /*77410*/  ISETP.LT.AND P5, PT, R11, UR5, !P6 ;  /* 0x000000050b007c0c */ /* 0x008fe2000f7a1270 */
[----:B------:R-:W0:Y:S02]  /*77420*/  LDCU UR5, c[0x0][0x398] ;  /* 0x00007300ff0577ac */ /* 0x000e240008000800 */
[----:B------:R3:W-:Y:S10]  /*77430*/  @P3 STG.E.U8 desc[UR42][R30.64], R0 ;  /* 0x000000001e003986 */ /* 0x0007f4000c10112a */
[----:B------:R4:W-:Y:S04]  /*77440*/  @P5 STG.E.U8 desc[UR42][R28.64], R2 ;  /* 0x000000021c005986 */ /* 0x0009e8000c10112a */
[----:B---3--:R-:W3:Y:S04]  /*77450*/  LDL.LU.64 R30, [R1+0xdf8] ;  /* 0x000df800011e7983 */ /* 0x008ee80000300a00 */
[----:B----4-:R-:W4:Y:S04]  /*77460*/  LDL.LU.64 R28, [R1+0xdb0] ;  /* 0x000db000011c7983 */ /* 0x010f280000300a00 */
[----:B------:R-:W4:Y:S04]  /*77470*/  LDL.LU R34, [R1+0x5c] ;  /* 0x00005c0001227983 */ /* 0x000f280000300800 */
[----:B------:R-:W4:Y:S04]  /*77480*/  LDL.LU.64 R38, [R1+0xd68] ;  /* 0x000d680001267983 */ /* 0x000f280000300a00 */
[----:B------:R-:W4:Y:S04]  /*77490*/  LDL.LU.64 R32, [R1+0xcd0] ;  /* 0x000cd00001207983 */ /* 0x000f280000300a00 */
[----:B------:R-:W4:Y:S04]  /*774a0*/  LDL.LU.64 R36, [R1+0xc68] ;  /* 0x000c680001247983 */ /* 0x000f280000300a00 */
[----:B------:R-:W4:Y:S01]  /*774b0*/  LDL.LU.64 R18, [R1+0xc30] ;  /* 0x000c300001127983 */ /* 0x000f220000300a00 */
[----:B-1----:R-:W-:Y:S01]  /*774c0*/  ISETP.LT.AND P3, PT, R27, UR4, !P6 ;  /* 0x000000041b007c0c */ /* 0x002fe2000f761270 */
[----:B------:R-:W1:Y:S01]  /*774d0*/  LDCU UR4, c[0x0][0x398] ;  /* 0x00007300ff0477ac */ /* 0x000e620008000800 */
[----:B------:R-:W-:Y:S01]  /*774e0*/  PRMT R3, R10, 0x7772, RZ ;  /* 0x000077720a037816 */ /* 0x000fe200000000ff */
[----:B------:R-:W4:Y:S01]  /*774f0*/  LDL.LU.64 R16, [R1+0xbb0] ;  /* 0x000bb00001107983 */ /* 0x000f220000300a00 */
[----:B------:R-:W-:Y:S01]  /*77500*/  ISETP.LT.AND P5, PT, R26, UR6, !P6 ;  /* 0x000000061a007c0c */ /* 0x000fe2000f7a1270 */
[----:B------:R-:W1:Y:S01]  /*77510*/  LDCU UR6, c[0x0][0x398] ;  /* 0x00007300ff0677ac */ /* 0x000e620008000800 */
[----:B------:R-:W-:-:S07]  /*77520*/  PRMT R10, R10, 0x7773, RZ ;  /* 0x000077730a0a7816 */ /* 0x000fce00000000ff */
[----:B------:R1:W-:Y:S01]  /*77530*/  @P3 STG.E.U8 desc[UR42][R46.64], R3 ;  /* 0x000000032e003986 */ /* 0x0003e2000c10112a */
[----:B0-----:R-:W-:Y:S01]  /*77540*/  ISETP.LT.AND P3, PT, R23, UR5, !P6 ;  /* 0x0000000517007c0c */ /* 0x001fe2000f761270 */
[----:B------:R-:W0:Y:S01]  /*77550*/  LDCU UR5, c[0x0][0x398] ;  /* 0x00007300ff0577ac */ /* 0x000e220008000800 */
[C---:B------:R-:W-:Y:S02]  /*77560*/  PRMT R0, R6.reuse, 0x7770, RZ ;  /* 0x0000777006007816 */ /* 0x040fe400000000ff */
[C---:B------:R-:W-:Y:S02]  /*77570*/  PRMT R2, R6.reuse, 0x7771, RZ ;  /* 0x0000777106027816 */ /* 0x040fe400000000ff */
[C---:B-1----:R-:W-:Y:S01]  /*77580*/  PRMT R3, R6.reuse, 0x7772, RZ ;  /* 0x0000777206037816 */ /* 0x042fe200000000ff */
[----:B------:R-:W4:Y:S01]  /*77590*/  LDL.LU.64 R46, [R1+0xb50] ;  /* 0x000b5000012e7983 */ /* 0x000f220000300a00 */
[----:B------:R-:W-:-:S03]  /*775a0*/  PRMT R6, R6, 0x7773, RZ ;  /* 0x0000777306067816 */ /* 0x000fc600000000ff */
[----:B--2---:R1:W-:Y:S01]  /*775b0*/  @P5 STG.E.U8 desc[UR42][R44.64], R10 ;  /* 0x0000000a2c005986 */ /* 0x0043e2000c10112a */
[----:B------:R-:W-:Y:S01]  /*775c0*/  ISETP.LT.AND P5, PT, R20, UR4, !P6 ;  /* 0x0000000414007c0c */ /* 0x000fe2000f7a1270 */
[----:B------:R-:W2:Y:S02]  /*775d0*/  LDCU UR4, c[0x0][0x398] ;  /* 0x00007300ff0477ac */ /* 0x000ea40008000800 */
[----:B-1----:R-:W4:Y:S04]  /*775e0*/  LDL.LU.64 R44, [R1+0xb00] ;  /* 0x000b0000012c7983 */ /* 0x002f280000300a00 */
[----:B------:R1:W-:Y:S01]  /*775f0*/  @P3 STG.E.U8 desc[UR42][R24.64], R0 ;  /* 0x0000000018003986 */ /* 0x0003e2000c10112a */
[----:B------:R-:W-:Y:S01]  /*77600*/  ISETP.LT.AND P3, PT, R21, UR6, !P6 ;  /* 0x0000000615007c0c */ /* 0x000fe2000f761270 */
[----:B------:R-:W2:Y:S01]  /*77610*/  LDCU UR6, c[0x0][0x398] ;  /* 0x00007300ff0677ac */ /* 0x000ea20008000800 */
[----:B0-----:R-:W-:Y:S01]  /*77620*/  ISETP.LT.AND P6, PT, R22, UR5, !P6 ;  /* 0x0000000516007c0c */ /* 0x001fe2000f7c1270 */
[----:B------:R-:W0:Y:S01]  /*77630*/  LDCU UR5, c[0x0][0x398] ;  /* 0x00007300ff0577ac */ /* 0x000e220008000800 */
[----:B-1----:R-:W4:Y:S04]  /*77640*/  LDL.LU.64 R24, [R1+0xae0] ;  /* 0x000ae00001187983 */ /* 0x002f280000300a00 */
[----:B---3--:R1:W-:Y:S01]  /*77650*/  @P5 STG.E.U8 desc[UR42][R30.64], R2 ;  /* 0x000000021e005986 */ /* 0x0083e2000c10112a */
[----:B------:R-:W-:Y:S01]  /*77660*/  ISETP.LT.AND P5, PT, R11, UR7, !P4 ;  /* 0x000000070b007c0c */ /* 0x000fe2000e7a1270 */
[----:B------:R-:W3:Y:S03]  /*77670*/  LDCU UR7, c[0x0][0x398] ;  /* 0x00007300ff0777ac */ /* 0x000ee60008000800 */
[----:B----4-:R4:W-:Y:S01]  /*77680*/  @P3 STG.E.U8 desc[UR42][R28.64], R3 ;  /* 0x000000031c003986 */ /* 0x0109e2000c10112a */
[----:B--2---:R-:W-:Y:S01]  /*77690*/  ISETP.LT.AND P3, PT, R27, UR4, !P4 ;  /* 0x000000041b007c0c */ /* 0x004fe2000e761270 */
[----:B------:R-:W2:Y:S01]  /*776a0*/  LDCU UR4, c[0x0][0x398] ;  /* 0x00007300ff0477ac */ /* 0x000ea20008000800 */
[----:B------:R-:W-:-:S02]  /*776b0*/  PRMT R0, R34, 0x7770, RZ ;  /* 0x0000777022007816 */ /* 0x000fc400000000ff */
[C---:B------:R-:W-:Y:S02]  /*776c0*/  PRMT R4, R34.reuse, 0x7771, RZ ;  /* 0x0000777122047816 */ /* 0x040fe400000000ff */
[----:B------:R-:W-:Y:S01]  /*776d0*/  PRMT R5, R34, 0x7772, RZ ;  /* 0x0000777222057816 */ /* 0x000fe200000000ff */
[----:B------:R-:W-:Y:S04]  /*776e0*/  @P6 STG.E.U8 desc[UR42][R38.64], R6 ;  /* 0x0000000626006986 */ /* 0x000fe8000c10112a */
[----:B------:R0:W-:Y:S04]  /*776f0*/  @P1 STG.E.U8 desc[UR42][R32.64], R0 ;  /* 0x0000000020001986 */ /* 0x0001e8000c10112a */
[----:B------:R-:W-:Y:S04]  /*77700*/  @P5 STG.E.U8 desc[UR42][R36.64], R4 ;  /* 0x0000000424005986 */ /* 0x000fe8000c10112a */
[----:B-1----:R-:W3:Y:S04]  /*77710*/  LDL.LU.64 R30, [R1+0x1a8] ;  /* 0x0001a800011e7983 */ /* 0x002ee80000300a00 */
[----:B------:R-:W-:Y:S01]  /*77720*/  @P3 STG.E.U8 desc[UR42][R18.64], R5 ;  /* 0x0000000512003986 */ /* 0x000fe2000c10112a */
[----:B------:R-:W-:-:S03]  /*77730*/  ISETP.LT.AND P3, PT, R11, UR10, !P0 ;  /* 0x0000000a0b007c0c */ /* 0x000fc6000c761270 */
[----:B----4-:R-:W4:Y:S04]  /*77740*/  LDL.LU.64 R28, [R1+0x1a0] ;  /* 0x0001a000011c7983 */ /* 0x010f280000300a00 */
[----:B------:R-:W4:Y:S01]  /*77750*/  LDL.LU R11, [R1+0x2a80] ;  /* 0x002a8000010b7983 */ /* 0x000f220000300800 */
[----:B------:R-:W-:Y:S01]  /*77760*/  ISETP.LT.AND P6, PT, R26, UR6, !P4 ;  /* 0x000000061a007c0c */ /* 0x000fe2000e7c1270 */
[----:B------:R-:W1:Y:S01]  /*77770*/  LDCU UR6, c[0x0][0x398] ;  /* 0x00007300ff0677ac */ /* 0x000e620008000800 */
[----:B------:R-:W-:Y:S02]  /*77780*/  PRMT R8, R34, 0x7773, RZ ;  /* 0x0000777322087816 */ /* 0x000fe400000000ff */
[----:B------:R-:W-:Y:S01]  /*77790*/  ISETP.LT.AND P1, PT, R23, UR8, !P4 ;  /* 0x0000000817007c0c */ /* 0x000fe2000e721270 */
[----:B------:R-:W1:Y:S01]  /*777a0*/  LDCU UR8, c[0x0][0x398] ;  /* 0x00007300ff0877ac */ /* 0x000e620008000800 */
[----:B------:R-:W-:-:S07]  /*777b0*/  ISETP.LT.AND P5, PT, R20, UR9, !P4 ;  /* 0x0000000914007c0c */ /* 0x000fce000e7a1270 */
[----:B------:R1:W-:Y:S01]  /*777c0*/  @P6 STG.E.U8 desc[UR42][R16.64], R8 ;  /* 0x0000000810006986 */ /* 0x0003e2000c10112a */
[----:B0-----:R-:W-:Y:S01]  /*777d0*/  ISETP.LT.AND P6, PT, R21, UR5, !P4 ;  /* 0x0000000515007c0c */ /* 0x001fe2000e7c1270 */
[----:B------:R-:W0:Y:S01]  /*777e0*/  LDCU UR5, c[0x0][0x398] ;  /* 0x00007300ff0577ac */ /* 0x000e220008000800 */
[----:B--2---:R-:W-:Y:S02]  /*777f0*/  ISETP.LT.AND P4, PT, R22, UR4, !P4 ;  /* 0x0000000416007c0c */ /* 0x004fe4000e781270 */
[C---:B------:R-:W-:Y:S02]  /*77800*/  PRMT R0, R15.reuse, 0x7770, RZ ;  /* 0x000077700f007816 */ /* 0x040fe400000000ff */
[C---:B------:R-:W-:Y:S02]  /*77810*/  PRMT R2, R15.reuse, 0x7771, RZ ;  /* 0x000077710f027816 */ /* 0x040fe400000000ff */
[C---:B------:R-:W-:Y:S02]  /*77820*/  PRMT R3, R15.reuse, 0x7772, RZ ;  /* 0x000077720f037816 */ /* 0x040fe400000000ff */
[----:B------:R-:W-:Y:S01]  /*77830*/  PRMT R15, R15, 0x7773, RZ ;  /* 0x000077730f0f7816 */ /* 0x000fe200000000ff */
[----:B------:R-:W-:Y:S01]  /*77840*/  @P1 STG.E.U8 desc[UR42][R46.64], R0 ;  /* 0x000000002e001986 */ /* 0x000fe2000c10112a */
[----:B------:R-:W-:-:S02]  /*77850*/  ISETP.LT.AND P1, PT, R27, UR11, !P0 ;  /* 0x0000000b1b007c0c */ /* 0x000fc4000c721270 */
[C---:B------:R-:W-:Y:S02]  /*77860*/  PRMT R13, R7.reuse, 0x7771, RZ ;  /* 0x00007771070d7816 */ /* 0x040fe400000000ff */
[----:B-1----:R-:W-:Y:S01]  /*77870*/  PRMT R17, R7, 0x7772, RZ ;  /* 0x0000777207117816 */ /* 0x002fe200000000ff */
[----:B------:R-:W-:Y:S01]  /*77880*/  @P5 STG.E.U8 desc[UR42][R44.64], R2 ;  /* 0x000000022c005986 */ /* 0x000fe2000c10112a */
[----:B------:R-:W-:-:S03]  /*77890*/  ISETP.LT.AND P5, PT, R26, UR12, !P0 ;  /* 0x0000000c1a007c0c */ /* 0x000fc6000c7a1270 */
[----:B------:R1:W-:Y:S01]  /*778a0*/  @P6 STG.E.U8 desc[UR42][R24.64], R3 ;  /* 0x0000000318006986 */ /* 0x0003e2000c10112a */
[----:B------:R-:W-:Y:S02]  /*778b0*/  ISETP.LT.AND P6, PT, R23, UR6, !P0 ;  /* 0x0000000617007c0c */ /* 0x000fe4000c7c1270 */
[C---:B-1----:R-:W-:Y:S02]  /*778c0*/  PRMT R3, R7.reuse, 0x7770, RZ ;  /* 0x0000777007037816 */ /* 0x042fe400000000ff */
[----:B------:R-:W-:Y:S01]  /*778d0*/  PRMT R7, R7, 0x7773, RZ ;  /* 0x0000777307077816 */ /* 0x000fe200000000ff */
[----:B---3--:R1:W-:Y:S01]  /*778e0*/  @P4 STG.E.U8 desc[UR42][R30.64], R15 ;  /* 0x0000000f1e004986 */ /* 0x0083e2000c10112a */
[----:B------:R-:W-:Y:S02]  /*778f0*/  ISETP.LT.AND P4, PT, R20, UR7, !P0 ;  /* 0x0000000714007c0c */ /* 0x000fe4000c781270 */
[----:B----4-:R-:W-:-:S05]  /*77900*/  PRMT R4, R11, 0x7770, RZ ;  /* 0x000077700b047816 */ /* 0x010fca00000000ff */
[----:B------:R1:W-:Y:S01]  /*77910*/  @P2 STG.E.U8 desc[UR42][R28.64], R4 ;  /* 0x000000041c002986 */ /* 0x0003e2000c10112a */
[----:B------:R-:W-:Y:S02]  /*77920*/  ISETP.LT.AND P2, PT, R21, UR8, !P0 ;  /* 0x0000000815007c0c */ /* 0x000fe4000c741270 */
[C---:B------:R-:W-:Y:S02]  /*77930*/  PRMT R5, R11.reuse, 0x7771, RZ ;  /* 0x000077710b057816 */ /* 0x040fe400000000ff */
[C---:B------:R-:W-:Y:S02]  /*77940*/  PRMT R9, R11.reuse, 0x7772, RZ ;  /* 0x000077720b097816 */ /* 0x040fe400000000ff */
[----:B------:R-:W-:Y:S01]  /*77950*/  PRMT R11, R11, 0x7773, RZ ;  /* 0x000077730b0b7816 */ /* 0x000fe200000000ff */
[----:B------:R1:W-:Y:S04]  /*77960*/  @P3 STG.E.U8 desc[UR42][R48.64], R5 ;  /* 0x0000000530003986 */ /* 0x0003e8000c10112a */
[----:B------:R1:W-:Y:S04]  /*77970*/  @P1 STG.E.U8 desc[UR42][R50.64], R9 ;  /* 0x0000000932001986 */ /* 0x0003e8000c10112a */
[----:B------:R1:W-:Y:S04]  /*77980*/  @P5 STG.E.U8 desc[UR42][R52.64], R11 ;  /* 0x0000000b34005986 */ /* 0x0003e8000c10112a */
[----:B------:R1:W-:Y:S04]  /*77990*/  @P6 STG.E.U8 desc[UR42][R54.64], R3 ;  /* 0x0000000336006986 */ /* 0x0003e8000c10112a */
[----:B------:R1:W-:Y:S04]  /*779a0*/  @P4 STG.E.U8 desc[UR42][R56.64], R13 ;  /* 0x0000000d38004986 */ /* 0x0003e8000c10112a */
[----:B------:R1:W-:Y:S01]  /*779b0*/  @P2 STG.E.U8 desc[UR42][R58.64], R17 ;  /* 0x000000113a002986 */ /* 0x0003e2000c10112a */
[----:B0-----:R-:W-:-:S13]  /*779c0*/  ISETP.LT.AND P0, PT, R22, UR5, !P0 ;  /* 0x0000000516007c0c */ /* 0x001fda000c701270 */
[----:B-1----:R-:W-:Y:S05]  /*779d0*/  @!P0 EXIT ;  /* 0x000000000000894d */ /* 0x002fea0003800000 */
[----:B------:R-:W-:Y:S01]  /*779e0*/  STG.E.U8 desc[UR42][R60.64], R7 ;  /* 0x000000073c007986 */ /* 0x000fe2000c10112a */
[----:B------:R-:W-:Y:S05]  /*779f0*/  EXIT ;  /* 0x000000000000794d */ /* 0x000fea0003800000 */
.L_x_2:
[----:B------:R-:W-:-:S00]  /*77a00*/  BRA `(.L_x_2) ;  /* 0xfffffffc00fc7947 */ /* 0x000fc0000383ffff */
[----:B------:R-:W-:-:S00]  /*77a10*/  NOP ;  /* 0x0000000000007918 */ /* 0x000fc00000000000 */
        /* <DEDUP_REMOVED lines=14> */
.L_x_3:


//--------------------- .nv.shared.matmul_kernel  --------------------------
	.section	.nv.shared.matmul_kernel,"aw",@nobits
	.sectionflags	@""
	.align	16
	.zero		1024


//--------------------- .nv.shared.reserved.0     --------------------------
	.section	.nv.shared.reserved.0,"aw",@nobits
	.weak		__nv_reservedSMEM_offset_0_alias
	.size		__nv_reservedSMEM_offset_0_alias, 0, 64
	.other		__nv_reservedSMEM_offset_0_alias,@"STO_CUDA_RESERVED_SHARED STV_DEFAULT"
__nv_reservedSMEM_offset_0_alias:
	.zero		0
	.zero		64


//--------------------- .nv.constant0.matmul_kernel --------------------------
	.section	.nv.constant0.matmul_kernel,"a",@progbits
	.sectionflags	@""
	.align	4
.nv.constant0.matmul_kernel:
	.zero		976


//--------------------- SYMBOLS --------------------------

	.type		.nv.reservedSmem.offset0,@object
	.size		.nv.reservedSmem.offset0,0x4
	.type		.nv.reservedSmem.cap,@object
	.size		.nv.reservedSmem.cap,0x4
